// auto-generated by cutlass_sweep.fmha — config: {"arch": "sm_100", "direction": "fwd", "dtype": "bf16", "head_dim": 256, "mask": "residual", "schedule": "individual", "tile_kv": 64, "tile_q": 256}
#include "cutlass/cutlass.h"
#include "cute/tensor.hpp"
#include "cutlass/device_kernel.h"
#include "cutlass/kernel_hardware_info.h"
#include "77_blackwell_fmha/collective/fmha_fusion.hpp"
#include "77_blackwell_fmha/collective/sm100_fmha_load_tma_warpspecialized.hpp"
#include "77_blackwell_fmha/collective/sm100_fmha_fwd_mainloop_tma_warpspecialized.hpp"
#include "77_blackwell_fmha/collective/sm100_fmha_fwd_epilogue_tma_warpspecialized.hpp"
#include "77_blackwell_fmha/kernel/fmha_tile_scheduler.hpp"
#include "77_blackwell_fmha/kernel/sm100_fmha_fwd_kernel_tma_warpspecialized.hpp"

using namespace cute;
using Element    = cutlass::bfloat16_t;
using ElementOut = cutlass::half_t;
using TileShape  = Shape<_256, _64, _256>;

using ProblemShape = cute::tuple<int, int, int, cute::tuple<cute::tuple<int, int>, int>>;
using StrideQ   = cute::tuple<int, _1, cute::tuple<cute::tuple<int, int>, int>>;
using StrideK   = cute::tuple<int, _1, cute::tuple<cute::tuple<_0, int>, int>>;
using StrideV   = StrideK;
using StrideO   = StrideQ;
using StrideLSE = cute::tuple<_1, cute::tuple<cute::tuple<int, int>, int>>;

using TileScheduler = std::conditional_t<
    cute::false_type::value,
    cutlass::fmha::kernel::PersistentTileScheduler,
    cutlass::fmha::kernel::IndividualTileScheduler>;

using Mainloop = cutlass::fmha::collective::Sm100FmhaFwdMainloopTmaWarpspecialized<
    Element, float, float, TileShape, StrideQ, StrideK, StrideV,
    cutlass::fmha::collective::ResidualMask>;

using Kernel = cutlass::fmha::kernel::Sm100FmhaFwdKernelTmaWarpspecialized<
    ProblemShape, Mainloop,
    cutlass::fmha::collective::Sm100FmhaFwdEpilogueTmaWarpspecialized<
        ElementOut, float, typename Mainloop::TileShapePV, StrideO, StrideLSE>,
    TileScheduler>;

auto* _anchor = &cutlass::device_kernel<Kernel>;


// ===== COMPILED SASS (sm_100a) =====

	.target	sm_100a

	.elftype	@"ET_EXEC"


//--------------------- .note.nv.tkinfo           --------------------------
	.section	.note.nv.tkinfo,"",@"SHT_NOTE"
	.sectionflags	@"SHF_NOTE_NV_TKINFO"
	.tkinfo
        /*0018*/ 	.word	0x00000002
        /*0030*/ 	.string	""
        /*0030*/ 	.string	"ptxas"
        /*0030*/ 	.string	"Cuda compilation tools, release 13.0, V13.0.88"
        /*0030*/ 	.string	"Build cuda_13.0.r13.0/compiler.36424714_0"
        /*0030*/ 	.string	"-arch sm_100a -m 64 "



//--------------------- .note.nv.cuinfo           --------------------------
	.section	.note.nv.cuinfo,"",@"SHT_NOTE"
	.sectionflags	@"SHF_NOTE_NV_CUINFO"
        /*0018*/ 	.short	0x0002
        /*001a*/ 	.short	0x0064
        /*001c*/ 	.short	0x0082
	.zero		2


//--------------------- .nv.info                  --------------------------
	.section	.nv.info,"",@"SHT_CUDA_INFO"
	.align	4


	//----- nvinfo : EIATTR_REGCOUNT
	.align		4
        /*0000*/ 	.byte	0x04, 0x2f
        /*0002*/ 	.short	(.L_34 - .L_33)
	.align		4
.L_33:
        /*0004*/ 	.word	index@(_ZN7cutlass13device_kernelINS_4fmha6kernel36Sm100FmhaFwdKernelTmaWarpspecializedIN4cute5tupleIJiiiNS5_IJNS5_IJiiEEEiEEEEEENS1_10collective38Sm100FmhaFwdMainloopTmaWarpspecializedINS_10bfloat16_tEffNS5_IJNS4_1CILi256EEENSC_ILi64EEESD_EEENS5_IJiNSC_ILi1EEES7_EEENS5_IJiSG_NS5_IJNS5_IJNSC_ILi0EEEiEEEiEEEEEESL_NS9_12ResidualMaskENS5_IJNSC_ILi2EEESG_SG_EEENSC_ILb0EEEEENS9_38Sm100FmhaFwdEpilogueTmaWarpspecializedINS_6half_tEfNS5_IJNSC_ILi128EEESD_SE_EEESH_NS5_IJSG_S7_EEESP_EENS2_23IndividualTileSchedulerENS2_41Sm100FmhaCtxKernelWarpspecializedScheduleEEEEEvNT_6ParamsE)
        /*0008*/ 	.word	0x00000080


	//----- nvinfo : EIATTR_FRAME_SIZE
	.align		4
.L_34:
        /*000c*/ 	.byte	0x04, 0x11
        /*000e*/ 	.short	(.L_36 - .L_35)
	.align		4
.L_35:
        /*0010*/ 	.word	index@($__internal_3_$__cuda_sm3x_div_rn_noftz_f32_slowpath)
        /*0014*/ 	.word	0x000000c0


	//----- nvinfo : EIATTR_FRAME_SIZE
	.align		4
.L_36:
        /*0018*/ 	.byte	0x04, 0x11
        /*001a*/ 	.short	(.L_38 - .L_37)
	.align		4
.L_37:
        /*001c*/ 	.word	index@($__internal_2_$__cuda_sm10x_tcgen05_guardrail_trap_unallocated_columns_being_dealloced)
        /*0020*/ 	.word	0x000000c0


	//----- nvinfo : EIATTR_FRAME_SIZE
	.align		4
.L_38:
        /*0024*/ 	.byte	0x04, 0x11
        /*0026*/ 	.short	(.L_40 - .L_39)
	.align		4
.L_39:
        /*0028*/ 	.word	index@($__internal_1_$__cuda_sm10x_tcgen05_guardrail_trap_phase_invalid_during_alloc)
        /*002c*/ 	.word	0x000000c0


	//----- nvinfo : EIATTR_FRAME_SIZE
	.align		4
.L_40:
        /*0030*/ 	.byte	0x04, 0x11
        /*0032*/ 	.short	(.L_42 - .L_41)
	.align		4
.L_41:
        /*0034*/ 	.word	index@($__internal_0_$__cuda_sm10x_tcgen05_guardrail_trap_col_being_dealloced_not_returned_by_alloc)
        /*0038*/ 	.word	0x000000c0


	//----- nvinfo : EIATTR_FRAME_SIZE
	.align		4
.L_42:
        /*003c*/ 	.byte	0x04, 0x11
        /*003e*/ 	.short	(.L_44 - .L_43)
	.align		4
.L_43:
        /*0040*/ 	.word	index@(_ZN7cutlass13device_kernelINS_4fmha6kernel36Sm100FmhaFwdKernelTmaWarpspecializedIN4cute5tupleIJiiiNS5_IJNS5_IJiiEEEiEEEEEENS1_10collective38Sm100FmhaFwdMainloopTmaWarpspecializedINS_10bfloat16_tEffNS5_IJNS4_1CILi256EEENSC_ILi64EEESD_EEENS5_IJiNSC_ILi1EEES7_EEENS5_IJiSG_NS5_IJNS5_IJNSC_ILi0EEEiEEEiEEEEEESL_NS9_12ResidualMaskENS5_IJNSC_ILi2EEESG_SG_EEENSC_ILb0EEEEENS9_38Sm100FmhaFwdEpilogueTmaWarpspecializedINS_6half_tEfNS5_IJNSC_ILi128EEESD_SE_EEESH_NS5_IJSG_S7_EEESP_EENS2_23IndividualTileSchedulerENS2_41Sm100FmhaCtxKernelWarpspecializedScheduleEEEEEvNT_6ParamsE)
        /*0044*/ 	.word	0x000000c0


	//----- nvinfo : EIATTR_MIN_STACK_SIZE
	.align		4
.L_44:
        /*0048*/ 	.byte	0x04, 0x12
        /*004a*/ 	.short	(.L_46 - .L_45)
	.align		4
.L_45:
        /*004c*/ 	.word	index@(_ZN7cutlass13device_kernelINS_4fmha6kernel36Sm100FmhaFwdKernelTmaWarpspecializedIN4cute5tupleIJiiiNS5_IJNS5_IJiiEEEiEEEEEENS1_10collective38Sm100FmhaFwdMainloopTmaWarpspecializedINS_10bfloat16_tEffNS5_IJNS4_1CILi256EEENSC_ILi64EEESD_EEENS5_IJiNSC_ILi1EEES7_EEENS5_IJiSG_NS5_IJNS5_IJNSC_ILi0EEEiEEEiEEEEEESL_NS9_12ResidualMaskENS5_IJNSC_ILi2EEESG_SG_EEENSC_ILb0EEEEENS9_38Sm100FmhaFwdEpilogueTmaWarpspecializedINS_6half_tEfNS5_IJNSC_ILi128EEESD_SE_EEESH_NS5_IJSG_S7_EEESP_EENS2_23IndividualTileSchedulerENS2_41Sm100FmhaCtxKernelWarpspecializedScheduleEEEEEvNT_6ParamsE)
        /*0050*/ 	.word	0x000000c0
.L_46:


//--------------------- .nv.compat                --------------------------
	.section	.nv.compat,"",@"SHT_CUDA_COMPAT_INFO"
	.align	4
        /*0000*/ 	.byte	0x02, 0x09, 0x01, 0x00, 0x02, 0x02, 0x02, 0x00, 0x02, 0x05, 0x05, 0x00, 0x03, 0x07, 0x01, 0x01
        /*0010*/ 	.byte	0x02, 0x03, 0x01, 0x00, 0x02, 0x06, 0x01, 0x00, 0x04, 0x0b, 0x08, 0x00, 0x01, 0x00, 0x00, 0x00
        /*0020*/ 	.byte	0x00, 0x00, 0x00, 0x00


//--------------------- .nv.info._ZN7cutlass13device_kernelINS_4fmha6kernel36Sm100FmhaFwdKernelTmaWarpspecializedIN4cute5tupleIJiiiNS5_IJNS5_IJiiEEEiEEEEEENS1_10collective38Sm100FmhaFwdMainloopTmaWarpspecializedINS_10bfloat16_tEffNS5_IJNS4_1CILi256EEENSC_ILi64EEESD_EEENS5_IJiNSC_ILi1EEES7_EEENS5_IJiSG_NS5_IJNS5_IJNSC_ILi0EEEiEEEiEEEEEESL_NS9_12ResidualMaskENS5_IJNSC_ILi2EEESG_SG_EEENSC_ILb0EEEEENS9_38Sm100FmhaFwdEpilogueTmaWarpspecializedINS_6half_tEfNS5_IJNSC_ILi128EEESD_SE_EEESH_NS5_IJSG_S7_EEESP_EENS2_23IndividualTileSchedulerENS2_41Sm100FmhaCtxKernelWarpspecializedScheduleEEEEEvNT_6ParamsE --------------------------
	.section	.nv.info._ZN7cutlass13device_kernelINS_4fmha6kernel36Sm100FmhaFwdKernelTmaWarpspecializedIN4cute5tupleIJiiiNS5_IJNS5_IJiiEEEiEEEEEENS1_10collective38Sm100FmhaFwdMainloopTmaWarpspecializedINS_10bfloat16_tEffNS5_IJNS4_1CILi256EEENSC_ILi64EEESD_EEENS5_IJiNSC_ILi1EEES7_EEENS5_IJiSG_NS5_IJNS5_IJNSC_ILi0EEEiEEEiEEEEEESL_NS9_12ResidualMaskENS5_IJNSC_ILi2EEESG_SG_EEENSC_ILb0EEEEENS9_38Sm100FmhaFwdEpilogueTmaWarpspecializedINS_6half_tEfNS5_IJNSC_ILi128EEESD_SE_EEESH_NS5_IJSG_S7_EEESP_EENS2_23IndividualTileSchedulerENS2_41Sm100FmhaCtxKernelWarpspecializedScheduleEEEEEvNT_6ParamsE,"",@"SHT_CUDA_INFO"
	.sectionflags	@""
	.align	4


	//----- nvinfo : EIATTR_CUDA_API_VERSION
	.align		4
        /*0000*/ 	.byte	0x04, 0x37
        /*0002*/ 	.short	(.L_48 - .L_47)
.L_47:
        /*0004*/ 	.word	0x00000082


	//----- nvinfo : EIATTR_KPARAM_INFO
	.align		4
.L_48:
        /*0008*/ 	.byte	0x04, 0x17
        /*000a*/ 	.short	(.L_50 - .L_49)
.L_49:
        /*000c*/ 	.word	0x00000000
        /*0010*/ 	.short	0x0000
        /*0012*/ 	.short	0x0000
        /*0014*/ 	.byte	0x00, 0xf0, 0x01, 0x18


	//----- nvinfo : EIATTR_AT_ENTRY_FRAGMENTS
	.align		4
.L_50:
        /*0018*/ 	.byte	0x04, 0x4f
        /*001a*/ 	.short	(.L_52 - .L_51)


	//   ....[0]....
.L_51:
        /*001c*/ 	.word	0x00000006


	//----- nvinfo : EIATTR_RESERVED_SMEM_USED
	.align		4
.L_52:
        /*0020*/ 	.byte	0x01, 0x41
	.zero		2


	//----- nvinfo : EIATTR_SPARSE_MMA_MASK
	.align		4
        /*0024*/ 	.byte	0x03, 0x50
        /*0026*/ 	.short	0x0000


	//----- nvinfo : EIATTR_TCGEN05_1CTA_USED
	.align		4
        /*0028*/ 	.byte	0x01, 0x51
	.zero		2


	//----- nvinfo : EIATTR_MAXREG_COUNT
	.align		4
        /*002c*/ 	.byte	0x03, 0x1b
        /*002e*/ 	.short	0x0080


	//----- nvinfo : EIATTR_NUM_BARRIERS
	.align		4
        /*0030*/ 	.byte	0x02, 0x4c
        /*0032*/ 	.byte	0x01
	.zero		1


	//----- nvinfo : EIATTR_EXTERNS
	.align		4
        /*0034*/ 	.byte	0x04, 0x0f
        /*0036*/ 	.short	(.L_54 - .L_53)


	//   ....[0]....
	.align		4
.L_53:
        /*0038*/ 	.word	index@(vprintf)


	//   ....[1]....
	.align		4
        /*003c*/ 	.word	index@(__assertfail)


	//----- nvinfo : EIATTR_ANNOTATIONS
	.align		4
.L_54:
        /*0040*/ 	.byte	0x04, 0x55
        /*0042*/ 	.short	(.L_56 - .L_55)


	//   ....[0]....
.L_55:
        /*0044*/ 	.word	0x00000001
        /*0048*/ 	.byte	0x30, 0x0e, 0x00, 0x00, 0x01, 0x00, 0x00, 0x00, 0xf0, 0x23, 0x00, 0x00, 0x01, 0x00, 0x00, 0x00
        /* <DEDUP_REMOVED lines=35> */
        /*0288*/ 	.byte	0xa0, 0x4a, 0x02, 0x00, 0x01, 0x00, 0x00, 0x00, 0xb0, 0x4a, 0x02, 0x00


	//----- nvinfo : EIATTR_MERCURY_ISA_VERSION
	.align		4
.L_56:
        /*0294*/ 	.byte	0x03, 0x5f
        /*0296*/ 	.short	0x0101


	//----- nvinfo : EIATTR_INT_WARP_WIDE_INSTR_OFFSETS
	.align		4
        /*0298*/ 	.byte	0x04, 0x31
        /*029a*/ 	.short	(.L_58 - .L_57)


	//   ....[0]....
.L_57:
        /*029c*/ 	.word	0x00025c60


	//   ....[1]....
        /*02a0*/ 	.word	0x00025c80


	//   ....[2]....
        /*02a4*/ 	.word	0x00025cb0


	//----- nvinfo : EIATTR_COOP_GROUP_MASK_REGIDS
	.align		4
.L_58:
        /*02a8*/ 	.byte	0x04, 0x29
        /*02aa*/ 	.short	(.L_60 - .L_59)


	//   ....[0]....
.L_59:
        /*02ac*/ 	.word	0xffffffff


	//   ....[1]....
        /*02b0*/ 	.word	0xffffffff


	//   ....[2]....
        /*02b4*/ 	.word	0xffffffff


	//   ....[3]....
        /*02b8*/ 	.word	0xffffffff


	//   ....[4]....
        /*02bc*/ 	.word	0xffffffff


	//   ....[5]....
        /*02c0*/ 	.word	0xffffffff


	//   ....[6]....
        /*02c4*/ 	.word	0xffffffff


	//   ....[7]....
        /*02c8*/ 	.word	0xffffffff


	//   ....[8]....
        /*02cc*/ 	.word	0xffffffff


	//   ....[9]....
        /*02d0*/ 	.word	0xffffffff


	//   ....[10]....
        /*02d4*/ 	.word	0xffffffff


	//   ....[11]....
        /*02d8*/ 	.word	0xffffffff


	//   ....[12]....
        /*02dc*/ 	.word	0xffffffff


	//   ....[13]....
        /*02e0*/ 	.word	0xffffffff


	//   ....[14]....
        /*02e4*/ 	.word	0xffffffff


	//   ....[15]....
        /*02e8*/ 	.word	0xffffffff


	//   ....[16]....
        /*02ec*/ 	.word	0xffffffff


	//   ....[17]....
        /*02f0*/ 	.word	0xffffffff


	//   ....[18]....
        /*02f4*/ 	.word	0xffffffff


	//----- nvinfo : EIATTR_COOP_GROUP_INSTR_OFFSETS
	.align		4
.L_60:
        /*02f8*/ 	.byte	0x04, 0x28
        /*02fa*/ 	.short	(.L_62 - .L_61)


	//   ....[0]....
.L_61:
        /*02fc*/ 	.word	0x00000110


	//   ....[1]....
        /*0300*/ 	.word	0x000008d0


	//   ....[2]....
        /*0304*/ 	.word	0x00000b00


	//   ....[3]....
        /*0308*/ 	.word	0x00000c30


	//   ....[4]....
        /*030c*/ 	.word	0x00000d70


	//   ....[5]....
        /*0310*/ 	.word	0x00001050


	//   ....[6]....
        /*0314*/ 	.word	0x00001240


	//   ....[7]....
        /*0318*/ 	.word	0x00001350


	//   ....[8]....
        /*031c*/ 	.word	0x000014b0


	//   ....[9]....
        /*0320*/ 	.word	0x00001610


	//   ....[10]....
        /*0324*/ 	.word	0x00001820


	//   ....[11]....
        /*0328*/ 	.word	0x00001a30


	//   ....[12]....
        /*032c*/ 	.word	0x00001a60


	//   ....[13]....
        /*0330*/ 	.word	0x0000d5a0


	//   ....[14]....
        /*0334*/ 	.word	0x000107f0


	//   ....[15]....
        /*0338*/ 	.word	0x0001afc0


	//   ....[16]....
        /*033c*/ 	.word	0x0001d470


	//   ....[17]....
        /*0340*/ 	.word	0x00025b60


	//   ....[18]....
        /*0344*/ 	.word	0x00025d80


	//----- nvinfo : EIATTR_REG_RECONFIG
	.align		4
.L_62:
        /*0348*/ 	.byte	0x01, 0x54
	.zero		2


	//----- nvinfo : EIATTR_VRC_CTA_INIT_COUNT
	.align		4
        /*034c*/ 	.byte	0x02, 0x4a
        /*034e*/ 	.byte	0x80
	.zero		1


	//----- nvinfo : EIATTR_SYSCALL_OFFSETS
	.align		4
        /*0350*/ 	.byte	0x04, 0x46
        /*0352*/ 	.short	(.L_64 - .L_63)


	//   ....[0]....
.L_63:
        /*0354*/ 	.word	0x00005260


	//   ....[1]....
        /*0358*/ 	.word	0x00005320


	//   ....[2]....
        /*035c*/ 	.word	0x00005390


	//   ....[3]....
        /*0360*/ 	.word	0x00005400


	//   ....[4]....
        /*0364*/ 	.word	0x00005470


	//   ....[5]....
        /*0368*/ 	.word	0x00005510


	//   ....[6]....
        /*036c*/ 	.word	0x000055d0


	//   ....[7]....
        /*0370*/ 	.word	0x00005670


	//   ....[8]....
        /*0374*/ 	.word	0x00005710


	//   ....[9]....
        /*0378*/ 	.word	0x000057b0


	//   ....[10]....
        /*037c*/ 	.word	0x00005820


	//   ....[11]....
        /*0380*/ 	.word	0x000058c0


	//   ....[12]....
        /*0384*/ 	.word	0x00005960


	//   ....[13]....
        /*0388*/ 	.word	0x000059d0


	//   ....[14]....
        /*038c*/ 	.word	0x00005a70


	//   ....[15]....
        /*0390*/ 	.word	0x00005b10


	//   ....[16]....
        /*0394*/ 	.word	0x00005bb0


	//   ....[17]....
        /*0398*/ 	.word	0x00005c50


	//   ....[18]....
        /*039c*/ 	.word	0x00005cc0


	//   ....[19]....
        /*03a0*/ 	.word	0x00005d60


	//   ....[20]....
        /*03a4*/ 	.word	0x00005e00


	//   ....[21]....
        /*03a8*/ 	.word	0x00005e70


	//   ....[22]....
        /*03ac*/ 	.word	0x00005f10


	//   ....[23]....
        /*03b0*/ 	.word	0x00005fb0


	//   ....[24]....
        /*03b4*/ 	.word	0x00006050


	//   ....[25]....
        /*03b8*/ 	.word	0x000060f0


	//   ....[26]....
        /*03bc*/ 	.word	0x00006160


	//   ....[27]....
        /*03c0*/ 	.word	0x00006200


	//   ....[28]....
        /*03c4*/ 	.word	0x000062a0


	//   ....[29]....
        /*03c8*/ 	.word	0x00006310


	//   ....[30]....
        /*03cc*/ 	.word	0x000063b0


	//   ....[31]....
        /*03d0*/ 	.word	0x00006450


	//   ....[32]....
        /*03d4*/ 	.word	0x000064f0


	//   ....[33]....
        /*03d8*/ 	.word	0x00006590


	//   ....[34]....
        /*03dc*/ 	.word	0x00006630


	//   ....[35]....
        /*03e0*/ 	.word	0x000066d0


	//   ....[36]....
        /*03e4*/ 	.word	0x00006740


	//   ....[37]....
        /*03e8*/ 	.word	0x000067e0


	//   ....[38]....
        /*03ec*/ 	.word	0x00006880


	//   ....[39]....
        /*03f0*/ 	.word	0x000068f0


	//   ....[40]....
        /*03f4*/ 	.word	0x00006990


	//   ....[41]....
        /*03f8*/ 	.word	0x00006a30


	//   ....[42]....
        /*03fc*/ 	.word	0x00006ad0


	//   ....[43]....
        /*0400*/ 	.word	0x00006b70


	//   ....[44]....
        /*0404*/ 	.word	0x00006be0


	//   ....[45]....
        /*0408*/ 	.word	0x00006c80


	//   ....[46]....
        /*040c*/ 	.word	0x00006d20


	//   ....[47]....
        /*0410*/ 	.word	0x00006d90


	//   ....[48]....
        /*0414*/ 	.word	0x00006e30


	//   ....[49]....
        /*0418*/ 	.word	0x00006ed0


	//   ....[50]....
        /*041c*/ 	.word	0x00006f70


	//   ....[51]....
        /*0420*/ 	.word	0x00007010


	//   ....[52]....
        /*0424*/ 	.word	0x00007080


	//   ....[53]....
        /*0428*/ 	.word	0x00007110


	//   ....[54]....
        /*042c*/ 	.word	0x000071b0


	//   ....[55]....
        /*0430*/ 	.word	0x00007220


	//   ....[56]....
        /*0434*/ 	.word	0x000072c0


	//   ....[57]....
        /*0438*/ 	.word	0x00007360


	//   ....[58]....
        /*043c*/ 	.word	0x00007400


	//   ....[59]....
        /*0440*/ 	.word	0x000074a0


	//   ....[60]....
        /*0444*/ 	.word	0x0000d6e0


	//   ....[61]....
        /*0448*/ 	.word	0x0000d840


	//   ....[62]....
        /*044c*/ 	.word	0x0000da20


	//   ....[63]....
        /*0450*/ 	.word	0x0000db80


	//   ....[64]....
        /*0454*/ 	.word	0x0000dd60


	//   ....[65]....
        /*0458*/ 	.word	0x0000dec0


	//   ....[66]....
        /*045c*/ 	.word	0x0000e0a0


	//   ....[67]....
        /*0460*/ 	.word	0x0000e200


	//   ....[68]....
        /*0464*/ 	.word	0x0000e3e0


	//   ....[69]....
        /*0468*/ 	.word	0x0000e540


	//   ....[70]....
        /*046c*/ 	.word	0x0000e720


	//   ....[71]....
        /*0470*/ 	.word	0x0000e880


	//   ....[72]....
        /*0474*/ 	.word	0x0000ea60


	//   ....[73]....
        /*0478*/ 	.word	0x0000ebc0


	//   ....[74]....
        /*047c*/ 	.word	0x0000eda0


	//   ....[75]....
        /*0480*/ 	.word	0x0000ef00


	//   ....[76]....
        /*0484*/ 	.word	0x0000f0c0


	//   ....[77]....
        /*0488*/ 	.word	0x0000f210


	//   ....[78]....
        /*048c*/ 	.word	0x0000f340


	//   ....[79]....
        /*0490*/ 	.word	0x0000f490


	//   ....[80]....
        /*0494*/ 	.word	0x0000f5c0


	//   ....[81]....
        /*0498*/ 	.word	0x0000f710


	//   ....[82]....
        /*049c*/ 	.word	0x0000f840


	//   ....[83]....
        /*04a0*/ 	.word	0x0000f9a0


	//   ....[84]....
        /*04a4*/ 	.word	0x0000fad0


	//   ....[85]....
        /*04a8*/ 	.word	0x0000fc20


	//   ....[86]....
        /*04ac*/ 	.word	0x0000fd50


	//   ....[87]....
        /*04b0*/ 	.word	0x0000fea0


	//   ....[88]....
        /*04b4*/ 	.word	0x0000ffd0


	//   ....[89]....
        /*04b8*/ 	.word	0x00010120


	//   ....[90]....
        /*04bc*/ 	.word	0x00010250


	//   ....[91]....
        /*04c0*/ 	.word	0x000103a0


	//   ....[92]....
        /*04c4*/ 	.word	0x00010670


	//   ....[93]....
        /*04c8*/ 	.word	0x00010930


	//   ....[94]....
        /*04cc*/ 	.word	0x00010a80


	//   ....[95]....
        /*04d0*/ 	.word	0x00010c60


	//   ....[96]....
        /*04d4*/ 	.word	0x00010db0


	//   ....[97]....
        /*04d8*/ 	.word	0x00010f90


	//   ....[98]....
        /*04dc*/ 	.word	0x000110e0


	//   ....[99]....
        /*04e0*/ 	.word	0x000112c0


	//   ....[100]....
        /*04e4*/ 	.word	0x00011420


	//   ....[101]....
        /*04e8*/ 	.word	0x00011600


	//   ....[102]....
        /*04ec*/ 	.word	0x00011750


	//   ....[103]....
        /*04f0*/ 	.word	0x00011930


	//   ....[104]....
        /*04f4*/ 	.word	0x00011a80


	//   ....[105]....
        /*04f8*/ 	.word	0x00011c60


	//   ....[106]....
        /*04fc*/ 	.word	0x00011db0


	//   ....[107]....
        /*0500*/ 	.word	0x00011f90


	//   ....[108]....
        /*0504*/ 	.word	0x000120f0


	//   ....[109]....
        /*0508*/ 	.word	0x000122b0


	//   ....[110]....
        /*050c*/ 	.word	0x00012410


	//   ....[111]....
        /*0510*/ 	.word	0x00012540


	//   ....[112]....
        /*0514*/ 	.word	0x000126a0


	//   ....[113]....
        /*0518*/ 	.word	0x000127d0


	//   ....[114]....
        /*051c*/ 	.word	0x00012930


	//   ....[115]....
        /*0520*/ 	.word	0x00012a60


	//   ....[116]....
        /*0524*/ 	.word	0x00012bc0


	//   ....[117]....
        /*0528*/ 	.word	0x00012cf0


	//   ....[118]....
        /*052c*/ 	.word	0x00012e50


	//   ....[119]....
        /*0530*/ 	.word	0x00012f80


	//   ....[120]....
        /*0534*/ 	.word	0x000130e0


	//   ....[121]....
        /*0538*/ 	.word	0x00013210


	//   ....[122]....
        /*053c*/ 	.word	0x00013370


	//   ....[123]....
        /*0540*/ 	.word	0x000134a0


	//   ....[124]....
        /*0544*/ 	.word	0x000135f0


	//   ....[125]....
        /*0548*/ 	.word	0x00013c30


	//   ....[126]....
        /*054c*/ 	.word	0x00013f70


	//   ....[127]....
        /*0550*/ 	.word	0x00014280


	//   ....[128]....
        /*0554*/ 	.word	0x00014590


	//   ....[129]....
        /*0558*/ 	.word	0x000148a0


	//   ....[130]....
        /*055c*/ 	.word	0x00014bb0


	//   ....[131]....
        /*0560*/ 	.word	0x00014ec0


	//   ....[132]....
        /*0564*/ 	.word	0x000151d0


	//   ....[133]....
        /*0568*/ 	.word	0x000154e0


	//   ....[134]....
        /*056c*/ 	.word	0x000157f0


	//   ....[135]....
        /*0570*/ 	.word	0x00015b00


	//   ....[136]....
        /*0574*/ 	.word	0x00015e10


	//   ....[137]....
        /*0578*/ 	.word	0x00016120


	//   ....[138]....
        /*057c*/ 	.word	0x00016430


	//   ....[139]....
        /*0580*/ 	.word	0x00016740


	//   ....[140]....
        /*0584*/ 	.word	0x00016a50


	//   ....[141]....
        /*0588*/ 	.word	0x00017360


	//   ....[142]....
        /*058c*/ 	.word	0x000176c0


	//   ....[143]....
        /*0590*/ 	.word	0x000179b0


	//   ....[144]....
        /*0594*/ 	.word	0x00017ca0


	//   ....[145]....
        /*0598*/ 	.word	0x00017f90


	//   ....[146]....
        /*059c*/ 	.word	0x00018280


	//   ....[147]....
        /*05a0*/ 	.word	0x00018570


	//   ....[148]....
        /*05a4*/ 	.word	0x00018860


	//   ....[149]....
        /*05a8*/ 	.word	0x00018b50


	//   ....[150]....
        /*05ac*/ 	.word	0x00018e60


	//   ....[151]....
        /*05b0*/ 	.word	0x00019170


	//   ....[152]....
        /*05b4*/ 	.word	0x00019480


	//   ....[153]....
        /*05b8*/ 	.word	0x00019790


	//   ....[154]....
        /*05bc*/ 	.word	0x00019aa0


	//   ....[155]....
        /*05c0*/ 	.word	0x00019db0


	//   ....[156]....
        /*05c4*/ 	.word	0x0001a0c0


	//   ....[157]....
        /*05c8*/ 	.word	0x0001a3d0


	//   ....[158]....
        /*05cc*/ 	.word	0x0001b160


	//   ....[159]....
        /*05d0*/ 	.word	0x0001b2b0


	//   ....[160]....
        /*05d4*/ 	.word	0x0001b640


	//   ....[161]....
        /*05d8*/ 	.word	0x0001ccf0


	//   ....[162]....
        /*05dc*/ 	.word	0x0001d310


	//   ....[163]....
        /*05e0*/ 	.word	0x0001d680


	//   ....[164]....
        /*05e4*/ 	.word	0x0001d7f0


	//   ....[165]....
        /*05e8*/ 	.word	0x0001e780


	//   ....[166]....
        /*05ec*/ 	.word	0x0001fe20


	//   ....[167]....
        /*05f0*/ 	.word	0x00020410


	//----- nvinfo : EIATTR_MBARRIER_INSTR_OFFSETS
	.align		4
.L_64:
        /*05f4*/ 	.byte	0x04, 0x39
        /*05f6*/ 	.short	(.L_66 - .L_65)


	//   ....[0]....
.L_65:
        /*05f8*/ 	.word	0x000009b0
        /*05fc*/ 	.word	0x000000ff
        /*0600*/ 	.word	0x00038000
        /*0604*/ 	.short	0x0100
        /*0606*/ 	.byte	0x04
	.zero		1


	//   ....[1]....
        /*0608*/ 	.word	0x000009c0
        /*060c*/ 	.word	0x000000ff
        /*0610*/ 	.word	0x00038010
        /*0614*/ 	.short	0x0100
        /*0616*/ 	.byte	0x04
	.zero		1


	//   ....[2]....
        /*0618*/ 	.word	0x000009d0
        /*061c*/ 	.word	0x000000ff
        /*0620*/ 	.word	0x00038008
        /*0624*/ 	.short	0x0100
        /*0626*/ 	.byte	0x04
	.zero		1


	//   ....[3]....
        /*0628*/ 	.word	0x000009e0
        /*062c*/ 	.word	0x000000ff
        /*0630*/ 	.word	0x00038018
        /*0634*/ 	.short	0x0100
        /*0636*/ 	.byte	0x04
	.zero		1


	//   ....[4]....
        /*0638*/ 	.word	0x00000bc0
        /*063c*/ 	.word	0x000000ff
        /*0640*/ 	.word	0x00038020
        /*0644*/ 	.short	0x0100
        /*0646*/ 	.byte	0x04
	.zero		1


	//   ....[5]....
        /*0648*/ 	.word	0x00000bd0
        /*064c*/ 	.word	0x000000ff
        /*0650*/ 	.word	0x00038038
        /*0654*/ 	.short	0x0100
        /*0656*/ 	.byte	0x04
	.zero		1


	//   ....[6]....
        /*0658*/ 	.word	0x00000be0
        /*065c*/ 	.word	0x000000ff
        /*0660*/ 	.word	0x00038028
        /*0664*/ 	.short	0x0100
        /*0666*/ 	.byte	0x04
	.zero		1


	//   ....[7]....
        /*0668*/ 	.word	0x00000bf0
        /*066c*/ 	.word	0x000000ff
        /*0670*/ 	.word	0x00038040
        /*0674*/ 	.short	0x0100
        /*0676*/ 	.byte	0x04
	.zero		1


	//   ....[8]....
        /*0678*/ 	.word	0x00000c00
        /*067c*/ 	.word	0x000000ff
        /*0680*/ 	.word	0x00038030
        /*0684*/ 	.short	0x0100
        /*0686*/ 	.byte	0x04
	.zero		1


	//   ....[9]....
        /*0688*/ 	.word	0x00000c10
        /*068c*/ 	.word	0x000000ff
        /*0690*/ 	.word	0x00038048
        /*0694*/ 	.short	0x0100
        /*0696*/ 	.byte	0x04
	.zero		1


	//   ....[10]....
        /*0698*/ 	.word	0x00000d40
        /*069c*/ 	.word	0x000000ff
        /*06a0*/ 	.word	0x00038050
        /*06a4*/ 	.short	0x0100
        /*06a6*/ 	.byte	0x04
	.zero		1


	//   ....[11]....
        /*06a8*/ 	.word	0x00000d50
        /*06ac*/ 	.word	0x000000ff
        /*06b0*/ 	.word	0x00038058
        /*06b4*/ 	.short	0x0100
        /*06b6*/ 	.byte	0x04
	.zero		1


	//   ....[12]....
        /*06b8*/ 	.word	0x00000f20
        /*06bc*/ 	.word	0x000000ff
        /*06c0*/ 	.word	0x00038060
        /*06c4*/ 	.short	0x0100
        /*06c6*/ 	.byte	0x04
	.zero		1


	//   ....[13]....
        /*06c8*/ 	.word	0x00000f30
        /*06cc*/ 	.word	0x000000ff
        /*06d0*/ 	.word	0x00038068
        /*06d4*/ 	.short	0x0100
        /*06d6*/ 	.byte	0x04
	.zero		1


	//   ....[14]....
        /*06d8*/ 	.word	0x00001110
        /*06dc*/ 	.word	0x000000ff
        /*06e0*/ 	.word	0x00038070
        /*06e4*/ 	.short	0x0100
        /*06e6*/ 	.byte	0x06
	.zero		1


	//   ....[15]....
        /*06e8*/ 	.word	0x00001120
        /*06ec*/ 	.word	0x000000ff
        /*06f0*/ 	.word	0x00038078
        /*06f4*/ 	.short	0x0100
        /*06f6*/ 	.byte	0x06
	.zero		1


	//   ....[16]....
        /*06f8*/ 	.word	0x00001320
        /*06fc*/ 	.word	0x000000ff
        /*0700*/ 	.word	0x00038080
        /*0704*/ 	.short	0x0100
        /*0706*/ 	.byte	0x06
	.zero		1


	//   ....[17]....
        /*0708*/ 	.word	0x00001330
        /*070c*/ 	.word	0x000000ff
        /*0710*/ 	.word	0x00038088
        /*0714*/ 	.short	0x0100
        /*0716*/ 	.byte	0x06
	.zero		1


	//   ....[18]....
        /*0718*/ 	.word	0x00001460
        /*071c*/ 	.word	0x000000ff
        /*0720*/ 	.word	0x00038090
        /*0724*/ 	.short	0x0100
        /*0726*/ 	.byte	0x04
	.zero		1


	//   ....[19]....
        /*0728*/ 	.word	0x00001470
        /*072c*/ 	.word	0x000000ff
        /*0730*/ 	.word	0x000380a0
        /*0734*/ 	.short	0x0100
        /*0736*/ 	.byte	0x04
	.zero		1


	//   ....[20]....
        /*0738*/ 	.word	0x00001480
        /*073c*/ 	.word	0x000000ff
        /*0740*/ 	.word	0x00038098
        /*0744*/ 	.short	0x0100
        /*0746*/ 	.byte	0x04
	.zero		1


	//   ....[21]....
        /*0748*/ 	.word	0x00001490
        /*074c*/ 	.word	0x000000ff
        /*0750*/ 	.word	0x000380a8
        /*0754*/ 	.short	0x0100
        /*0756*/ 	.byte	0x04
	.zero		1


	//   ....[22]....
        /*0758*/ 	.word	0x000015c0
        /*075c*/ 	.word	0x000000ff
        /*0760*/ 	.word	0x000380b0
        /*0764*/ 	.short	0x0100
        /*0766*/ 	.byte	0x04
	.zero		1


	//   ....[23]....
        /*0768*/ 	.word	0x000015d0
        /*076c*/ 	.word	0x000000ff
        /*0770*/ 	.word	0x000380c0
        /*0774*/ 	.short	0x0100
        /*0776*/ 	.byte	0x04
	.zero		1


	//   ....[24]....
        /*0778*/ 	.word	0x000015e0
        /*077c*/ 	.word	0x000000ff
        /*0780*/ 	.word	0x000380b8
        /*0784*/ 	.short	0x0100
        /*0786*/ 	.byte	0x04
	.zero		1


	//   ....[25]....
        /*0788*/ 	.word	0x000015f0
        /*078c*/ 	.word	0x000000ff
        /*0790*/ 	.word	0x000380c8
        /*0794*/ 	.short	0x0100
        /*0796*/ 	.byte	0x04
	.zero		1


	//   ....[26]....
        /*0798*/ 	.word	0x000016e0
        /*079c*/ 	.word	0x000000ff
        /*07a0*/ 	.word	0x000380d0
        /*07a4*/ 	.short	0x0100
        /*07a6*/ 	.byte	0x06
	.zero		1


	//   ....[27]....
        /*07a8*/ 	.word	0x000016f0
        /*07ac*/ 	.word	0x000000ff
        /*07b0*/ 	.word	0x000380d8
        /*07b4*/ 	.short	0x0100
        /*07b6*/ 	.byte	0x06
	.zero		1


	//   ....[28]....
        /*07b8*/ 	.word	0x00001b60
        /*07bc*/ 	.word	0x000000ff
        /*07c0*/ 	.word	0x00038000
        /*07c4*/ 	.short	0x010a
        /*07c6*/ 	.byte	0x12
	.zero		1


	//   ....[29]....
        /*07c8*/ 	.word	0x00001ba0
        /*07cc*/ 	.word	0x000000ff
        /*07d0*/ 	.word	0x00038020
        /*07d4*/ 	.short	0x010a
        /*07d6*/ 	.byte	0x12
	.zero		1


	//   ....[30]....
        /*07d8*/ 	.word	0x00001c60
        /*07dc*/ 	.word	0x000000ff
        /*07e0*/ 	.word	0x00038058
        /*07e4*/ 	.short	0x010a
        /*07e6*/ 	.byte	0x12
	.zero		1


	//   ....[31]....
        /*07e8*/ 	.word	0x00002400
        /*07ec*/ 	.word	0x000000ff
        /*07f0*/ 	.word	0x00038008
        /*07f4*/ 	.short	0x010a
        /*07f6*/ 	.byte	0x12
	.zero		1


	//   ....[32]....
        /*07f8*/ 	.word	0x00002490
        /*07fc*/ 	.word	0x000000ff
        /*0800*/ 	.word	0x00038068
        /*0804*/ 	.short	0x010a
        /*0806*/ 	.byte	0x12
	.zero		1


	//   ....[33]....
        /*0808*/ 	.word	0x00002c20
        /*080c*/ 	.word	0x000000ff
        /*0810*/ 	.word	0x00038028
        /*0814*/ 	.short	0x010a
        /*0816*/ 	.byte	0x12
	.zero		1


	//   ....[34]....
        /*0818*/ 	.word	0x00002c60
        /*081c*/ 	.word	0x000000ff
        /*0820*/ 	.word	0x000380a0
        /*0824*/ 	.short	0x010a
        /*0826*/ 	.byte	0x12
	.zero		1


	//   ....[35]....
        /*0828*/ 	.word	0x00002ca0
        /*082c*/ 	.word	0x000000ff
        /*0830*/ 	.word	0x00038058
        /*0834*/ 	.short	0x010a
        /*0836*/ 	.byte	0x12
	.zero		1


	//   ....[36]....
        /*0838*/ 	.word	0x00003100
        /*083c*/ 	.word	0x000000ff
        /*0840*/ 	.word	0x00038020
        /*0844*/ 	.short	0x010a
        /*0846*/ 	.byte	0x05
	.zero		1


	//   ....[37]....
        /*0848*/ 	.word	0x000039d0
        /*084c*/ 	.word	0x000000ff
        /*0850*/ 	.word	0x000380a8
        /*0854*/ 	.short	0x010a
        /*0856*/ 	.byte	0x26
	.zero		1


	//   ....[38]....
        /*0858*/ 	.word	0x00003a50
        /*085c*/ 	.word	0x000000ff
        /*0860*/ 	.word	0x00038068
        /*0864*/ 	.short	0x010a
        /*0866*/ 	.byte	0x26
	.zero		1


	//   ....[39]....
        /*0868*/ 	.word	0x000045c0
        /*086c*/ 	.word	0x000000ff
        /*0870*/ 	.word	0x00038020
        /*0874*/ 	.short	0x010a
        /*0876*/ 	.byte	0x04
	.zero		1


	//   ....[40]....
        /*0878*/ 	.word	0x00004610
        /*087c*/ 	.word	0x000000ff
        /*0880*/ 	.word	0x000380a0
        /*0884*/ 	.short	0x010a
        /*0886*/ 	.byte	0x26
	.zero		1


	//   ....[41]....
        /*0888*/ 	.word	0x00004680
        /*088c*/ 	.word	0x000000ff
        /*0890*/ 	.word	0x00038058
        /*0894*/ 	.short	0x010a
        /*0896*/ 	.byte	0x26
	.zero		1


	//   ....[42]....
        /*0898*/ 	.word	0x00004b70
        /*089c*/ 	.word	0x000000ff
        /*08a0*/ 	.word	0x000380a8
        /*08a4*/ 	.short	0x010a
        /*08a6*/ 	.byte	0x0c
	.zero		1


	//   ....[43]....
        /*08a8*/ 	.word	0x00004be0
        /*08ac*/ 	.word	0x000000ff
        /*08b0*/ 	.word	0x00038068
        /*08b4*/ 	.short	0x010a
        /*08b6*/ 	.byte	0x0c
	.zero		1


	//   ....[44]....
        /*08b8*/ 	.word	0x000050c0
        /*08bc*/ 	.word	0x00000010
        /*08c0*/ 	.word	0x000380c0
        /*08c4*/ 	.short	0x010a
        /*08c6*/ 	.byte	0xff
	.zero		1


	//   ....[45]....
        /*08c8*/ 	.word	0x00009ff0
        /*08cc*/ 	.word	0x00000010
        /*08d0*/ 	.word	0x000380b0
        /*08d4*/ 	.short	0x0101
        /*08d6*/ 	.byte	0xff
	.zero		1


	//   ....[46]....
        /*08d8*/ 	.word	0x0000cc50
        /*08dc*/ 	.word	0x00000010
        /*08e0*/ 	.word	0x000380c8
        /*08e4*/ 	.short	0x010a
        /*08e6*/ 	.byte	0xff
	.zero		1


	//   ....[47]....
        /*08e8*/ 	.word	0x0000cf50
        /*08ec*/ 	.word	0x00000010
        /*08f0*/ 	.word	0x000380b8
        /*08f4*/ 	.short	0x0101
        /*08f6*/ 	.byte	0xff
	.zero		1


	//   ....[48]....
        /*08f8*/ 	.word	0x0000d000
        /*08fc*/ 	.word	0x000000ff
        /*0900*/ 	.word	0x00038070
        /*0904*/ 	.short	0x010a
        /*0906*/ 	.byte	0x24
	.zero		1


	//   ....[49]....
        /*0908*/ 	.word	0x0000d080
        /*090c*/ 	.word	0x000000ff
        /*0910*/ 	.word	0x00000000
        /*0914*/ 	.short	0x0101
        /*0916*/ 	.byte	0x05
	.zero		1


	//   ....[50]....
        /*0918*/ 	.word	0x0000d0b0
        /*091c*/ 	.word	0x000000ff
        /*0920*/ 	.word	0x00038080
        /*0924*/ 	.short	0x010a
        /*0926*/ 	.byte	0x24
	.zero		1


	//   ....[51]....
        /*0928*/ 	.word	0x0000d420
        /*092c*/ 	.word	0x000000ff
        /*0930*/ 	.word	0x00038070
        /*0934*/ 	.short	0x010a
        /*0936*/ 	.byte	0x24
	.zero		1


	//   ....[52]....
        /*0938*/ 	.word	0x0000d580
        /*093c*/ 	.word	0x000000ff
        /*0940*/ 	.word	0x00038090
        /*0944*/ 	.short	0x010a
        /*0946*/ 	.byte	0x24
	.zero		1


	//   ....[53]....
        /*0948*/ 	.word	0x00010450
        /*094c*/ 	.word	0x000000ff
        /*0950*/ 	.word	0x00000000
        /*0954*/ 	.short	0x0101
        /*0956*/ 	.byte	0x04
	.zero		1


	//   ....[54]....
        /*0958*/ 	.word	0x000104d0
        /*095c*/ 	.word	0x000000ff
        /*0960*/ 	.word	0x00000000
        /*0964*/ 	.short	0x0101
        /*0966*/ 	.byte	0x04
	.zero		1


	//   ....[55]....
        /*0968*/ 	.word	0x00010540
        /*096c*/ 	.word	0x000000ff
        /*0970*/ 	.word	0x00038080
        /*0974*/ 	.short	0x010a
        /*0976*/ 	.byte	0x24
	.zero		1


	//   ....[56]....
        /*0978*/ 	.word	0x000107d0
        /*097c*/ 	.word	0x000000ff
        /*0980*/ 	.word	0x00038098
        /*0984*/ 	.short	0x010a
        /*0986*/ 	.byte	0x24
	.zero		1


	//   ....[57]....
        /*0988*/ 	.word	0x00013680
        /*098c*/ 	.word	0x000000ff
        /*0990*/ 	.word	0x00000000
        /*0994*/ 	.short	0x0101
        /*0996*/ 	.byte	0x05
	.zero		1


	//   ....[58]....
        /*0998*/ 	.word	0x00013720
        /*099c*/ 	.word	0x000000ff
        /*09a0*/ 	.word	0x00000000
        /*09a4*/ 	.short	0x0101
        /*09a6*/ 	.byte	0x04
	.zero		1


	//   ....[59]....
        /*09a8*/ 	.word	0x000137d0
        /*09ac*/ 	.word	0x000000ff
        /*09b0*/ 	.word	0x00000000
        /*09b4*/ 	.short	0x0101
        /*09b6*/ 	.byte	0x04
	.zero		1


	//   ....[60]....
        /*09b8*/ 	.word	0x00013820
        /*09bc*/ 	.word	0x000000ff
        /*09c0*/ 	.word	0x00038070
        /*09c4*/ 	.short	0x010a
        /*09c6*/ 	.byte	0x24
	.zero		1


	//   ....[61]....
        /*09c8*/ 	.word	0x00013890
        /*09cc*/ 	.word	0x000000ff
        /*09d0*/ 	.word	0x00000000
        /*09d4*/ 	.short	0x0101
        /*09d6*/ 	.byte	0x05
	.zero		1


	//   ....[62]....
        /*09d8*/ 	.word	0x000138f0
        /*09dc*/ 	.word	0x000000ff
        /*09e0*/ 	.word	0x00038090
        /*09e4*/ 	.short	0x010a
        /*09e6*/ 	.byte	0x24
	.zero		1


	//   ....[63]....
        /*09e8*/ 	.word	0x00013970
        /*09ec*/ 	.word	0x000000ff
        /*09f0*/ 	.word	0x000380c0
        /*09f4*/ 	.short	0x010a
        /*09f6*/ 	.byte	0x24
	.zero		1


	//   ....[64]....
        /*09f8*/ 	.word	0x00017180
        /*09fc*/ 	.word	0x000000ff
        /*0a00*/ 	.word	0x00000000
        /*0a04*/ 	.short	0x0101
        /*0a06*/ 	.byte	0x04
	.zero		1


	//   ....[65]....
        /*0a08*/ 	.word	0x000171b0
        /*0a0c*/ 	.word	0x000000ff
        /*0a10*/ 	.word	0x000380b0
        /*0a14*/ 	.short	0x0101
        /*0a16*/ 	.byte	0x24
	.zero		1


	//   ....[66]....
        /*0a18*/ 	.word	0x00017230
        /*0a1c*/ 	.word	0x000000ff
        /*0a20*/ 	.word	0x00038080
        /*0a24*/ 	.short	0x010a
        /*0a26*/ 	.byte	0x24
	.zero		1


	//   ....[67]....
        /*0a28*/ 	.word	0x000173f0
        /*0a2c*/ 	.word	0x000000ff
        /*0a30*/ 	.word	0x00000000
        /*0a34*/ 	.short	0x0101
        /*0a36*/ 	.byte	0x04
	.zero		1


	//   ....[68]....
        /*0a38*/ 	.word	0x00017440
        /*0a3c*/ 	.word	0x000000ff
        /*0a40*/ 	.word	0x00038098
        /*0a44*/ 	.short	0x010a
        /*0a46*/ 	.byte	0x24
	.zero		1


	//   ....[69]....
        /*0a48*/ 	.word	0x000174c0
        /*0a4c*/ 	.word	0x000000ff
        /*0a50*/ 	.word	0x000380c8
        /*0a54*/ 	.short	0x010a
        /*0a56*/ 	.byte	0x24
	.zero		1


	//   ....[70]....
        /*0a58*/ 	.word	0x0001aae0
        /*0a5c*/ 	.word	0x000000ff
        /*0a60*/ 	.word	0x00000000
        /*0a64*/ 	.short	0x0101
        /*0a66*/ 	.byte	0x04
	.zero		1


	//   ....[71]....
        /*0a68*/ 	.word	0x0001ab10
        /*0a6c*/ 	.word	0x000000ff
        /*0a70*/ 	.word	0x000380b8
        /*0a74*/ 	.short	0x0101
        /*0a76*/ 	.byte	0x24
	.zero		1


	//   ....[72]....
        /*0a78*/ 	.word	0x0001ad50
        /*0a7c*/ 	.word	0x000000ff
        /*0a80*/ 	.word	0x00000000
        /*0a84*/ 	.short	0x010a
        /*0a86*/ 	.byte	0x36
	.zero		1


	//   ....[73]....
        /*0a88*/ 	.word	0x0001b040
        /*0a8c*/ 	.word	0x000000ff
        /*0a90*/ 	.word	0x00000000
        /*0a94*/ 	.short	0x010a
        /*0a96*/ 	.byte	0x31
	.zero		1


	//   ....[74]....
        /*0a98*/ 	.word	0x0001b790
        /*0a9c*/ 	.word	0x000000ff
        /*0aa0*/ 	.word	0x00000000
        /*0aa4*/ 	.short	0x0101
        /*0aa6*/ 	.byte	0x04
	.zero		1


	//   ....[75]....
        /*0aa8*/ 	.word	0x0001b7f0
        /*0aac*/ 	.word	0x00000004
        /*0ab0*/ 	.word	0x000380d0
        /*0ab4*/ 	.short	0x010a
        /*0ab6*/ 	.byte	0x24
	.zero		1


	//   ....[76]....
        /*0ab8*/ 	.word	0x0001ba50
        /*0abc*/ 	.word	0x00000003
        /*0ac0*/ 	.word	0x000380d0
        /*0ac4*/ 	.short	0x0101
        /*0ac6*/ 	.byte	0x24
	.zero		1


	//   ....[77]....
        /*0ac8*/ 	.word	0x0001cdc0
        /*0acc*/ 	.word	0x000000ff
        /*0ad0*/ 	.word	0x00000000
        /*0ad4*/ 	.short	0x0101
        /*0ad6*/ 	.byte	0x04
	.zero		1


	//   ....[78]....
        /*0ad8*/ 	.word	0x0001cea0
        /*0adc*/ 	.word	0x000000ff
        /*0ae0*/ 	.word	0x00000000
        /*0ae4*/ 	.short	0x010a
        /*0ae6*/ 	.byte	0x36
	.zero		1


	//   ....[79]....
        /*0ae8*/ 	.word	0x0001d1f0
        /*0aec*/ 	.word	0x000000ff
        /*0af0*/ 	.word	0x00000000
        /*0af4*/ 	.short	0x010a
        /*0af6*/ 	.byte	0x31
	.zero		1


	//   ....[80]....
        /*0af8*/ 	.word	0x0001d560
        /*0afc*/ 	.word	0x000000ff
        /*0b00*/ 	.word	0x00000000
        /*0b04*/ 	.short	0x010a
        /*0b06*/ 	.byte	0x28
	.zero		1


	//   ....[81]....
        /*0b08*/ 	.word	0x0001e870
        /*0b0c*/ 	.word	0x000000ff
        /*0b10*/ 	.word	0x00000000
        /*0b14*/ 	.short	0x0101
        /*0b16*/ 	.byte	0x04
	.zero		1


	//   ....[82]....
        /*0b18*/ 	.word	0x0001e890
        /*0b1c*/ 	.word	0x00000003
        /*0b20*/ 	.word	0x000380d0
        /*0b24*/ 	.short	0x010a
        /*0b26*/ 	.byte	0x24
	.zero		1


	//   ....[83]....
        /*0b28*/ 	.word	0x0001f770
        /*0b2c*/ 	.word	0x00000003
        /*0b30*/ 	.word	0x000380d0
        /*0b34*/ 	.short	0x0101
        /*0b36*/ 	.byte	0x24
	.zero		1


	//   ....[84]....
        /*0b38*/ 	.word	0x0001ff00
        /*0b3c*/ 	.word	0x000000ff
        /*0b40*/ 	.word	0x00000000
        /*0b44*/ 	.short	0x0101
        /*0b46*/ 	.byte	0x04
	.zero		1


	//   ....[85]....
        /*0b48*/ 	.word	0x0001ffa0
        /*0b4c*/ 	.word	0x000000ff
        /*0b50*/ 	.word	0x00000000
        /*0b54*/ 	.short	0x010a
        /*0b56*/ 	.byte	0x36
	.zero		1


	//   ....[86]....
        /*0b58*/ 	.word	0x000202f0
        /*0b5c*/ 	.word	0x000000ff
        /*0b60*/ 	.word	0x00000000
        /*0b64*/ 	.short	0x010a
        /*0b66*/ 	.byte	0x28
	.zero		1


	//   ....[87]....
        /*0b68*/ 	.word	0x000204e0
        /*0b6c*/ 	.word	0x000000ff
        /*0b70*/ 	.word	0x00000000
        /*0b74*/ 	.short	0x0101
        /*0b76*/ 	.byte	0x04
	.zero		1


	//   ....[88]....
        /*0b78*/ 	.word	0x00020550
        /*0b7c*/ 	.word	0x000000ff
        /*0b80*/ 	.word	0x00000000
        /*0b84*/ 	.short	0x010a
        /*0b86*/ 	.byte	0x36
	.zero		1


	//   ....[89]....
        /*0b88*/ 	.word	0x00020630
        /*0b8c*/ 	.word	0x000000ff
        /*0b90*/ 	.word	0x00000000
        /*0b94*/ 	.short	0x0101
        /*0b96*/ 	.byte	0x04
	.zero		1


	//   ....[90]....
        /*0b98*/ 	.word	0x000209c0
        /*0b9c*/ 	.word	0x000000ff
        /*0ba0*/ 	.word	0x00038010
        /*0ba4*/ 	.short	0x010a
        /*0ba6*/ 	.byte	0x08
	.zero		1


	//   ....[91]....
        /*0ba8*/ 	.word	0x00020ce0
        /*0bac*/ 	.word	0x000000ff
        /*0bb0*/ 	.word	0x00038038
        /*0bb4*/ 	.short	0x010a
        /*0bb6*/ 	.byte	0x08
	.zero		1


	//   ....[92]....
        /*0bb8*/ 	.word	0x00020fe0
        /*0bbc*/ 	.word	0x000000ff
        /*0bc0*/ 	.word	0x00038018
        /*0bc4*/ 	.short	0x010a
        /*0bc6*/ 	.byte	0x08
	.zero		1


	//   ....[93]....
        /*0bc8*/ 	.word	0x00021320
        /*0bcc*/ 	.word	0x000000ff
        /*0bd0*/ 	.word	0x00038040
        /*0bd4*/ 	.short	0x010a
        /*0bd6*/ 	.byte	0x08
	.zero		1


	//   ....[94]....
        /*0bd8*/ 	.word	0x000217a0
        /*0bdc*/ 	.word	0x000000ff
        /*0be0*/ 	.word	0x00038038
        /*0be4*/ 	.short	0x010a
        /*0be6*/ 	.byte	0x31
	.zero		1


	//   ....[95]....
        /*0be8*/ 	.word	0x00021ad0
        /*0bec*/ 	.word	0x000000ff
        /*0bf0*/ 	.word	0x00038038
        /*0bf4*/ 	.short	0x010a
        /*0bf6*/ 	.byte	0x31
	.zero		1


	//   ....[96]....
        /*0bf8*/ 	.word	0x00021e00
        /*0bfc*/ 	.word	0x000000ff
        /*0c00*/ 	.word	0x00038038
        /*0c04*/ 	.short	0x010a
        /*0c06*/ 	.byte	0x29
	.zero		1


	//   ....[97]....
        /*0c08*/ 	.word	0x00022140
        /*0c0c*/ 	.word	0x000000ff
        /*0c10*/ 	.word	0x00038038
        /*0c14*/ 	.short	0x010a
        /*0c16*/ 	.byte	0x29
	.zero		1


	//   ....[98]....
        /*0c18*/ 	.word	0x00022510
        /*0c1c*/ 	.word	0x000000ff
        /*0c20*/ 	.word	0x00038038
        /*0c24*/ 	.short	0x010a
        /*0c26*/ 	.byte	0x29
	.zero		1


	//   ....[99]....
        /*0c28*/ 	.word	0x00022850
        /*0c2c*/ 	.word	0x000000ff
        /*0c30*/ 	.word	0x00038038
        /*0c34*/ 	.short	0x010a
        /*0c36*/ 	.byte	0x21
	.zero		1


	//   ....[100]....
        /*0c38*/ 	.word	0x00022da0
        /*0c3c*/ 	.word	0x000000ff
        /*0c40*/ 	.word	0x000380b0
        /*0c44*/ 	.short	0x010a
        /*0c46*/ 	.byte	0x28
	.zero		1


	//   ....[101]....
        /*0c48*/ 	.word	0x00024080
        /*0c4c*/ 	.word	0x000000ff
        /*0c50*/ 	.word	0x000380b8
        /*0c54*/ 	.short	0x010a
        /*0c56*/ 	.byte	0x28
	.zero		1


	//   ....[102]....
        /*0c58*/ 	.word	0x00025aa0
        /*0c5c*/ 	.word	0x000000ff
        /*0c60*/ 	.word	0x00000000
        /*0c64*/ 	.short	0x0101
        /*0c66*/ 	.byte	0x04
	.zero		1


	//   ....[103]....
        /*0c68*/ 	.word	0x00025b20
        /*0c6c*/ 	.word	0x000000ff
        /*0c70*/ 	.word	0x00000000
        /*0c74*/ 	.short	0x0101
        /*0c76*/ 	.byte	0x04
	.zero		1


	//   ....[104]....
        /*0c78*/ 	.word	0x00025db0
        /*0c7c*/ 	.word	0x00000000
        /*0c80*/ 	.word	0x00038000
        /*0c84*/ 	.short	0x010a
        /*0c86*/ 	.byte	0xff
	.zero		1


	//   ....[105]....
        /*0c88*/ 	.word	0x00025e10
        /*0c8c*/ 	.word	0x00000002
        /*0c90*/ 	.word	0x00038020
        /*0c94*/ 	.short	0x010a
        /*0c96*/ 	.byte	0xff
	.zero		1


	//   ....[106]....
        /*0c98*/ 	.word	0x00025e70
        /*0c9c*/ 	.word	0x00000007
        /*0ca0*/ 	.word	0x00038058
        /*0ca4*/ 	.short	0x010a
        /*0ca6*/ 	.byte	0xff
	.zero		1


	//   ....[107]....
        /*0ca8*/ 	.word	0x00025ed0
        /*0cac*/ 	.word	0x00000004
        /*0cb0*/ 	.word	0x00038008
        /*0cb4*/ 	.short	0x010a
        /*0cb6*/ 	.byte	0xff
	.zero		1


	//   ....[108]....
        /*0cb8*/ 	.word	0x00025f30
        /*0cbc*/ 	.word	0x00000007
        /*0cc0*/ 	.word	0x00038068
        /*0cc4*/ 	.short	0x010a
        /*0cc6*/ 	.byte	0xff
	.zero		1


	//   ....[109]....
        /*0cc8*/ 	.word	0x00025f90
        /*0ccc*/ 	.word	0x00000004
        /*0cd0*/ 	.word	0x00038028
        /*0cd4*/ 	.short	0x010a
        /*0cd6*/ 	.byte	0xff
	.zero		1


	//   ....[110]....
        /*0cd8*/ 	.word	0x00025ff0
        /*0cdc*/ 	.word	0x00000005
        /*0ce0*/ 	.word	0x000380a0
        /*0ce4*/ 	.short	0x010a
        /*0ce6*/ 	.byte	0xff
	.zero		1


	//   ....[111]....
        /*0ce8*/ 	.word	0x00026050
        /*0cec*/ 	.word	0x00000006
        /*0cf0*/ 	.word	0x00038058
        /*0cf4*/ 	.short	0x010a
        /*0cf6*/ 	.byte	0xff
	.zero		1


	//   ....[112]....
        /*0cf8*/ 	.word	0x000260b0
        /*0cfc*/ 	.word	0x00000004
        /*0d00*/ 	.word	0x00038020
        /*0d04*/ 	.short	0x010a
        /*0d06*/ 	.byte	0xff
	.zero		1


	//   ....[113]....
        /*0d08*/ 	.word	0x00026110
        /*0d0c*/ 	.word	0x00000002
        /*0d10*/ 	.word	0x000380a8
        /*0d14*/ 	.short	0x010a
        /*0d16*/ 	.byte	0xff
	.zero		1


	//   ....[114]....
        /*0d18*/ 	.word	0x00026170
        /*0d1c*/ 	.word	0x00000004
        /*0d20*/ 	.word	0x00038068
        /*0d24*/ 	.short	0x010a
        /*0d26*/ 	.byte	0xff
	.zero		1


	//   ....[115]....
        /*0d28*/ 	.word	0x000261d0
        /*0d2c*/ 	.word	0x00000002
        /*0d30*/ 	.word	0x00038020
        /*0d34*/ 	.short	0x010a
        /*0d36*/ 	.byte	0xff
	.zero		1


	//   ....[116]....
        /*0d38*/ 	.word	0x00026230
        /*0d3c*/ 	.word	0x00000002
        /*0d40*/ 	.word	0x000380a0
        /*0d44*/ 	.short	0x010a
        /*0d46*/ 	.byte	0xff
	.zero		1


	//   ....[117]....
        /*0d48*/ 	.word	0x00026290
        /*0d4c*/ 	.word	0x00000002
        /*0d50*/ 	.word	0x00038058
        /*0d54*/ 	.short	0x010a
        /*0d56*/ 	.byte	0xff
	.zero		1


	//   ....[118]....
        /*0d58*/ 	.word	0x000262f0
        /*0d5c*/ 	.word	0x00000000
        /*0d60*/ 	.word	0x000380a8
        /*0d64*/ 	.short	0x010a
        /*0d66*/ 	.byte	0xff
	.zero		1


	//   ....[119]....
        /*0d68*/ 	.word	0x00026350
        /*0d6c*/ 	.word	0x00000004
        /*0d70*/ 	.word	0x00038068
        /*0d74*/ 	.short	0x010a
        /*0d76*/ 	.byte	0xff
	.zero		1


	//   ....[120]....
        /*0d78*/ 	.word	0x000263a0
        /*0d7c*/ 	.word	0x00000010
        /*0d80*/ 	.word	0x000380c0
        /*0d84*/ 	.short	0x010a
        /*0d86*/ 	.byte	0xff
	.zero		1


	//   ....[121]....
        /*0d88*/ 	.word	0x000263f0
        /*0d8c*/ 	.word	0x00000010
        /*0d90*/ 	.word	0x000380c8
        /*0d94*/ 	.short	0x010a
        /*0d96*/ 	.byte	0xff
	.zero		1


	//   ....[122]....
        /*0d98*/ 	.word	0x00026450
        /*0d9c*/ 	.word	0x00000000
        /*0da0*/ 	.word	0x00038070
        /*0da4*/ 	.short	0x010a
        /*0da6*/ 	.byte	0xff
	.zero		1


	//   ....[123]....
        /*0da8*/ 	.word	0x000264b0
        /*0dac*/ 	.word	0x00000000
        /*0db0*/ 	.word	0x00038080
        /*0db4*/ 	.short	0x010a
        /*0db6*/ 	.byte	0xff
	.zero		1


	//   ....[124]....
        /*0db8*/ 	.word	0x00026510
        /*0dbc*/ 	.word	0x00000000
        /*0dc0*/ 	.word	0x00038070
        /*0dc4*/ 	.short	0x010a
        /*0dc6*/ 	.byte	0xff
	.zero		1


	//   ....[125]....
        /*0dc8*/ 	.word	0x00026570
        /*0dcc*/ 	.word	0x00000000
        /*0dd0*/ 	.word	0x00038090
        /*0dd4*/ 	.short	0x010a
        /*0dd6*/ 	.byte	0xff
	.zero		1


	//   ....[126]....
        /*0dd8*/ 	.word	0x000265d0
        /*0ddc*/ 	.word	0x00000000
        /*0de0*/ 	.word	0x00038080
        /*0de4*/ 	.short	0x010a
        /*0de6*/ 	.byte	0xff
	.zero		1


	//   ....[127]....
        /*0de8*/ 	.word	0x00026630
        /*0dec*/ 	.word	0x00000000
        /*0df0*/ 	.word	0x00038098
        /*0df4*/ 	.short	0x010a
        /*0df6*/ 	.byte	0xff
	.zero		1


	//   ....[128]....
        /*0df8*/ 	.word	0x00026690
        /*0dfc*/ 	.word	0x00000000
        /*0e00*/ 	.word	0x00038070
        /*0e04*/ 	.short	0x010a
        /*0e06*/ 	.byte	0xff
	.zero		1


	//   ....[129]....
        /*0e08*/ 	.word	0x000266f0
        /*0e0c*/ 	.word	0x00000000
        /*0e10*/ 	.word	0x00038090
        /*0e14*/ 	.short	0x010a
        /*0e16*/ 	.byte	0xff
	.zero		1


	//   ....[130]....
        /*0e18*/ 	.word	0x00026750
        /*0e1c*/ 	.word	0x00000000
        /*0e20*/ 	.word	0x000380c0
        /*0e24*/ 	.short	0x010a
        /*0e26*/ 	.byte	0xff
	.zero		1


	//   ....[131]....
        /*0e28*/ 	.word	0x000267b0
        /*0e2c*/ 	.word	0x00000000
        /*0e30*/ 	.word	0x00038080
        /*0e34*/ 	.short	0x010a
        /*0e36*/ 	.byte	0xff
	.zero		1


	//   ....[132]....
        /*0e38*/ 	.word	0x00026810
        /*0e3c*/ 	.word	0x00000000
        /*0e40*/ 	.word	0x00038098
        /*0e44*/ 	.short	0x010a
        /*0e46*/ 	.byte	0xff
	.zero		1


	//   ....[133]....
        /*0e48*/ 	.word	0x00026870
        /*0e4c*/ 	.word	0x00000000
        /*0e50*/ 	.word	0x000380c8
        /*0e54*/ 	.short	0x010a
        /*0e56*/ 	.byte	0xff
	.zero		1


	//   ....[134]....
        /*0e58*/ 	.word	0x000268d0
        /*0e5c*/ 	.word	0x00000000
        /*0e60*/ 	.word	0x00000000
        /*0e64*/ 	.short	0x010a
        /*0e66*/ 	.byte	0xff
	.zero		1


	//   ....[135]....
        /*0e68*/ 	.word	0x00026930
        /*0e6c*/ 	.word	0x00000000
        /*0e70*/ 	.word	0x00000000
        /*0e74*/ 	.short	0x010a
        /*0e76*/ 	.byte	0xff
	.zero		1


	//   ....[136]....
        /*0e78*/ 	.word	0x00026990
        /*0e7c*/ 	.word	0x00000004
        /*0e80*/ 	.word	0x000380d0
        /*0e84*/ 	.short	0x010a
        /*0e86*/ 	.byte	0xff
	.zero		1


	//   ....[137]....
        /*0e88*/ 	.word	0x000269f0
        /*0e8c*/ 	.word	0x00000003
        /*0e90*/ 	.word	0x00000000
        /*0e94*/ 	.short	0x010a
        /*0e96*/ 	.byte	0xff
	.zero		1


	//   ....[138]....
        /*0e98*/ 	.word	0x00026a50
        /*0e9c*/ 	.word	0x00000000
        /*0ea0*/ 	.word	0x00000000
        /*0ea4*/ 	.short	0x010a
        /*0ea6*/ 	.byte	0xff
	.zero		1


	//   ....[139]....
        /*0ea8*/ 	.word	0x00026ab0
        /*0eac*/ 	.word	0x00000000
        /*0eb0*/ 	.word	0x00000000
        /*0eb4*/ 	.short	0x010a
        /*0eb6*/ 	.byte	0xff
	.zero		1


	//   ....[140]....
        /*0eb8*/ 	.word	0x00026b10
        /*0ebc*/ 	.word	0x00000003
        /*0ec0*/ 	.word	0x000380d0
        /*0ec4*/ 	.short	0x010a
        /*0ec6*/ 	.byte	0xff
	.zero		1


	//   ....[141]....
        /*0ec8*/ 	.word	0x00026b70
        /*0ecc*/ 	.word	0x00000003
        /*0ed0*/ 	.word	0x00000000
        /*0ed4*/ 	.short	0x010a
        /*0ed6*/ 	.byte	0xff
	.zero		1


	//   ....[142]....
        /*0ed8*/ 	.word	0x00026bd0
        /*0edc*/ 	.word	0x00000003
        /*0ee0*/ 	.word	0x00000000
        /*0ee4*/ 	.short	0x010a
        /*0ee6*/ 	.byte	0xff
	.zero		1


	//   ....[143]....
        /*0ee8*/ 	.word	0x00026c30
        /*0eec*/ 	.word	0x00000000
        /*0ef0*/ 	.word	0x00000000
        /*0ef4*/ 	.short	0x010a
        /*0ef6*/ 	.byte	0xff
	.zero		1


	//   ....[144]....
        /*0ef8*/ 	.word	0x00026c90
        /*0efc*/ 	.word	0x00000000
        /*0f00*/ 	.word	0x00038010
        /*0f04*/ 	.short	0x010a
        /*0f06*/ 	.byte	0xff
	.zero		1


	//   ....[145]....
        /*0f08*/ 	.word	0x00026cf0
        /*0f0c*/ 	.word	0x00000000
        /*0f10*/ 	.word	0x00038038
        /*0f14*/ 	.short	0x010a
        /*0f16*/ 	.byte	0xff
	.zero		1


	//   ....[146]....
        /*0f18*/ 	.word	0x00026d50
        /*0f1c*/ 	.word	0x00000000
        /*0f20*/ 	.word	0x00038018
        /*0f24*/ 	.short	0x010a
        /*0f26*/ 	.byte	0xff
	.zero		1


	//   ....[147]....
        /*0f28*/ 	.word	0x00026db0
        /*0f2c*/ 	.word	0x00000000
        /*0f30*/ 	.word	0x00038040
        /*0f34*/ 	.short	0x010a
        /*0f36*/ 	.byte	0xff
	.zero		1


	//   ....[148]....
        /*0f38*/ 	.word	0x00026e10
        /*0f3c*/ 	.word	0x00000000
        /*0f40*/ 	.word	0x00038038
        /*0f44*/ 	.short	0x010a
        /*0f46*/ 	.byte	0xff
	.zero		1


	//   ....[149]....
        /*0f48*/ 	.word	0x00026e70
        /*0f4c*/ 	.word	0x00000000
        /*0f50*/ 	.word	0x00038038
        /*0f54*/ 	.short	0x010a
        /*0f56*/ 	.byte	0xff
	.zero		1


	//   ....[150]....
        /*0f58*/ 	.word	0x00026ed0
        /*0f5c*/ 	.word	0x00000000
        /*0f60*/ 	.word	0x00038038
        /*0f64*/ 	.short	0x010a
        /*0f66*/ 	.byte	0xff
	.zero		1


	//   ....[151]....
        /*0f68*/ 	.word	0x00026f30
        /*0f6c*/ 	.word	0x00000000
        /*0f70*/ 	.word	0x00038038
        /*0f74*/ 	.short	0x010a
        /*0f76*/ 	.byte	0xff
	.zero		1


	//   ....[152]....
        /*0f78*/ 	.word	0x00026f90
        /*0f7c*/ 	.word	0x00000000
        /*0f80*/ 	.word	0x00038038
        /*0f84*/ 	.short	0x010a
        /*0f86*/ 	.byte	0xff
	.zero		1


	//   ....[153]....
        /*0f88*/ 	.word	0x00026ff0
        /*0f8c*/ 	.word	0x00000000
        /*0f90*/ 	.word	0x00038038
        /*0f94*/ 	.short	0x010a
        /*0f96*/ 	.byte	0xff
	.zero		1


	//   ....[154]....
        /*0f98*/ 	.word	0x00027050
        /*0f9c*/ 	.word	0x00000003
        /*0fa0*/ 	.word	0x000380b0
        /*0fa4*/ 	.short	0x010a
        /*0fa6*/ 	.byte	0xff
	.zero		1


	//   ....[155]....
        /*0fa8*/ 	.word	0x000270b0
        /*0fac*/ 	.word	0x00000003
        /*0fb0*/ 	.word	0x000380b8
        /*0fb4*/ 	.short	0x010a
        /*0fb6*/ 	.byte	0xff
	.zero		1


	//----- nvinfo : EIATTR_NUM_MBARRIERS
	.align		4
.L_66:
        /*0fb8*/ 	.byte	0x03, 0x38
        /*0fba*/ 	.short	0x001c


	//----- nvinfo : EIATTR_EXIT_INSTR_OFFSETS
	.align		4
        /*0fbc*/ 	.byte	0x04, 0x1c
        /*0fbe*/ 	.short	(.L_68 - .L_67)


	//   ....[0]....
.L_67:
        /*0fc0*/ 	.word	0x000017f0


	//   ....[1]....
        /*0fc4*/ 	.word	0x00001a70


	//   ....[2]....
        /*0fc8*/ 	.word	0x00004f30


	//   ....[3]....
        /*0fcc*/ 	.word	0x00004f70


	//   ....[4]....
        /*0fd0*/ 	.word	0x00004fe0


	//   ....[5]....
        /*0fd4*/ 	.word	0x0000cf60


	//   ....[6]....
        /*0fd8*/ 	.word	0x0001ab20


	//   ....[7]....
        /*0fdc*/ 	.word	0x0001abc0


	//   ....[8]....
        /*0fe0*/ 	.word	0x00020640


	//   ....[9]....
        /*0fe4*/ 	.word	0x000206d0


	//   ....[10]....
        /*0fe8*/ 	.word	0x00020770


	//   ....[11]....
        /*0fec*/ 	.word	0x000215e0


	//   ....[12]....
        /*0ff0*/ 	.word	0x000224a0


	//   ....[13]....
        /*0ff4*/ 	.word	0x000228e0


	//   ....[14]....
        /*0ff8*/ 	.word	0x00022b10


	//   ....[15]....
        /*0ffc*/ 	.word	0x00022b80


	//   ....[16]....
        /*1000*/ 	.word	0x00025d90


	//----- nvinfo : EIATTR_INDIRECT_BRANCH_TARGETS
	.align		4
.L_68:
        /*1004*/ 	.byte	0x04, 0x34
        /*1006*/ 	.short	(.L_70 - .L_69)


	//   ....[0]....
.L_69:
        /*1008*/ 	.word	.L_x_508@srel
        /*100c*/ 	.short	0x0
        /*100e*/ 	.short	0x0
        /*1010*/ 	.word	0x3
        /*1014*/ 	.word	.L_x_509@srel
        /*1018*/ 	.word	.L_x_510@srel
        /*101c*/ 	.word	.L_x_511@srel


	//----- nvinfo : EIATTR_MAX_THREADS
	.align		4
.L_70:
        /*1020*/ 	.byte	0x04, 0x05
        /*1022*/ 	.short	(.L_72 - .L_71)
.L_71:
        /*1024*/ 	.word	0x00000200
        /*1028*/ 	.word	0x00000001
        /*102c*/ 	.word	0x00000001


	//----- nvinfo : EIATTR_CRS_STACK_SIZE
	.align		4
.L_72:
        /*1030*/ 	.byte	0x04, 0x1e
        /*1032*/ 	.short	(.L_74 - .L_73)
.L_73:
        /*1034*/ 	.word	0x00000000


	//----- nvinfo : EIATTR_CBANK_PARAM_SIZE
	.align		4
.L_74:
        /*1038*/ 	.byte	0x03, 0x19
        /*103a*/ 	.short	0x0600


	//----- nvinfo : EIATTR_PARAM_CBANK
	.align		4
        /*103c*/ 	.byte	0x04, 0x0a
        /*103e*/ 	.short	(.L_76 - .L_75)
	.align		4
.L_75:
        /*1040*/ 	.word	index@(.nv.constant0._ZN7cutlass13device_kernelINS_4fmha6kernel36Sm100FmhaFwdKernelTmaWarpspecializedIN4cute5tupleIJiiiNS5_IJNS5_IJiiEEEiEEEEEENS1_10collective38Sm100FmhaFwdMainloopTmaWarpspecializedINS_10bfloat16_tEffNS5_IJNS4_1CILi256EEENSC_ILi64EEESD_EEENS5_IJiNSC_ILi1EEES7_EEENS5_IJiSG_NS5_IJNS5_IJNSC_ILi0EEEiEEEiEEEEEESL_NS9_12ResidualMaskENS5_IJNSC_ILi2EEESG_SG_EEENSC_ILb0EEEEENS9_38Sm100FmhaFwdEpilogueTmaWarpspecializedINS_6half_tEfNS5_IJNSC_ILi128EEESD_SE_EEESH_NS5_IJSG_S7_EEESP_EENS2_23IndividualTileSchedulerENS2_41Sm100FmhaCtxKernelWarpspecializedScheduleEEEEEvNT_6ParamsE)
        /*1044*/ 	.short	0x0380
        /*1046*/ 	.short	0x0600


	//----- nvinfo : EIATTR_SW_WAR
	.align		4
.L_76:
        /*1048*/ 	.byte	0x04, 0x36
        /*104a*/ 	.short	(.L_78 - .L_77)
.L_77:
        /*104c*/ 	.word	0x00000008
.L_78:


//--------------------- .nv.callgraph             --------------------------
	.section	.nv.callgraph,"",@"SHT_CUDA_CALLGRAPH"
	.align	4
	.sectionentsize	8
	.align		4
        /*0000*/ 	.word	0x00000000
	.align		4
        /*0004*/ 	.word	0xffffffff
	.align		4
        /*0008*/ 	.word	index@(_ZN7cutlass13device_kernelINS_4fmha6kernel36Sm100FmhaFwdKernelTmaWarpspecializedIN4cute5tupleIJiiiNS5_IJNS5_IJiiEEEiEEEEEENS1_10collective38Sm100FmhaFwdMainloopTmaWarpspecializedINS_10bfloat16_tEffNS5_IJNS4_1CILi256EEENSC_ILi64EEESD_EEENS5_IJiNSC_ILi1EEES7_EEENS5_IJiSG_NS5_IJNS5_IJNSC_ILi0EEEiEEEiEEEEEESL_NS9_12ResidualMaskENS5_IJNSC_ILi2EEESG_SG_EEENSC_ILb0EEEEENS9_38Sm100FmhaFwdEpilogueTmaWarpspecializedINS_6half_tEfNS5_IJNSC_ILi128EEESD_SE_EEESH_NS5_IJSG_S7_EEESP_EENS2_23IndividualTileSchedulerENS2_41Sm100FmhaCtxKernelWarpspecializedScheduleEEEEEvNT_6ParamsE)
	.align		4
        /*000c*/ 	.word	index@(__assertfail)
	.align		4
        /*0010*/ 	.word	index@(_ZN7cutlass13device_kernelINS_4fmha6kernel36Sm100FmhaFwdKernelTmaWarpspecializedIN4cute5tupleIJiiiNS5_IJNS5_IJiiEEEiEEEEEENS1_10collective38Sm100FmhaFwdMainloopTmaWarpspecializedINS_10bfloat16_tEffNS5_IJNS4_1CILi256EEENSC_ILi64EEESD_EEENS5_IJiNSC_ILi1EEES7_EEENS5_IJiSG_NS5_IJNS5_IJNSC_ILi0EEEiEEEiEEEEEESL_NS9_12ResidualMaskENS5_IJNSC_ILi2EEESG_SG_EEENSC_ILb0EEEEENS9_38Sm100FmhaFwdEpilogueTmaWarpspecializedINS_6half_tEfNS5_IJNSC_ILi128EEESD_SE_EEESH_NS5_IJSG_S7_EEESP_EENS2_23IndividualTileSchedulerENS2_41Sm100FmhaCtxKernelWarpspecializedScheduleEEEEEvNT_6ParamsE)
	.align		4
        /*0014*/ 	.word	index@(vprintf)
	.align		4
        /*0018*/ 	.word	0x00000000
	.align		4
        /*001c*/ 	.word	0xfffffffe
	.align		4
        /*0020*/ 	.word	0x00000000
	.align		4
        /*0024*/ 	.word	0xfffffffd
	.align		4
        /*0028*/ 	.word	0x00000000
	.align		4
        /*002c*/ 	.word	0xfffffffc


//--------------------- .nv.constant4             --------------------------
	.section	.nv.constant4,"a",@progbits
	.align	8
	.align		8
.nv.constant4:
        /*0000*/ 	.dword	vprintf
	.align		8
        /*0008*/ 	.dword	__assertfail
	.align		8
        /*0010*/ 	.dword	__unnamed_1
	.align		8
        /*0018*/ 	.dword	__unnamed_2
	.align		8
        /*0020*/ 	.dword	__unnamed_3
	.align		8
        /*0028*/ 	.dword	__unnamed_4
	.align		8
        /*0030*/ 	.dword	__unnamed_5
	.align		8
        /*0038*/ 	.dword	__unnamed_6
	.align		8
        /*0040*/ 	.dword	__unnamed_7
	.align		8
        /*0048*/ 	.dword	_ZN39_INTERNAL_af04c7d7_4_k_cu_a264c5a3_40594cuda3std3__45__cpo5beginE
	.align		8
        /*0050*/ 	.dword	_ZN39_INTERNAL_af04c7d7_4_k_cu_a264c5a3_40594cuda3std3__45__cpo3endE
	.align		8
        /*0058*/ 	.dword	_ZN39_INTERNAL_af04c7d7_4_k_cu_a264c5a3_40594cuda3std3__45__cpo6cbeginE
	.align		8
        /*0060*/ 	.dword	_ZN39_INTERNAL_af04c7d7_4_k_cu_a264c5a3_40594cuda3std3__45__cpo4cendE
	.align		8
        /*0068*/ 	.dword	_ZN39_INTERNAL_af04c7d7_4_k_cu_a264c5a3_40594cuda3std3__441_GLOBAL__N__af04c7d7_4_k_cu_a264c5a3_40596ignoreE
	.align		8
        /*0070*/ 	.dword	_ZN39_INTERNAL_af04c7d7_4_k_cu_a264c5a3_40594cuda3std3__419piecewise_constructE
	.align		8
        /*0078*/ 	.dword	_ZN39_INTERNAL_af04c7d7_4_k_cu_a264c5a3_40594cuda3std3__48in_placeE
	.align		8
        /*0080*/ 	.dword	_ZN39_INTERNAL_af04c7d7_4_k_cu_a264c5a3_40594cuda3std6ranges3__45__cpo4swapE
	.align		8
        /*0088*/ 	.dword	_ZN39_INTERNAL_af04c7d7_4_k_cu_a264c5a3_40594cuda3std6ranges3__45__cpo9iter_moveE
	.align		8
        /*0090*/ 	.dword	_ZN39_INTERNAL_af04c7d7_4_k_cu_a264c5a3_40594cute7productE
	.align		8
        /*0098*/ 	.dword	_ZN39_INTERNAL_af04c7d7_4_k_cu_a264c5a3_40594cute1_E
	.align		8
        /*00a0*/ 	.dword	$str$22
	.align		8
        /*00a8*/ 	.dword	$str$23
	.align		8
        /*00b0*/ 	.dword	$str$26
	.align		8
        /*00b8*/ 	.dword	$str$27
	.align		8
        /*00c0*/ 	.dword	$str$28
	.align		8
        /*00c8*/ 	.dword	$str$29
	.align		8
        /*00d0*/ 	.dword	$str$30
	.align		8
        /*00d8*/ 	.dword	$str$31
	.align		8
        /*00e0*/ 	.dword	$str$32
	.align		8
        /*00e8*/ 	.dword	$str$33
	.align		8
        /*00f0*/ 	.dword	$str$34
	.align		8
        /*00f8*/ 	.dword	$str$35
	.align		8
        /*0100*/ 	.dword	$str$36
	.align		8
        /*0108*/ 	.dword	$str$37


//--------------------- .nv.constant2._ZN7cutlass13device_kernelINS_4fmha6kernel36Sm100FmhaFwdKernelTmaWarpspecializedIN4cute5tupleIJiiiNS5_IJNS5_IJiiEEEiEEEEEENS1_10collective38Sm100FmhaFwdMainloopTmaWarpspecializedINS_10bfloat16_tEffNS5_IJNS4_1CILi256EEENSC_ILi64EEESD_EEENS5_IJiNSC_ILi1EEES7_EEENS5_IJiSG_NS5_IJNS5_IJNSC_ILi0EEEiEEEiEEEEEESL_NS9_12ResidualMaskENS5_IJNSC_ILi2EEESG_SG_EEENSC_ILb0EEEEENS9_38Sm100FmhaFwdEpilogueTmaWarpspecializedINS_6half_tEfNS5_IJNSC_ILi128EEESD_SE_EEESH_NS5_IJSG_S7_EEESP_EENS2_23IndividualTileSchedulerENS2_41Sm100FmhaCtxKernelWarpspecializedScheduleEEEEEvNT_6ParamsE --------------------------
	.section	.nv.constant2._ZN7cutlass13device_kernelINS_4fmha6kernel36Sm100FmhaFwdKernelTmaWarpspecializedIN4cute5tupleIJiiiNS5_IJNS5_IJiiEEEiEEEEEENS1_10collective38Sm100FmhaFwdMainloopTmaWarpspecializedINS_10bfloat16_tEffNS5_IJNS4_1CILi256EEENSC_ILi64EEESD_EEENS5_IJiNSC_ILi1EEES7_EEENS5_IJiSG_NS5_IJNS5_IJNSC_ILi0EEEiEEEiEEEEEESL_NS9_12ResidualMaskENS5_IJNSC_ILi2EEESG_SG_EEENSC_ILb0EEEEENS9_38Sm100FmhaFwdEpilogueTmaWarpspecializedINS_6half_tEfNS5_IJNSC_ILi128EEESD_SE_EEESH_NS5_IJSG_S7_EEESP_EENS2_23IndividualTileSchedulerENS2_41Sm100FmhaCtxKernelWarpspecializedScheduleEEEEEvNT_6ParamsE,"a",@progbits
	.sectionflags	@""
	.align	4
.nv.constant2._ZN7cutlass13device_kernelINS_4fmha6kernel36Sm100FmhaFwdKernelTmaWarpspecializedIN4cute5tupleIJiiiNS5_IJNS5_IJiiEEEiEEEEEENS1_10collective38Sm100FmhaFwdMainloopTmaWarpspecializedINS_10bfloat16_tEffNS5_IJNS4_1CILi256EEENSC_ILi64EEESD_EEENS5_IJiNSC_ILi1EEES7_EEENS5_IJiSG_NS5_IJNS5_IJNSC_ILi0EEEiEEEiEEEEEESL_NS9_12ResidualMaskENS5_IJNSC_ILi2EEESG_SG_EEENSC_ILb0EEEEENS9_38Sm100FmhaFwdEpilogueTmaWarpspecializedINS_6half_tEfNS5_IJNSC_ILi128EEESD_SE_EEESH_NS5_IJSG_S7_EEESP_EENS2_23IndividualTileSchedulerENS2_41Sm100FmhaCtxKernelWarpspecializedScheduleEEEEEvNT_6ParamsE:
        /*0000*/ 	.byte	0xe0, 0x06, 0x02, 0x00, 0x20, 0x2b, 0x02, 0x00, 0xb0, 0x06, 0x02, 0x00


//--------------------- .text._ZN7cutlass13device_kernelINS_4fmha6kernel36Sm100FmhaFwdKernelTmaWarpspecializedIN4cute5tupleIJiiiNS5_IJNS5_IJiiEEEiEEEEEENS1_10collective38Sm100FmhaFwdMainloopTmaWarpspecializedINS_10bfloat16_tEffNS5_IJNS4_1CILi256EEENSC_ILi64EEESD_EEENS5_IJiNSC_ILi1EEES7_EEENS5_IJiSG_NS5_IJNS5_IJNSC_ILi0EEEiEEEiEEEEEESL_NS9_12ResidualMaskENS5_IJNSC_ILi2EEESG_SG_EEENSC_ILb0EEEEENS9_38Sm100FmhaFwdEpilogueTmaWarpspecializedINS_6half_tEfNS5_IJNSC_ILi128EEESD_SE_EEESH_NS5_IJSG_S7_EEESP_EENS2_23IndividualTileSchedulerENS2_41Sm100FmhaCtxKernelWarpspecializedScheduleEEEEEvNT_6ParamsE --------------------------
	.section	.text._ZN7cutlass13device_kernelINS_4fmha6kernel36Sm100FmhaFwdKernelTmaWarpspecializedIN4cute5tupleIJiiiNS5_IJNS5_IJiiEEEiEEEEEENS1_10collective38Sm100FmhaFwdMainloopTmaWarpspecializedINS_10bfloat16_tEffNS5_IJNS4_1CILi256EEENSC_ILi64EEESD_EEENS5_IJiNSC_ILi1EEES7_EEENS5_IJiSG_NS5_IJNS5_IJNSC_ILi0EEEiEEEiEEEEEESL_NS9_12ResidualMaskENS5_IJNSC_ILi2EEESG_SG_EEENSC_ILb0EEEEENS9_38Sm100FmhaFwdEpilogueTmaWarpspecializedINS_6half_tEfNS5_IJNSC_ILi128EEESD_SE_EEESH_NS5_IJSG_S7_EEESP_EENS2_23IndividualTileSchedulerENS2_41Sm100FmhaCtxKernelWarpspecializedScheduleEEEEEvNT_6ParamsE,"ax",@progbits
	.align	128
.text._ZN7cutlass13device_kernelINS_4fmha6kernel36Sm100FmhaFwdKernelTmaWarpspecializedIN4cute5tupleIJiiiNS5_IJNS5_IJiiEEEiEEEEEENS1_10collective38Sm100FmhaFwdMainloopTmaWarpspecializedINS_10bfloat16_tEffNS5_IJNS4_1CILi256EEENSC_ILi64EEESD_EEENS5_IJiNSC_ILi1EEES7_EEENS5_IJiSG_NS5_IJNS5_IJNSC_ILi0EEEiEEEiEEEEEESL_NS9_12ResidualMaskENS5_IJNSC_ILi2EEESG_SG_EEENSC_ILb0EEEEENS9_38Sm100FmhaFwdEpilogueTmaWarpspecializedINS_6half_tEfNS5_IJNSC_ILi128EEESD_SE_EEESH_NS5_IJSG_S7_EEESP_EENS2_23IndividualTileSchedulerENS2_41Sm100FmhaCtxKernelWarpspecializedScheduleEEEEEvNT_6ParamsE:
        .type           _ZN7cutlass13device_kernelINS_4fmha6kernel36Sm100FmhaFwdKernelTmaWarpspecializedIN4cute5tupleIJiiiNS5_IJNS5_IJiiEEEiEEEEEENS1_10collective38Sm100FmhaFwdMainloopTmaWarpspecializedINS_10bfloat16_tEffNS5_IJNS4_1CILi256EEENSC_ILi64EEESD_EEENS5_IJiNSC_ILi1EEES7_EEENS5_IJiSG_NS5_IJNS5_IJNSC_ILi0EEEiEEEiEEEEEESL_NS9_12ResidualMaskENS5_IJNSC_ILi2EEESG_SG_EEENSC_ILb0EEEEENS9_38Sm100FmhaFwdEpilogueTmaWarpspecializedINS_6half_tEfNS5_IJNSC_ILi128EEESD_SE_EEESH_NS5_IJSG_S7_EEESP_EENS2_23IndividualTileSchedulerENS2_41Sm100FmhaCtxKernelWarpspecializedScheduleEEEEEvNT_6ParamsE,@function
        .size           _ZN7cutlass13device_kernelINS_4fmha6kernel36Sm100FmhaFwdKernelTmaWarpspecializedIN4cute5tupleIJiiiNS5_IJNS5_IJiiEEEiEEEEEENS1_10collective38Sm100FmhaFwdMainloopTmaWarpspecializedINS_10bfloat16_tEffNS5_IJNS4_1CILi256EEENSC_ILi64EEESD_EEENS5_IJiNSC_ILi1EEES7_EEENS5_IJiSG_NS5_IJNS5_IJNSC_ILi0EEEiEEEiEEEEEESL_NS9_12ResidualMaskENS5_IJNSC_ILi2EEESG_SG_EEENSC_ILb0EEEEENS9_38Sm100FmhaFwdEpilogueTmaWarpspecializedINS_6half_tEfNS5_IJNSC_ILi128EEESD_SE_EEESH_NS5_IJSG_S7_EEESP_EENS2_23IndividualTileSchedulerENS2_41Sm100FmhaCtxKernelWarpspecializedScheduleEEEEEvNT_6ParamsE,(.L_x_512 - _ZN7cutlass13device_kernelINS_4fmha6kernel36Sm100FmhaFwdKernelTmaWarpspecializedIN4cute5tupleIJiiiNS5_IJNS5_IJiiEEEiEEEEEENS1_10collective38Sm100FmhaFwdMainloopTmaWarpspecializedINS_10bfloat16_tEffNS5_IJNS4_1CILi256EEENSC_ILi64EEESD_EEENS5_IJiNSC_ILi1EEES7_EEENS5_IJiSG_NS5_IJNS5_IJNSC_ILi0EEEiEEEiEEEEEESL_NS9_12ResidualMaskENS5_IJNSC_ILi2EEESG_SG_EEENSC_ILb0EEEEENS9_38Sm100FmhaFwdEpilogueTmaWarpspecializedINS_6half_tEfNS5_IJNSC_ILi128EEESD_SE_EEESH_NS5_IJSG_S7_EEESP_EENS2_23IndividualTileSchedulerENS2_41Sm100FmhaCtxKernelWarpspecializedScheduleEEEEEvNT_6ParamsE)
        .other          _ZN7cutlass13device_kernelINS_4fmha6kernel36Sm100FmhaFwdKernelTmaWarpspecializedIN4cute5tupleIJiiiNS5_IJNS5_IJiiEEEiEEEEEENS1_10collective38Sm100FmhaFwdMainloopTmaWarpspecializedINS_10bfloat16_tEffNS5_IJNS4_1CILi256EEENSC_ILi64EEESD_EEENS5_IJiNSC_ILi1EEES7_EEENS5_IJiSG_NS5_IJNS5_IJNSC_ILi0EEEiEEEiEEEEEESL_NS9_12ResidualMaskENS5_IJNSC_ILi2EEESG_SG_EEENSC_ILb0EEEEENS9_38Sm100FmhaFwdEpilogueTmaWarpspecializedINS_6half_tEfNS5_IJNSC_ILi128EEESD_SE_EEESH_NS5_IJSG_S7_EEESP_EENS2_23IndividualTileSchedulerENS2_41Sm100FmhaCtxKernelWarpspecializedScheduleEEEEEvNT_6ParamsE,@"STO_CUDA_ENTRY STV_DEFAULT"
_ZN7cutlass13device_kernelINS_4fmha6kernel36Sm100FmhaFwdKernelTmaWarpspecializedIN4cute5tupleIJiiiNS5_IJNS5_IJiiEEEiEEEEEENS1_10collective38Sm100FmhaFwdMainloopTmaWarpspecializedINS_10bfloat16_tEffNS5_IJNS4_1CILi256EEENSC_ILi64EEESD_EEENS5_IJiNSC_ILi1EEES7_EEENS5_IJiSG_NS5_IJNS5_IJNSC_ILi0EEEiEEEiEEEEEESL_NS9_12ResidualMaskENS5_IJNSC_ILi2EEESG_SG_EEENSC_ILb0EEEEENS9_38Sm100FmhaFwdEpilogueTmaWarpspecializedINS_6half_tEfNS5_IJNSC_ILi128EEESD_SE_EEESH_NS5_IJSG_S7_EEESP_EENS2_23IndividualTileSchedulerENS2_41Sm100FmhaCtxKernelWarpspecializedScheduleEEEEEvNT_6ParamsE:
[----:B------:R-:W1:Y:S02]  /*0000*/  LDC R1, c[0x0][0x37c] ;  /* 0x0000df00ff017b82 */ /* 0x000e640000000800 */
[----:B-1----:R-:W-:Y:S01]  /*0010*/  IADD3 R1, PT, PT, R1, -0xc0, RZ ;  /* 0xffffff4001017810 */ /* 0x002fe20007ffe0ff */
[----:B------:R-:W1:Y:S01]  /*0020*/  S2R R2, SR_TID.X ;  /* 0x0000000000027919 */ /* 0x000e620000002100 */
[----:B------:R-:W2:Y:S01]  /*0030*/  LDCU UR5, c[0x0][0x2f8] ;  /* 0x00005f00ff0577ac */ /* 0x000ea20008000800 */
[----:B------:R-:W3:Y:S01]  /*0040*/  LDCU UR4, c[0x0][0x2fc] ;  /* 0x00005f80ff0477ac */ /* 0x000ee20008000800 */
[----:B------:R-:W-:Y:S02]  /*0050*/  UPLOP3.LUT UP2, UPT, UPT, UPT, UPT, 0x40, 0x4 ;  /* 0x000000000004789c */ /* 0x000fe40003f4e870 */
[----:B------:R-:W-:Y:S02]  /*0060*/  UPLOP3.LUT UP1, UPT, UPT, UPT, UPT, 0x80, 0x8 ;  /* 0x000000000008789c */ /* 0x000fe40003f2f070 */
[----:B------:R-:W-:-:S02]  /*0070*/  UP2UR UR41, UPR, URZ, 0x4 ;  /* 0x00000004ff297883 */ /* 0x000fc40008000000 */
[----:B------:R-:W-:Y:S02]  /*0080*/  UPLOP3.LUT UP2, UPT, UPT, UPT, UPT, 0x80, 0x8 ;  /* 0x000000000008789c */ /* 0x000fe40003f4f070 */
[----:B------:R-:W-:Y:S01]  /*0090*/  UPLOP3.LUT UP0, UPT, UPT, UPT, UPT, 0x40, 0x4 ;  /* 0x000000000004789c */ /* 0x000fe20003f0e870 */
[----:B--2---:R-:W-:Y:S01]  /*00a0*/  IADD3 R22, P0, PT, R1, UR5, RZ ;  /* 0x0000000501167c10 */ /* 0x004fe2000ff1e0ff */
[----:B------:R-:W-:Y:S02]  /*00b0*/  UPLOP3.LUT UP6, UPT, UPT, UPT, UPT, 0x40, 0x4 ;  /* 0x000000000004789c */ /* 0x000fe40003fce870 */
[----:B------:R-:W-:Y:S02]  /*00c0*/  UPLOP3.LUT UP5, UPT, UPT, UPT, UPT, 0x40, 0x4 ;  /* 0x000000000004789c */ /* 0x000fe40003fae870 */
[----:B------:R-:W-:Y:S01]  /*00d0*/  UPLOP3.LUT UP4, UPT, UPT, UPT, UPT, 0x40, 0x4 ;  /* 0x000000000004789c */ /* 0x000fe20003f8e870 */
[----:B---3--:R-:W-:Y:S01]  /*00e0*/  IMAD.X R19, RZ, RZ, UR4, P0 ;  /* 0x00000004ff137e24 */ /* 0x008fe200080e06ff */
[----:B------:R-:W-:Y:S01]  /*00f0*/  UP2UR UR42, UPR, URZ, 0x4 ;  /* 0x00000004ff2a7883 */ /* 0x000fe20008000000 */
[----:B-1----:R-:W-:-:S05]  /*0100*/  SHF.R.U32.HI R74, RZ, 0x5, R2 ;  /* 0x00000005ff4a7819 */ /* 0x002fca0000011602 */
[----:B------:R-:W1:Y:S02]  /*0110*/  SHFL.IDX PT, R3, R74, RZ, 0x1f ;  /* 0x00001fff4a037589 */ /* 0x000e6400000e0000 */
[----:B-1----:R-:W-:-:S04]  /*0120*/  SHF.R.S32.HI R0, RZ, 0x1f, R3 ;  /* 0x0000001fff007819 */ /* 0x002fc80000011403 */
[----:B------:R-:W-:-:S04]  /*0130*/  LEA.HI R0, R0, R3, RZ, 0x2 ;  /* 0x0000000300007211 */ /* 0x000fc800078f10ff */
[----:B------:R-:W-:-:S04]  /*0140*/  SHF.R.S32.HI R0, RZ, 0x2, R0 ;  /* 0x00000002ff007819 */ /* 0x000fc80000011400 */
[----:B------:R-:W-:-:S13]  /*0150*/  ISETP.NE.AND P1, PT, R0, RZ, PT ;  /* 0x000000ff0000720c */ /* 0x000fda0003f25270 */
[----:B------:R-:W-:Y:S05]  /*0160*/  @!P1 BRA `(.L_x_0) ;  /* 0x0000000400249947 */ /* 0x000fea0003800000 */
[----:B------:R-:W-:-:S13]  /*0170*/  ISETP.NE.AND P0, PT, R0, 0x2, PT ;  /* 0x000000020000780c */ /* 0x000fda0003f05270 */
[----:B------:R-:W-:Y:S05]  /*0180*/  @!P0 BRA `(.L_x_1) ;  /* 0x0000000000f48947 */ /* 0x000fea0003800000 */
[----:B------:R-:W-:-:S13]  /*0190*/  ISETP.NE.AND P0, PT, R0, 0x1, PT ;  /* 0x000000010000780c */ /* 0x000fda0003f05270 */
[----:B------:R-:W-:Y:S05]  /*01a0*/  @P0 BRA `(.L_x_2) ;  /* 0x00000000002c0947 */ /* 0x000fea0003800000 */
[----:B------:R-:W-:Y:S01]  /*01b0*/  HFMA2 R0, -RZ, RZ, 0, 5.9604644775390625e-08 ;  /* 0x00000001ff007431 */ /* 0x000fe200000001ff */
[----:B------:R-:W-:Y:S02]  /*01c0*/  UPLOP3.LUT UP3, UPT, UPT, UPT, UPT, 0x40, 0x4 ;  /* 0x000000000004789c */ /* 0x000fe40003f6e870 */
[----:B------:R-:W-:Y:S02]  /*01d0*/  UPLOP3.LUT UP2, UPT, UPT, UPT, UPT, 0x40, 0x4 ;  /* 0x000000000004789c */ /* 0x000fe40003f4e870 */
[----:B------:R-:W-:Y:S02]  /*01e0*/  UPLOP3.LUT UP1, UPT, UPT, UPT, UPT, 0x80, 0x8 ;  /* 0x000000000008789c */ /* 0x000fe40003f2f070 */
[----:B------:R-:W-:Y:S02]  /*01f0*/  UPLOP3.LUT UP0, UPT, UPT, UPT, UPT, 0x40, 0x4 ;  /* 0x000000000004789c */ /* 0x000fe40003f0e870 */
[----:B------:R-:W-:Y:S02]  /*0200*/  UPLOP3.LUT UP6, UPT, UPT, UPT, UPT, 0x40, 0x4 ;  /* 0x000000000004789c */ /* 0x000fe40003fce870 */
[----:B------:R-:W-:-:S02]  /*0210*/  UPLOP3.LUT UP5, UPT, UPT, UPT, UPT, 0x40, 0x4 ;  /* 0x000000000004789c */ /* 0x000fc40003fae870 */
[----:B------:R-:W-:Y:S02]  /*0220*/  UPLOP3.LUT UP4, UPT, UPT, UPT, UPT, 0x80, 0x8 ;  /* 0x000000000008789c */ /* 0x000fe40003f8f070 */
[----:B------:R-:W-:Y:S02]  /*0230*/  UP2UR UR41, UPR, URZ, 0x8 ;  /* 0x00000008ff297883 */ /* 0x000fe40008000000 */
[----:B------:R-:W-:Y:S01]  /*0240*/  UP2UR UR42, UPR, URZ, 0x4 ;  /* 0x00000004ff2a7883 */ /* 0x000fe20008000000 */
[----:B------:R-:W-:Y:S11]  /*0250*/  BRA `(.L_x_0) ;  /* 0x0000000000e87947 */ /* 0x000ff60003800000 */
.L_x_2:
[----:B------:R-:W-:Y:S01]  /*0260*/  ISETP.NE.AND P0, PT, R3, 0xc, PT ;  /* 0x0000000c0300780c */ /* 0x000fe20003f05270 */
[----:B------:R-:W-:Y:S01]  /*0270*/  UPLOP3.LUT UP2, UPT, UPT, UPT, UPT, 0x40, 0x4 ;  /* 0x000000000004789c */ /* 0x000fe20003f4e870 */
[----:B------:R-:W-:Y:S01]  /*0280*/  HFMA2 R0, -RZ, RZ, 0, 1.78813934326171875e-07 ;  /* 0x00000003ff007431 */ /* 0x000fe200000001ff */
[----:B------:R-:W-:Y:S02]  /*0290*/  UPLOP3.LUT UP1, UPT, UPT, UPT, UPT, 0x80, 0x8 ;  /* 0x000000000008789c */ /* 0x000fe40003f2f070 */
[----:B------:R-:W-:Y:S02]  /*02a0*/  UP2UR UR41, UPR, URZ, 0x4 ;  /* 0x00000004ff297883 */ /* 0x000fe40008000000 */
[----:B------:R-:W-:Y:S02]  /*02b0*/  UPLOP3.LUT UP2, UPT, UPT, UPT, UPT, 0x40, 0x4 ;  /* 0x000000000004789c */ /* 0x000fe40003f4e870 */
[----:B------:R-:W-:Y:S02]  /*02c0*/  UPLOP3.LUT UP0, UPT, UPT, UPT, UPT, 0x40, 0x4 ;  /* 0x000000000004789c */ /* 0x000fe40003f0e870 */
[----:B------:R-:W-:-:S02]  /*02d0*/  UPLOP3.LUT UP6, UPT, UPT, UPT, UPT, 0x40, 0x4 ;  /* 0x000000000004789c */ /* 0x000fc40003fce870 */
[----:B------:R-:W-:Y:S02]  /*02e0*/  UPLOP3.LUT UP5, UPT, UPT, UPT, UPT, 0x80, 0x8 ;  /* 0x000000000008789c */ /* 0x000fe40003faf070 */
[----:B------:R-:W-:Y:S02]  /*02f0*/  UPLOP3.LUT UP4, UPT, UPT, UPT, UPT, 0x40, 0x4 ;  /* 0x000000000004789c */ /* 0x000fe40003f8e870 */
[----:B------:R-:W-:Y:S01]  /*0300*/  UP2UR UR42, UPR, URZ, 0x4 ;  /* 0x00000004ff2a7883 */ /* 0x000fe20008000000 */
[----:B------:R-:W-:Y:S11]  /*0310*/  @!P0 BRA `(.L_x_0) ;  /* 0x0000000000b88947 */ /* 0x000ff60003800000 */
[----:B------:R-:W-:-:S13]  /*0320*/  ISETP.NE.AND P0, PT, R3, 0xe, PT ;  /* 0x0000000e0300780c */ /* 0x000fda0003f05270 */
[----:B------:R-:W-:Y:S05]  /*0330*/  @!P0 BRA `(.L_x_3) ;  /* 0x00000000005c8947 */ /* 0x000fea0003800000 */
[----:B------:R-:W-:-:S13]  /*0340*/  ISETP.NE.AND P0, PT, R3, 0xd, PT ;  /* 0x0000000d0300780c */ /* 0x000fda0003f05270 */
[----:B------:R-:W-:Y:S05]  /*0350*/  @P0 BRA `(.L_x_4) ;  /* 0x00000000002c0947 */ /* 0x000fea0003800000 */
[----:B------:R-:W-:Y:S01]  /*0360*/  HFMA2 R0, -RZ, RZ, 0, 2.384185791015625e-07 ;  /* 0x00000004ff007431 */ /* 0x000fe200000001ff */
        /* <DEDUP_REMOVED lines=10> */
.L_x_4:
[----:B------:R-:W-:Y:S01]  /*0410*/  HFMA2 R0, -RZ, RZ, 0, 3.5762786865234375e-07 ;  /* 0x00000006ff007431 */ /* 0x000fe200000001ff */
[----:B------:R-:W-:Y:S02]  /*0420*/  UPLOP3.LUT UP3, UPT, UPT, UPT, UPT, 0x40, 0x4 ;  /* 0x000000000004789c */ /* 0x000fe40003f6e870 */
[----:B------:R-:W-:Y:S02]  /*0430*/  UPLOP3.LUT UP2, UPT, UPT, UPT, UPT, 0x40, 0x4 ;  /* 0x000000000004789c */ /* 0x000fe40003f4e870 */
[----:B------:R-:W-:Y:S02]  /*0440*/  UPLOP3.LUT UP0, UPT, UPT, UPT, UPT, 0x40, 0x4 ;  /* 0x000000000004789c */ /* 0x000fe40003f0e870 */
[----:B------:R-:W-:Y:S02]  /*0450*/  UPLOP3.LUT UP6, UPT, UPT, UPT, UPT, 0x40, 0x4 ;  /* 0x000000000004789c */ /* 0x000fe40003fce870 */
[----:B------:R-:W-:Y:S02]  /*0460*/  UPLOP3.LUT UP5, UPT, UPT, UPT, UPT, 0x40, 0x4 ;  /* 0x000000000004789c */ /* 0x000fe40003fae870 */
[----:B------:R-:W-:-:S02]  /*0470*/  UPLOP3.LUT UP4, UPT, UPT, UPT, UPT, 0x40, 0x4 ;  /* 0x000000000004789c */ /* 0x000fc40003f8e870 */
[----:B------:R-:W-:Y:S02]  /*0480*/  UP2UR UR41, UPR, URZ, 0x8 ;  /* 0x00000008ff297883 */ /* 0x000fe40008000000 */
[----:B------:R-:W-:Y:S01]  /*0490*/  UP2UR UR42, UPR, URZ, 0x4 ;  /* 0x00000004ff2a7883 */ /* 0x000fe20008000000 */
[----:B------:R-:W-:Y:S11]  /*04a0*/  BRA `(.L_x_0) ;  /* 0x0000000000547947 */ /* 0x000ff60003800000 */
.L_x_3:
[----:B------:R-:W-:Y:S01]  /*04b0*/  HFMA2 R0, -RZ, RZ, 0, 2.98023223876953125e-07 ;  /* 0x00000005ff007431 */ /* 0x000fe200000001ff */
        /* <DEDUP_REMOVED lines=10> */
.L_x_1:
[----:B------:R-:W-:Y:S01]  /*0560*/  HFMA2 R0, -RZ, RZ, 0, 1.1920928955078125e-07 ;  /* 0x00000002ff007431 */ /* 0x000fe200000001ff */
        /* <DEDUP_REMOVED lines=8> */
[----:B------:R-:W-:-:S12]  /*05f0*/  UP2UR UR42, UPR, URZ, 0x4 ;  /* 0x00000004ff2a7883 */ /* 0x000fd80008000000 */
.L_x_0:
[----:B------:R-:W-:Y:S01]  /*0600*/  ELECT P0, URZ, PT ;  /* 0x0000000000ff782f */ /* 0x000fe20003800000 */
[----:B------:R-:W-:Y:S03]  /*0610*/  BSSY.RECONVERGENT B0, `(.L_x_5) ;  /* 0x000000f000007945 */ /* 0x000fe60003800200 */
[----:B------:R-:W-:Y:S02]  /*0620*/  PLOP3.LUT P2, PT, P0, PT, UP0, 0x5d, 0xd5 ;  /* 0x0000000000d5781c */ /* 0x000fe4000074eb0d */
[----:B------:R-:W-:-:S11]  /*0630*/  PLOP3.LUT P1, PT, P0, PT, UP6, 0x5d, 0xd5 ;  /* 0x0000000000d5781c */ /* 0x000fd6000072eb6d */
[----:B------:R-:W-:Y:S05]  /*0640*/  @P2 BRA `(.L_x_6) ;  /* 0x00000000002c2947 */ /* 0x000fea0003800000 */
[----:B------:R-:W1:Y:S02]  /*0650*/  LDCU.64 UR4, c[0x0][0x348] ;  /* 0x00006900ff0477ac */ /* 0x000e640008000a00 */
[----:B-1----:R-:W-:-:S04]  /*0660*/  UIADD3 UR8, UP0, UPT, UR4, 0x80, URZ ;  /* 0x0000008004087890 */ /* 0x002fc8000ff1e0ff */
[----:B------:R-:W-:Y:S02]  /*0670*/  UIADD3.X UR9, UPT, UPT, URZ, UR5, URZ, UP0, !UPT ;  /* 0x00000005ff097290 */ /* 0x000fe400087fe4ff */
[----:B------:R-:W-:-:S04]  /*0680*/  UIADD3 UR6, UP0, UPT, UR4, 0x180, URZ ;  /* 0x0000018004067890 */ /* 0x000fc8000ff1e0ff */
[----:B------:R-:W-:Y:S02]  /*0690*/  UIADD3.X UR7, UPT, UPT, URZ, UR5, URZ, UP0, !UPT ;  /* 0x00000005ff077290 */ /* 0x000fe400087fe4ff */
[----:B------:R-:W-:Y:S01]  /*06a0*/  UIADD3 UR4, UP0, UPT, UR4, 0x280, URZ ;  /* 0x0000028004047890 */ /* 0x000fe2000ff1e0ff */
[----:B------:R1:W-:Y:S03]  /*06b0*/  UTMACCTL.PF [UR8] ;  /* 0x00000000080079b9 */ /* 0x0003e60008040000 */
[----:B------:R-:W-:-:S03]  /*06c0*/  UIADD3.X UR5, UPT, UPT, URZ, UR5, URZ, UP0, !UPT ;  /* 0x00000005ff057290 */ /* 0x000fc600087fe4ff */
[----:B------:R1:W-:Y:S06]  /*06d0*/  UTMACCTL.PF [UR6] ;  /* 0x00000000060079b9 */ /* 0x0003ec0008040000 */
[----:B------:R1:W-:Y:S02]  /*06e0*/  UTMACCTL.PF [UR4] ;  /* 0x00000000040079b9 */ /* 0x0003e40008040000 */
[----:B-1----:R-:W-:Y:S01]  /*06f0*/  NOP ;  /* 0x0000000000007918 */ /* 0x002fe20000000000 */
.L_x_6:
[----:B------:R-:W-:Y:S05]  /*0700*/  BSYNC.RECONVERGENT B0 ;  /* 0x0000000000007941 */ /* 0x000fea0003800200 */
.L_x_5:
[----:B------:R-:W-:Y:S04]  /*0710*/  BSSY.RECONVERGENT B0, `(.L_x_7) ;  /* 0x000001b000007945 */ /* 0x000fe80003800200 */
[----:B------:R-:W-:Y:S05]  /*0720*/  @P1 BRA `(.L_x_8) ;  /* 0x0000000000241947 */ /* 0x000fea0003800000 */
[----:B------:R-:W1:Y:S01]  /*0730*/  LDCU.64 UR4, c[0x0][0x348] ;  /* 0x00006900ff0477ac */ /* 0x000e620008000a00 */
[----:B------:R-:W-:Y:S02]  /*0740*/  PLOP3.LUT P6, PT, PT, PT, PT, 0x80, 0x8 ;  /* 0x000000000008781c */ /* 0x000fe40003fcf070 */
[----:B------:R-:W-:Y:S02]  /*0750*/  PLOP3.LUT P5, PT, PT, PT, PT, 0x8, 0x80 ;  /* 0x000000000080781c */ /* 0x000fe40003fae170 */
[----:B------:R-:W-:Y:S02]  /*0760*/  PLOP3.LUT P4, PT, PT, PT, PT, 0x80, 0x8 ;  /* 0x000000000008781c */ /* 0x000fe40003f8f070 */
[----:B------:R-:W-:Y:S01]  /*0770*/  PLOP3.LUT P3, PT, PT, PT, PT, 0x80, 0x8 ;  /* 0x000000000008781c */ /* 0x000fe20003f6f070 */
[----:B-1----:R-:W-:-:S04]  /*0780*/  UIADD3 UR4, UP0, UPT, UR4, 0x400, URZ ;  /* 0x0000040004047890 */ /* 0x002fc8000ff1e0ff */
[----:B------:R-:W-:-:S09]  /*0790*/  UIADD3.X UR5, UPT, UPT, URZ, UR5, URZ, UP0, !UPT ;  /* 0x00000005ff057290 */ /* 0x000fd200087fe4ff */
[----:B------:R1:W-:Y:S02]  /*07a0*/  UTMACCTL.PF [UR4] ;  /* 0x00000000040079b9 */ /* 0x0003e40008040000 */
[----:B-1----:R-:W-:Y:S05]  /*07b0*/  BRA `(.L_x_9) ;  /* 0x0000000000407947 */ /* 0x002fea0003800000 */
.L_x_8:
[----:B------:R-:W-:-:S13]  /*07c0*/  ISETP.NE.AND P1, PT, R0, 0x3, PT ;  /* 0x000000030000780c */ /* 0x000fda0003f25270 */
[----:B------:R-:W-:Y:S05]  /*07d0*/  @!P1 BRA `(.L_x_10) ;  /* 0x0000000000289947 */ /* 0x000fea0003800000 */
[----:B------:R-:W-:Y:S02]  /*07e0*/  ISETP.NE.AND P1, PT, R0, 0x4, PT ;  /* 0x000000040000780c */ /* 0x000fe40003f25270 */
[----:B------:R-:W-:Y:S02]  /*07f0*/  PLOP3.LUT P4, PT, PT, PT, PT, 0x80, 0x8 ;  /* 0x000000000008781c */ /* 0x000fe40003f8f070 */
[----:B------:R-:W-:Y:S02]  /*0800*/  PLOP3.LUT P5, PT, PT, PT, PT, 0x8, 0x80 ;  /* 0x000000000080781c */ /* 0x000fe40003fae170 */
[----:B------:R-:W-:Y:S02]  /*0810*/  PLOP3.LUT P6, PT, PT, PT, PT, 0x80, 0x8 ;  /* 0x000000000008781c */ /* 0x000fe40003fcf070 */
[----:B------:R-:W-:-:S05]  /*0820*/  PLOP3.LUT P3, PT, PT, PT, PT, 0x80, 0x8 ;  /* 0x000000000008781c */ /* 0x000fca0003f6f070 */
[----:B------:R-:W-:Y:S08]  /*0830*/  @P1 BRA `(.L_x_9) ;  /* 0x0000000000201947 */ /* 0x000ff00003800000 */
[----:B------:R-:W-:Y:S02]  /*0840*/  PLOP3.LUT P5, PT, PT, PT, PT, 0x8, 0x80 ;  /* 0x000000000080781c */ /* 0x000fe40003fae170 */
[----:B------:R-:W-:Y:S02]  /*0850*/  PLOP3.LUT P6, PT, PT, PT, PT, 0x8, 0x80 ;  /* 0x000000000080781c */ /* 0x000fe40003fce170 */
[----:B------:R-:W-:Y:S01]  /*0860*/  PLOP3.LUT P3, PT, PT, PT, PT, 0x8, 0x80 ;  /* 0x000000000080781c */ /* 0x000fe20003f6e170 */
[----:B------:R-:W-:-:S12]  /*0870*/  BRA `(.L_x_9) ;  /* 0x0000000000107947 */ /* 0x000fd80003800000 */
.L_x_10:
[----:B------:R-:W-:Y:S02]  /*0880*/  PLOP3.LUT P6, PT, PT, PT, PT, 0x8, 0x80 ;  /* 0x000000000080781c */ /* 0x000fe40003fce170 */
[----:B------:R-:W-:Y:S02]  /*0890*/  PLOP3.LUT P5, PT, PT, PT, PT, 0x80, 0x8 ;  /* 0x000000000008781c */ /* 0x000fe40003faf070 */
[----:B------:R-:W-:Y:S02]  /*08a0*/  PLOP3.LUT P4, PT, PT, PT, PT, 0x8, 0x80 ;  /* 0x000000000080781c */ /* 0x000fe40003f8e170 */
[----:B------:R-:W-:-:S13]  /*08b0*/  PLOP3.LUT P3, PT, PT, PT, PT, 0x80, 0x8 ;  /* 0x000000000008781c */ /* 0x000fda0003f6f070 */
.L_x_9:
[----:B------:R-:W-:Y:S05]  /*08c0*/  BSYNC.RECONVERGENT B0 ;  /* 0x0000000000007941 */ /* 0x000fea0003800200 */
.L_x_7:
[----:B------:R-:W1:Y:S01]  /*08d0*/  SHFL.IDX PT, R3, R74, RZ, 0x1f ;  /* 0x00001fff4a037589 */ /* 0x000e6200000e0000 */
[----:B------:R-:W-:Y:S02]  /*08e0*/  ISETP.NE.AND P1, PT, R0, 0x3, PT ;  /* 0x000000030000780c */ /* 0x000fe40003f25270 */
[----:B------:R-:W-:Y:S02]  /*08f0*/  PLOP3.LUT P0, PT, P0, PT, UP1, 0xae, 0xea ;  /* 0x0000000000ea781c */ /* 0x000fe4000070f51e */
[----:B-1----:R-:W-:-:S13]  /*0900*/  ISETP.NE.AND P2, PT, R3, RZ, PT ;  /* 0x000000ff0300720c */ /* 0x002fda0003f45270 */
[----:B------:R-:W-:Y:S05]  /*0910*/  @P2 BRA `(.L_x_11) ;  /* 0x0000000000382947 */ /* 0x000fea0003800000 */
[----:B------:R-:W1:Y:S01]  /*0920*/  S2UR UR4, SR_CgaCtaId ;  /* 0x00000000000479c3 */ /* 0x000e620000008800 */
[----:B------:R-:W-:Y:S01]  /*0930*/  UMOV UR5, 0x400 ;  /* 0x0000040000057882 */ /* 0x000fe20000000000 */
[----:B------:R-:W-:Y:S01]  /*0940*/  UMOV UR6, 0x1 ;  /* 0x0000000100067882 */ /* 0x000fe20000000000 */
[----:B------:R-:W-:Y:S01]  /*0950*/  ELECT P2, URZ, PT ;  /* 0x0000000000ff782f */ /* 0x000fe20003840000 */
[----:B------:R-:W-:-:S04]  /*0960*/  UIADD3 UR6, UPT, UPT, -UR6, 0x100000, URZ ;  /* 0x0010000006067890 */ /* 0x000fc8000fffe1ff */
[----:B------:R-:W-:Y:S02]  /*0970*/  USHF.L.U32 UR7, UR6, 0xb, URZ ;  /* 0x0000000b06077899 */ /* 0x000fe400080006ff */
[----:B------:R-:W-:Y:S02]  /*0980*/  USHF.L.U32 UR6, UR6, 0x1, URZ ;  /* 0x0000000106067899 */ /* 0x000fe400080006ff */
[----:B-1----:R-:W-:Y:S01]  /*0990*/  ULEA UR4, UR4, UR5, 0x18 ;  /* 0x0000000504047291 */ /* 0x002fe2000f8ec0ff */
[----:B------:R-:W1:Y:S11]  /*09a0*/  FENCE.VIEW.ASYNC.S ;  /* 0x00000000000073c6 */ /* 0x000e760000000000 */
[----:B-1----:R1:W2:Y:S01]  /*09b0*/  SYNCS.EXCH.64 URZ, [UR4+0x38000], UR6 ;  /* 0x0380000604ff75b2 */ /* 0x0022a20008000100 */
[----:B------:R1:W3:Y:S01]  /*09c0*/  SYNCS.EXCH.64 URZ, [UR4+0x38010], UR6 ;  /* 0x0380100604ff75b2 */ /* 0x0002e20008000100 */
[----:B------:R1:W4:Y:S01]  /*09d0*/  SYNCS.EXCH.64 URZ, [UR4+0x38008], UR6 ;  /* 0x0380080604ff75b2 */ /* 0x0003220008000100 */
[----:B------:R1:W1:Y:S01]  /*09e0*/  SYNCS.EXCH.64 URZ, [UR4+0x38018], UR6 ;  /* 0x0380180604ff75b2 */ /* 0x0002620008000100 */
[----:B------:R-:W-:Y:S01]  /*09f0*/  NOP ;  /* 0x0000000000007918 */ /* 0x000fe20000000000 */
.L_x_11:
[----:B------:R-:W-:Y:S01]  /*0a00*/  NOP ;  /* 0x0000000000007918 */ /* 0x000fe20000000000 */
[----:B------:R-:W-:Y:S05]  /*0a10*/  @!P1 BRA `(.L_x_12) ;  /* 0x0000000000289947 */ /* 0x000fea0003800000 */
[----:B------:R-:W-:Y:S01]  /*0a20*/  ISETP.NE.AND P1, PT, R0, 0x4, PT ;  /* 0x000000040000780c */ /* 0x000fe20003f25270 */
[----:B------:R-:W-:Y:S02]  /*0a30*/  UPLOP3.LUT UP3, UPT, UPT, UPT, UPT, 0x80, 0x8 ;  /* 0x000000000008789c */ /* 0x000fe40003f6f070 */
[----:B------:R-:W-:Y:S02]  /*0a40*/  UPLOP3.LUT UP2, UPT, UPT, UPT, UPT, 0x40, 0x4 ;  /* 0x000000000004789c */ /* 0x000fe40003f4e870 */
[----:B------:R-:W-:Y:S02]  /*0a50*/  UPLOP3.LUT UP1, UPT, UPT, UPT, UPT, 0x80, 0x8 ;  /* 0x000000000008789c */ /* 0x000fe40003f2f070 */
[----:B------:R-:W-:-:S06]  /*0a60*/  UPLOP3.LUT UP0, UPT, UPT, UPT, UPT, 0x80, 0x8 ;  /* 0x000000000008789c */ /* 0x000fcc0003f0f070 */
[----:B------:R-:W-:Y:S05]  /*0a70*/  @P1 BRA `(.L_x_13) ;  /* 0x0000000000201947 */ /* 0x000fea0003800000 */
[----:B------:R-:W-:Y:S02]  /*0a80*/  UPLOP3.LUT UP2, UPT, UPT, UPT, UPT, 0x40, 0x4 ;  /* 0x000000000004789c */ /* 0x000fe40003f4e870 */
[----:B------:R-:W-:Y:S02]  /*0a90*/  UPLOP3.LUT UP3, UPT, UPT, UPT, UPT, 0x40, 0x4 ;  /* 0x000000000004789c */ /* 0x000fe40003f6e870 */
[----:B------:R-:W-:Y:S01]  /*0aa0*/  UPLOP3.LUT UP0, UPT, UPT, UPT, UPT, 0x40, 0x4 ;  /* 0x000000000004789c */ /* 0x000fe20003f0e870 */
[----:B------:R-:W-:Y:S05]  /*0ab0*/  BRA `(.L_x_13) ;  /* 0x0000000000107947 */ /* 0x000fea0003800000 */
.L_x_12:
[----:B------:R-:W-:Y:S02]  /*0ac0*/  UPLOP3.LUT UP3, UPT, UPT, UPT, UPT, 0x40, 0x4 ;  /* 0x000000000004789c */ /* 0x000fe40003f6e870 */
[----:B------:R-:W-:Y:S02]  /*0ad0*/  UPLOP3.LUT UP2, UPT, UPT, UPT, UPT, 0x80, 0x8 ;  /* 0x000000000008789c */ /* 0x000fe40003f4f070 */
[----:B------:R-:W-:Y:S02]  /*0ae0*/  UPLOP3.LUT UP1, UPT, UPT, UPT, UPT, 0x40, 0x4 ;  /* 0x000000000004789c */ /* 0x000fe40003f2e870 */
[----:B------:R-:W-:Y:S02]  /*0af0*/  UPLOP3.LUT UP0, UPT, UPT, UPT, UPT, 0x80, 0x8 ;  /* 0x000000000008789c */ /* 0x000fe40003f0f070 */
.L_x_13:
[----:B------:R-:W5:Y:S02]  /*0b00*/  SHFL.IDX PT, R3, R74, RZ, 0x1f ;  /* 0x00001fff4a037589 */ /* 0x000f6400000e0000 */
[----:B-----5:R-:W-:-:S13]  /*0b10*/  ISETP.NE.AND P1, PT, R3, RZ, PT ;  /* 0x000000ff0300720c */ /* 0x020fda0003f25270 */
[----:B------:R-:W-:Y:S05]  /*0b20*/  @P1 BRA `(.L_x_14) ;  /* 0x0000000000401947 */ /* 0x000fea0003800000 */
[----:B-1----:R-:W1:Y:S01]  /*0b30*/  S2UR UR4, SR_CgaCtaId ;  /* 0x00000000000479c3 */ /* 0x002e620000008800 */
        /* <DEDUP_REMOVED lines=8> */
[----:B-1----:R1:W1:Y:S01]  /*0bc0*/  SYNCS.EXCH.64 URZ, [UR4+0x38020], UR6 ;  /* 0x0380200604ff75b2 */ /* 0x0022620008000100 */
[----:B------:R1:W1:Y:S01]  /*0bd0*/  SYNCS.EXCH.64 URZ, [UR4+0x38038], UR6 ;  /* 0x0380380604ff75b2 */ /* 0x0002620008000100 */
[----:B------:R1:W1:Y:S01]  /*0be0*/  SYNCS.EXCH.64 URZ, [UR4+0x38028], UR6 ;  /* 0x0380280604ff75b2 */ /* 0x0002620008000100 */
[----:B------:R1:W1:Y:S01]  /*0bf0*/  SYNCS.EXCH.64 URZ, [UR4+0x38040], UR6 ;  /* 0x0380400604ff75b2 */ /* 0x0002620008000100 */
[----:B------:R1:W1:Y:S01]  /*0c00*/  SYNCS.EXCH.64 URZ, [UR4+0x38030], UR6 ;  /* 0x0380300604ff75b2 */ /* 0x0002620008000100 */
[----:B------:R1:W1:Y:S01]  /*0c10*/  SYNCS.EXCH.64 URZ, [UR4+0x38048], UR6 ;  /* 0x0380480604ff75b2 */ /* 0x0002620008000100 */
[----:B------:R-:W-:Y:S01]  /*0c20*/  NOP ;  /* 0x0000000000007918 */ /* 0x000fe20000000000 */
.L_x_14:
[----:B------:R-:W5:Y:S01]  /*0c30*/  SHFL.IDX PT, R3, R74, RZ, 0x1f ;  /* 0x00001fff4a037589 */ /* 0x000f6200000e0000 */
[----:B------:R-:W-:Y:S01]  /*0c40*/  NOP ;  /* 0x0000000000007918 */ /* 0x000fe20000000000 */
[----:B-----5:R-:W-:-:S13]  /*0c50*/  ISETP.NE.AND P1, PT, R3, RZ, PT ;  /* 0x000000ff0300720c */ /* 0x020fda0003f25270 */
[----:B------:R-:W-:Y:S05]  /*0c60*/  @P1 BRA `(.L_x_15) ;  /* 0x0000000000401947 */ /* 0x000fea0003800000 */
[----:B-1----:R-:W1:Y:S01]  /*0c70*/  S2UR UR4, SR_CgaCtaId ;  /* 0x00000000000479c3 */ /* 0x002e620000008800 */
[----:B------:R-:W-:Y:S01]  /*0c80*/  UMOV UR5, 0x400 ;  /* 0x0000040000057882 */ /* 0x000fe20000000000 */
[----:B------:R-:W-:Y:S01]  /*0c90*/  UMOV UR6, 0x1 ;  /* 0x0000000100067882 */ /* 0x000fe20000000000 */
[----:B------:R-:W-:Y:S01]  /*0ca0*/  UMOV UR8, 0x80 ;  /* 0x0000008000087882 */ /* 0x000fe20000000000 */
[----:B------:R-:W-:-:S04]  /*0cb0*/  UIADD3 UR6, UPT, UPT, -UR6, 0x100000, URZ ;  /* 0x0010000006067890 */ /* 0x000fc8000fffe1ff */
[----:B------:R-:W-:Y:S02]  /*0cc0*/  USHF.L.U32 UR7, UR6, 0xb, URZ ;  /* 0x0000000b06077899 */ /* 0x000fe400080006ff */
[----:B------:R-:W-:Y:S02]  /*0cd0*/  USHF.L.U32 UR6, UR6, 0x1, URZ ;  /* 0x0000000106067899 */ /* 0x000fe400080006ff */
[----:B------:R-:W-:-:S04]  /*0ce0*/  UIADD3 UR8, UPT, UPT, -UR8, 0x100000, URZ ;  /* 0x0010000008087890 */ /* 0x000fc8000fffe1ff */
[----:B------:R-:W-:Y:S02]  /*0cf0*/  USHF.L.U32 UR9, UR8, 0xb, URZ ;  /* 0x0000000b08097899 */ /* 0x000fe400080006ff */
[----:B------:R-:W-:Y:S01]  /*0d00*/  USHF.L.U32 UR8, UR8, 0x1, URZ ;  /* 0x0000000108087899 */ /* 0x000fe200080006ff */
[----:B------:R-:W-:Y:S01]  /*0d10*/  ELECT P1, URZ, PT ;  /* 0x0000000000ff782f */ /* 0x000fe20003820000 */
[----:B-1----:R-:W-:Y:S01]  /*0d20*/  ULEA UR4, UR4, UR5, 0x18 ;  /* 0x0000000504047291 */ /* 0x002fe2000f8ec0ff */
[----:B------:R-:W1:Y:S11]  /*0d30*/  FENCE.VIEW.ASYNC.S ;  /* 0x00000000000073c6 */ /* 0x000e760000000000 */
[----:B-1----:R1:W1:Y:S01]  /*0d40*/  SYNCS.EXCH.64 URZ, [UR4+0x38050], UR6 ;  /* 0x0380500604ff75b2 */ /* 0x0022620008000100 */
[----:B------:R1:W1:Y:S01]  /*0d50*/  SYNCS.EXCH.64 URZ, [UR4+0x38058], UR8 ;  /* 0x0380580804ff75b2 */ /* 0x0002620008000100 */
[----:B------:R-:W-:Y:S01]  /*0d60*/  NOP ;  /* 0x0000000000007918 */ /* 0x000fe20000000000 */
.L_x_15:
[----:B------:R-:W5:Y:S01]  /*0d70*/  SHFL.IDX PT, R3, R74, RZ, 0x1f ;  /* 0x00001fff4a037589 */ /* 0x000f6200000e0000 */
[----:B-1----:R-:W-:Y:S01]  /*0d80*/  UP2UR UR4, UPR, URZ, 0x1 ;  /* 0x00000001ff047883 */ /* 0x002fe20008000000 */
[----:B------:R-:W-:Y:S01]  /*0d90*/  ISETP.NE.AND P2, PT, R0, 0x2, PT ;  /* 0x000000020000780c */ /* 0x000fe20003f45270 */
[----:B------:R-:W-:Y:S01]  /*0da0*/  UISETP.NE.AND UP0, UPT, UR42, URZ, UPT ;  /* 0x000000ff2a00728c */ /* 0x000fe2000bf05270 */
[----:B------:R-:W-:-:S03]  /*0db0*/  NOP ;  /* 0x0000000000007918 */ /* 0x000fc60000000000 */
[----:B------:R-:W-:Y:S02]  /*0dc0*/  USEL UR5, URZ, 0x2, !UP0 ;  /* 0x00000002ff057887 */ /* 0x000fe4000c000000 */
[----:B------:R-:W-:Y:S02]  /*0dd0*/  UISETP.NE.AND UP0, UPT, UR4, URZ, UPT ;  /* 0x000000ff0400728c */ /* 0x000fe4000bf05270 */
[----:B------:R-:W-:Y:S02]  /*0de0*/  USEL UR4, URZ, 0x2, !UP4 ;  /* 0x00000002ff047887 */ /* 0x000fe4000e000000 */
[----:B------:R-:W-:Y:S02]  /*0df0*/  USEL UR55, UR5, 0x1, !UP5 ;  /* 0x0000000105377887 */ /* 0x000fe4000e800000 */
[----:B------:R-:W-:Y:S01]  /*0e00*/  USEL UR4, UR4, 0x1, !UP5 ;  /* 0x0000000104047887 */ /* 0x000fe2000e800000 */
[----:B-----5:R-:W-:-:S05]  /*0e10*/  ISETP.NE.AND P1, PT, R3, RZ, PT ;  /* 0x000000ff0300720c */ /* 0x020fca0003f25270 */
[----:B------:R-:W-:-:S05]  /*0e20*/  IMAD.U32 R3, RZ, RZ, UR4 ;  /* 0x00000004ff037e24 */ /* 0x000fca000f8e00ff */
[----:B------:R1:W-:Y:S03]  /*0e30*/  STL [R1+0x18], R3 ;  /* 0x0000180301007387 */ /* 0x0003e60000100800 */
[----:B------:R-:W-:Y:S05]  /*0e40*/  @P1 BRA `(.L_x_16) ;  /* 0x0000000000401947 */ /* 0x000fea0003800000 */
[----:B------:R-:W5:Y:S01]  /*0e50*/  S2UR UR4, SR_CgaCtaId ;  /* 0x00000000000479c3 */ /* 0x000f620000008800 */
        /* <DEDUP_REMOVED lines=10> */
[----:B-----5:R-:W-:Y:S01]  /*0f00*/  ULEA UR4, UR4, UR5, 0x18 ;  /* 0x0000000504047291 */ /* 0x020fe2000f8ec0ff */
[----:B------:R-:W5:Y:S11]  /*0f10*/  FENCE.VIEW.ASYNC.S ;  /* 0x00000000000073c6 */ /* 0x000f760000000000 */
[----:B-----5:R1:W1:Y:S01]  /*0f20*/  SYNCS.EXCH.64 URZ, [UR4+0x38060], UR8 ;  /* 0x0380600804ff75b2 */ /* 0x0202620008000100 */
[----:B------:R1:W1:Y:S01]  /*0f30*/  SYNCS.EXCH.64 URZ, [UR4+0x38068], UR6 ;  /* 0x0380680604ff75b2 */ /* 0x0002620008000100 */
[----:B------:R-:W-:Y:S01]  /*0f40*/  NOP ;  /* 0x0000000000007918 */ /* 0x000fe20000000000 */
.L_x_16:
[----:B------:R-:W-:Y:S01]  /*0f50*/  NOP ;  /* 0x0000000000007918 */ /* 0x000fe20000000000 */
[----:B------:R-:W-:Y:S05]  /*0f60*/  @!P2 BRA `(.L_x_17) ;  /* 0x000000000024a947 */ /* 0x000fea0003800000 */
[----:B------:R-:W-:Y:S01]  /*0f70*/  ISETP.NE.AND P1, PT, R0, RZ, PT ;  /* 0x000000ff0000720c */ /* 0x000fe20003f25270 */
[----:B-1----:R-:W-:Y:S02]  /*0f80*/  UP2UR UR4, UPR, URZ, 0x1 ;  /* 0x00000001ff047883 */ /* 0x002fe40008000000 */
[----:B------:R-:W-:Y:S01]  /*0f90*/  UPLOP3.LUT UP0, UPT, UPT, UPT, UPT, 0x80, 0x8 ;  /* 0x000000000008789c */ /* 0x000fe20003f0f070 */
[----:B------:R-:W-:-:S03]  /*0fa0*/  UMOV UR11, URZ ;  /* 0x000000ff000b7c82 */ /* 0x000fc60008000000 */
[----:B------:R-:W-:Y:S02]  /*0fb0*/  UP2UR UR43, UPR, URZ, 0x1 ;  /* 0x00000001ff2b7883 */ /* 0x000fe40008000000 */
[----:B------:R-:W-:-:S04]  /*0fc0*/  UISETP.NE.AND UP0, UPT, UR4, URZ, UPT ;  /* 0x000000ff0400728c */ /* 0x000fc8000bf05270 */
[----:B------:R-:W-:Y:S07]  /*0fd0*/  @P1 BRA `(.L_x_18) ;  /* 0x00000000001c1947 */ /* 0x000fee0003800000 */
[----:B------:R-:W-:Y:S01]  /*0fe0*/  UMOV UR11, 0x1 ;  /* 0x00000001000b7882 */ /* 0x000fe20000000000 */
[----:B------:R-:W-:Y:S05]  /*0ff0*/  BRA `(.L_x_18) ;  /* 0x0000000000147947 */ /* 0x000fea0003800000 */
.L_x_17:
[----:B-1----:R-:W-:Y:S02]  /*1000*/  UP2UR UR4, UPR, URZ, 0x1 ;  /* 0x00000001ff047883 */ /* 0x002fe40008000000 */
[----:B------:R-:W-:Y:S01]  /*1010*/  UPLOP3.LUT UP0, UPT, UPT, UPT, UPT, 0x40, 0x4 ;  /* 0x000000000004789c */ /* 0x000fe20003f0e870 */
[----:B------:R-:W-:-:S03]  /*1020*/  UMOV UR11, 0x2 ;  /* 0x00000002000b7882 */ /* 0x000fc60000000000 */
[----:B------:R-:W-:Y:S02]  /*1030*/  UP2UR UR43, UPR, URZ, 0x1 ;  /* 0x00000001ff2b7883 */ /* 0x000fe40008000000 */
[----:B------:R-:W-:Y:S02]  /*1040*/  UISETP.NE.AND UP0, UPT, UR4, URZ, UPT ;  /* 0x000000ff0400728c */ /* 0x000fe4000bf05270 */
.L_x_18:
[----:B------:R-:W1:Y:S02]  /*1050*/  SHFL.IDX PT, R3, R74, RZ, 0x1f ;  /* 0x00001fff4a037589 */ /* 0x000e6400000e0000 */
[----:B-1----:R-:W-:-:S13]  /*1060*/  ISETP.NE.AND P1, PT, R3, RZ, PT ;  /* 0x000000ff0300720c */ /* 0x002fda0003f25270 */
[----:B------:R-:W-:Y:S05]  /*1070*/  @P1 BRA `(.L_x_19) ;  /* 0x0000000000301947 */ /* 0x000fea0003800000 */
[----:B------:R-:W1:Y:S01]  /*1080*/  S2UR UR6, SR_CgaCtaId ;  /* 0x00000000000679c3 */ /* 0x000e620000008800 */
[----:B------:R-:W-:Y:S01]  /*1090*/  UMOV UR4, 0x400 ;  /* 0x0000040000047882 */ /* 0x000fe20000000000 */
[----:B------:R-:W-:Y:S01]  /*10a0*/  UMOV UR5, 0x80 ;  /* 0x0000008000057882 */ /* 0x000fe20000000000 */
[----:B------:R-:W-:Y:S01]  /*10b0*/  ELECT P1, URZ, PT ;  /* 0x0000000000ff782f */ /* 0x000fe20003820000 */
[----:B-1----:R-:W-:Y:S02]  /*10c0*/  ULEA UR6, UR6, UR4, 0x18 ;  /* 0x0000000406067291 */ /* 0x002fe4000f8ec0ff */
[----:B------:R-:W-:-:S04]  /*10d0*/  UIADD3 UR4, UPT, UPT, -UR5, 0x100000, URZ ;  /* 0x0010000005047890 */ /* 0x000fc8000fffe1ff */
[----:B------:R-:W-:Y:S02]  /*10e0*/  USHF.L.U32 UR5, UR4, 0xb, URZ ;  /* 0x0000000b04057899 */ /* 0x000fe400080006ff */
[----:B------:R-:W-:Y:S01]  /*10f0*/  USHF.L.U32 UR4, UR4, 0x1, URZ ;  /* 0x0000000104047899 */ /* 0x000fe200080006ff */
[----:B------:R-:W1:Y:S11]  /*1100*/  FENCE.VIEW.ASYNC.S ;  /* 0x00000000000073c6 */ /* 0x000e760000000000 */
[----:B-1----:R1:W1:Y:S01]  /*1110*/  SYNCS.EXCH.64 URZ, [UR6+0x38070], UR4 ;  /* 0x0380700406ff75b2 */ /* 0x0022620008000100 */
[----:B------:R1:W1:Y:S01]  /*1120*/  SYNCS.EXCH.64 URZ, [UR6+0x38078], UR4 ;  /* 0x0380780406ff75b2 */ /* 0x0002620008000100 */
[----:B------:R-:W-:Y:S01]  /*1130*/  NOP ;  /* 0x0000000000007918 */ /* 0x000fe20000000000 */
.L_x_19:
[----:B------:R-:W-:Y:S01]  /*1140*/  NOP ;  /* 0x0000000000007918 */ /* 0x000fe20000000000 */
[----:B------:R-:W-:Y:S05]  /*1150*/  @!P2 BRA `(.L_x_20) ;  /* 0x000000000024a947 */ /* 0x000fea0003800000 */
[----:B------:R-:W-:Y:S01]  /*1160*/  ISETP.NE.AND P1, PT, R0, 0x1, PT ;  /* 0x000000010000780c */ /* 0x000fe20003f25270 */
        /* <DEDUP_REMOVED lines=8> */
.L_x_20:
[----:B-1----:R-:W-:Y:S02]  /*11f0*/  UP2UR UR4, UPR, URZ, 0x1 ;  /* 0x00000001ff047883 */ /* 0x002fe40008000000 */
[----:B------:R-:W-:Y:S01]  /*1200*/  UPLOP3.LUT UP0, UPT, UPT, UPT, UPT, 0x40, 0x4 ;  /* 0x000000000004789c */ /* 0x000fe20003f0e870 */
[----:B------:R-:W-:-:S03]  /*1210*/  UMOV UR10, 0x2 ;  /* 0x00000002000a7882 */ /* 0x000fc60000000000 */
[----:B------:R-:W-:Y:S02]  /*1220*/  UP2UR UR44, UPR, URZ, 0x1 ;  /* 0x00000001ff2c7883 */ /* 0x000fe40008000000 */
[----:B------:R-:W-:Y:S02]  /*1230*/  UISETP.NE.AND UP0, UPT, UR4, URZ, UPT ;  /* 0x000000ff0400728c */ /* 0x000fe4000bf05270 */
.L_x_21:
[----:B------:R-:W1:Y:S01]  /*1240*/  SHFL.IDX PT, R3, R74, RZ, 0x1f ;  /* 0x00001fff4a037589 */ /* 0x000e6200000e0000 */
[----:B------:R-:W-:Y:S02]  /*1250*/  USEL UR51, URZ, 0x1, !UP4 ;  /* 0x00000001ff337887 */ /* 0x000fe4000e000000 */
[----:B------:R-:W-:Y:S01]  /*1260*/  USEL UR12, URZ, 0x1, UP4 ;  /* 0x00000001ff0c7887 */ /* 0x000fe2000a000000 */
        /* <DEDUP_REMOVED lines=14> */
.L_x_22:
        /* <DEDUP_REMOVED lines=19> */
[----:B------:R1:W1:Y:S01]  /*1480*/  SYNCS.EXCH.64 URZ, [UR4+0x38098], UR8 ;  /* 0x0380980804ff75b2 */ /* 0x0002620008000100 */
[----:B------:R1:W1:Y:S01]  /*1490*/  SYNCS.EXCH.64 URZ, [UR4+0x380a8], UR6 ;  /* 0x0380a80604ff75b2 */ /* 0x0002620008000100 */
[----:B------:R-:W-:Y:S01]  /*14a0*/  NOP ;  /* 0x0000000000007918 */ /* 0x000fe20000000000 */
.L_x_23:
        /* <DEDUP_REMOVED lines=22> */
.L_x_24:
[----:B------:R-:W5:Y:S01]  /*1610*/  SHFL.IDX PT, R3, R74, RZ, 0x1f ;  /* 0x00001fff4a037589 */ /* 0x000f6200000e0000 */
[----:B------:R-:W-:Y:S01]  /*1620*/  NOP ;  /* 0x0000000000007918 */ /* 0x000fe20000000000 */
[----:B-----5:R-:W-:-:S13]  /*1630*/  ISETP.NE.AND P1, PT, R3, RZ, PT ;  /* 0x000000ff0300720c */ /* 0x020fda0003f25270 */
[----:B------:R-:W-:Y:S05]  /*1640*/  @P1 BRA `(.L_x_25) ;  /* 0x0000000000301947 */ /* 0x000fea0003800000 */
[----:B-1----:R-:W1:Y:S01]  /*1650*/  S2UR UR6, SR_CgaCtaId ;  /* 0x00000000000679c3 */ /* 0x002e620000008800 */
        /* <DEDUP_REMOVED lines=11> */
.L_x_25:
[----:B------:R-:W-:Y:S01]  /*1710*/  ISETP.GT.AND P1, PT, R0, 0x3, PT ;  /* 0x000000030000780c */ /* 0x000fe20003f24270 */
[----:B------:R-:W-:Y:S01]  /*1720*/  NOP ;  /* 0x0000000000007918 */ /* 0x000fe20000000000 */
[----:B------:R-:W-:Y:S01]  /*1730*/  MOV R90, UR12 ;  /* 0x0000000c005a7c02 */ /* 0x000fe20008000f00 */
[----:B-1234-:R-:W-:Y:S10]  /*1740*/  BAR.SYNC.DEFER_BLOCKING 0x0 ;  /* 0x0000000000007b1d */ /* 0x01eff40000010000 */
[----:B------:R-:W-:Y:S05]  /*1750*/  @P1 BRA `(.L_x_26) ;  /* 0x000001ec00bc1947 */ /* 0x000fea0003800000 */
[----:B------:R-:W-:-:S13]  /*1760*/  ISETP.GE.U32.AND P0, PT, R0, 0x2, PT ;  /* 0x000000020000780c */ /* 0x000fda0003f06070 */
[----:B------:R-:W-:Y:S05]  /*1770*/  @!P0 BRA `(.L_x_27) ;  /* 0x0000019000ec8947 */ /* 0x000fea0003800000 */
[----:B------:R-:W-:Y:S05]  /*1780*/  @!P2 BRA `(.L_x_28) ;  /* 0x0000003400fca947 */ /* 0x000fea0003800000 */
[----:B------:R-:W-:-:S08]  /*1790*/  NOP ;  /* 0x0000000000007918 */ /* 0x000fd00000000000 */
[----:B------:R-:W1:-:S00]  /*17a0*/  USETMAXREG.DEALLOC.CTAPOOL 0x20 ;  /* 0x00000020000079c8 */ /* 0x000e4000080e0500 */
[----:B------:R-:W2:Y:S08]  /*17b0*/  S2UR UR4, SR_CTAID.X ;  /* 0x00000000000479c3 */ /* 0x000eb00000002500 */
[----:B-1----:R-:W1:Y:S01]  /*17c0*/  LDC R0, c[0x0][0x380] ;  /* 0x0000e000ff007b82 */ /* 0x002e620000000800 */
[----:B--2---:R-:W-:-:S06]  /*17d0*/  USHF.L.U32 UR4, UR4, 0x8, URZ ;  /* 0x0000000804047899 */ /* 0x004fcc00080006ff */
[----:B-1----:R-:W-:-:S13]  /*17e0*/  ISETP.LE.U32.AND P0, PT, R0, UR4, PT ;  /* 0x0000000400007c0c */ /* 0x002fda000bf03070 */
[----:B------:R-:W-:Y:S05]  /*17f0*/  @P0 EXIT ;  /* 0x000000000000094d */ /* 0x000fea0003800000 */
[----:B------:R-:W1:Y:S01]  /*1800*/  S2UR UR18, SR_CgaCtaId ;  /* 0x00000000001279c3 */ /* 0x000e620000008800 */
[----:B------:R-:W-:Y:S01]  /*1810*/  UMOV UR4, 0x40 ;  /* 0x0000004000047882 */ /* 0x000fe20000000000 */
[----:B------:R-:W-:Y:S01]  /*1820*/  NOP ;  /* 0x0000000000007918 */ /* 0x000fe20000000000 */
[----:B-1----:R-:W-:-:S03]  /*1830*/  ULEA UR5, UR18, UR4, 0x18 ;  /* 0x0000000412057291 */ /* 0x002fc6000f8ec0ff */
[----:B------:R-:W-:Y:S02]  /*1840*/  UMOV UR4, 0x400 ;  /* 0x0000040000047882 */ /* 0x000fe40000000000 */
[----:B------:R-:W-:-:S04]  /*1850*/  ULEA UR18, UR18, UR4, 0x18 ;  /* 0x0000000412127291 */ /* 0x000fc8000f8ec0ff */
[----:B------:R-:W1:Y:S02]  /*1860*/  LDS.U8 R0, [UR5+0x1c] ;  /* 0x00001c05ff007984 */ /* 0x000e640008000000 */
[----:B-1----:R-:W-:-:S13]  /*1870*/  ISETP.NE.AND P0, PT, R0, RZ, PT ;  /* 0x000000ff0000720c */ /* 0x002fda0003f05270 */
[----:B------:R-:W-:Y:S05]  /*1880*/  @P0 BRA `(.L_x_29) ;  /* 0x0000000000580947 */ /* 0x000fea0003800000 */
[----:B------:R-:W-:-:S13]  /*1890*/  ELECT P0, URZ, PT ;  /* 0x0000000000ff782f */ /* 0x000fda0003800000 */
[----:B------:R-:W-:Y:S05]  /*18a0*/  @!P0 BRA `(.L_x_30) ;  /* 0x0000000000608947 */ /* 0x000fea0003800000 */
[----:B------:R-:W-:Y:S01]  /*18b0*/  UMOV UR4, 0x10 ;  /* 0x0000001000047882 */ /* 0x000fe20000000000 */
[----:B------:R-:W-:Y:S01]  /*18c0*/  HFMA2 R0, -RZ, RZ, 0, 5.9604644775390625e-08 ;  /* 0x00000001ff007431 */ /* 0x000fe200000001ff */
[----:B------:R-:W-:-:S03]  /*18d0*/  MOV R2, 0xffff ;  /* 0x0000ffff00027802 */ /* 0x000fc60000000f00 */
[----:B------:R-:W-:Y:S04]  /*18e0*/  DEPBAR.LE SB1, 0x36 ;  /* 0x00009d800000791a */ /* 0x000fe80000000000 */
[----:B------:R-:W1:Y:S02]  /*18f0*/  UTCATOMSWS.FIND_AND_SET.ALIGN UP0, UR4, UR4 ;  /* 0x00000004000475e3 */ /* 0x000e640008000800 */
[----:B-1----:R-:W-:Y:S01]  /*1900*/  MOV R3, UR4 ;  /* 0x0000000400037c02 */ /* 0x002fe20008000f00 */
[----:B------:R-:W-:Y:S06]  /*1910*/  BRA.U UP0, `(.L_x_31) ;  /* 0x0000000100187547 */ /* 0x000fec000b800000 */
.L_x_32:
[----:B------:R-:W-:Y:S05]  /*1920*/  NANOSLEEP 0x64 ;  /* 0x000000640000795d */ /* 0x000fea0003800000 */
[----:B------:R-:W-:-:S05]  /*1930*/  UMOV UR4, 0x10 ;  /* 0x0000001000047882 */ /* 0x000fca0000000000 */
[----:B------:R-:W-:Y:S04]  /*1940*/  DEPBAR.LE SB1, 0x36 ;  /* 0x00009d800000791a */ /* 0x000fe80000000000 */
[----:B------:R-:W1:Y:S02]  /*1950*/  UTCATOMSWS.FIND_AND_SET.ALIGN UP0, UR4, UR4 ;  /* 0x00000004000475e3 */ /* 0x000e640008000800 */
[----:B-1----:R-:W-:Y:S01]  /*1960*/  MOV R3, UR4 ;  /* 0x0000000400037c02 */ /* 0x002fe20008000f00 */
[----:B------:R-:W-:Y:S05]  /*1970*/  BRA.U !UP0, `(.L_x_32) ;  /* 0xfffffffd08e87547 */ /* 0x000fea000b83ffff */
.L_x_31:
[-C--:B------:R-:W-:Y:S02]  /*1980*/  SHF.L.U32 R2, R2, R3.reuse, RZ ;  /* 0x0000000302027219 */ /* 0x080fe400000006ff */
[----:B------:R-:W-:Y:S01]  /*1990*/  SHF.L.U32 R0, R0, R3, RZ ;  /* 0x0000000300007219 */ /* 0x000fe200000006ff */
[----:B------:R-:W-:Y:S02]  /*19a0*/  IMAD.SHL.U32 R3, R3, 0x20, RZ ;  /* 0x0000002003037824 */ /* 0x000fe400078e00ff */
[----:B------:R1:W-:Y:S04]  /*19b0*/  ATOMS.OR RZ, [UR5+0x14], R2 ;  /* 0x00001402ffff798c */ /* 0x0003e8000b000005 */
[----:B------:R1:W-:Y:S04]  /*19c0*/  ATOMS.OR RZ, [UR5+0x18], R0 ;  /* 0x00001800ffff798c */ /* 0x0003e8000b000005 */
[----:B------:R1:W-:Y:S01]  /*19d0*/  STS [UR18+0x380e0], R3 ;  /* 0x0380e003ff007988 */ /* 0x0003e20008000812 */
[----:B------:R-:W-:Y:S05]  /*19e0*/  BRA `(.L_x_30) ;  /* 0x0000000000107947 */ /* 0x000fea0003800000 */
.L_x_29:
[----:B------:R-:W-:Y:S02]  /*19f0*/  MOV R0, 0xffffffff ;  /* 0xffffffff00007802 */ /* 0x000fe40000000f00 */
[----:B------:R-:W-:-:S03]  /*1a00*/  MOV R2, 0x1a30 ;  /* 0x00001a3000027802 */ /* 0x000fc60000000f00 */
[----:B------:R1:W-:Y:S04]  /*1a10*/  STS [UR18+0x380e0], R0 ;  /* 0x0380e000ff007988 */ /* 0x0003e80008000812 */
[----:B-1----:R-:W-:Y:S05]  /*1a20*/  CALL.REL.NOINC `($__internal_1_$__cuda_sm10x_tcgen05_guardrail_trap_phase_invalid_during_alloc) ;  /* 0x0000025400c07944 */ /* 0x002fea0003c00000 */
.L_x_30:
[----:B------:R-:W-:Y:S05]  /*1a30*/  WARPSYNC.ALL ;  /* 0x0000000000007948 */ /* 0x000fea0003800000 */
[----:B------:R-:W2:Y:S02]  /*1a40*/  LDCU UR73, c[0x0][0x384] ;  /* 0x00007080ff4977ac */ /* 0x000ea40008000800 */
[----:B--2---:R-:W-:Y:S01]  /*1a50*/  ISETP.NE.AND P0, PT, RZ, UR73, PT ;  /* 0x00000049ff007c0c */ /* 0x004fe2000bf05270 */
[----:B------:R-:W-:-:S12]  /*1a60*/  NOP ;  /* 0x0000000000007918 */ /* 0x000fd80000000000 */
[----:B------:R-:W-:Y:S05]  /*1a70*/  @!P0 EXIT ;  /* 0x000000000000894d */ /* 0x000fea0003800000 */
[----:B------:R-:W-:Y:S01]  /*1a80*/  UIADD3 UR4, UPT, UPT, UR18, 0x20000, URZ ;  /* 0x0002000012047890 */ /* 0x000fe2000fffe0ff */
[----:B------:R-:W-:Y:S01]  /*1a90*/  BSSY.RECONVERGENT B0, `(.L_x_33) ;  /* 0x000000b000007945 */ /* 0x000fe20003800200 */
[----:B------:R-:W-:Y:S02]  /*1aa0*/  USHF.R.U32.HI UR6, URZ, 0x4, UR18 ;  /* 0x00000004ff067899 */ /* 0x000fe40008011612 */
[----:B------:R-:W-:Y:S02]  /*1ab0*/  USHF.R.U32.HI UR4, URZ, 0x4, UR4 ;  /* 0x00000004ff047899 */ /* 0x000fe40008011604 */
[----:B------:R-:W-:Y:S02]  /*1ac0*/  ULOP3.LUT UR6, UR6, 0x3fff, URZ, 0xc0, !UPT ;  /* 0x00003fff06067892 */ /* 0x000fe4000f8ec0ff */
[----:B------:R-:W-:Y:S02]  /*1ad0*/  ULOP3.LUT UR5, UR4, 0x3fff, URZ, 0xc0, !UPT ;  /* 0x00003fff04057892 */ /* 0x000fe4000f8ec0ff */
[----:B------:R-:W-:-:S02]  /*1ae0*/  ULOP3.LUT UR6, UR6, 0x10000, URZ, 0xfc, !UPT ;  /* 0x0001000006067892 */ /* 0x000fc4000f8efcff */
[----:B------:R-:W-:Y:S02]  /*1af0*/  ULOP3.LUT UR4, UR5, 0x10000, URZ, 0xfc, !UPT ;  /* 0x0001000005047892 */ /* 0x000fe4000f8efcff */
[----:B------:R-:W-:-:S03]  /*1b00*/  ULOP3.LUT UR21, UR5, 0x2000000, URZ, 0xfc, !UPT ;  /* 0x0200000005157892 */ /* 0x000fc6000f8efcff */
[----:B------:R-:W-:Y:S01]  /*1b10*/  UMOV UR5, 0x40004040 ;  /* 0x4000404000057882 */ /* 0x000fe20000000000 */
[----:B------:R-:W-:Y:S05]  /*1b20*/  @!P4 BRA `(.L_x_34) ;  /* 0x000000000004c947 */ /* 0x000fea0003800000 */
[----:B------:R-:W-:Y:S05]  /*1b30*/  BPT.TRAP 0x1 ;  /* 0x000000040000795c */ /* 0x000fea0000300000 */
.L_x_34:
[----:B------:R-:W-:Y:S05]  /*1b40*/  BSYNC.RECONVERGENT B0 ;  /* 0x0000000000007941 */ /* 0x000fea0003800200 */
.L_x_33:
[----:B-1----:R-:W-:-:S04]  /*1b50*/  SHF.L.U32 R3, RZ, 0x1f, RZ ;  /* 0x0000001fff037819 */ /* 0x002fc800000006ff */
[----:B------:R-:W1:Y:S02]  /*1b60*/  SYNCS.PHASECHK.TRANS64.TRYWAIT P0, [UR18+0x38000], R3 ;  /* 0x03800003ff0075a7 */ /* 0x000e640008001112 */
[----:B-1----:R-:W-:Y:S05]  /*1b70*/  @!P0 BRA `(.L_x_35) ;  /* 0x0000024000888947 */ /* 0x002fea0003800000 */
.L_x_417:
[----:B------:R-:W-:Y:S05]  /*1b80*/  BRA.U !UP1, `(.L_x_36) ;  /* 0x0000000109047547 */ /* 0x000fea000b800000 */
[----:B------:R-:W-:Y:S05]  /*1b90*/  BPT.TRAP 0x1 ;  /* 0x000000040000795c */ /* 0x000fea0000300000 */
.L_x_36:
[----:B------:R-:W2:Y:S01]  /*1ba0*/  SYNCS.PHASECHK.TRANS64.TRYWAIT P0, [UR18+0x38020], R3 ;  /* 0x03802003ff0075a7 */ /* 0x000ea20008001112 */
[----:B------:R-:W-:-:S06]  /*1bb0*/  ULOP3.LUT UR7, UR55, 0x1, URZ, 0xc0, !UPT ;  /* 0x0000000137077892 */ /* 0x000fcc000f8ec0ff */
[----:B-1----:R-:W-:Y:S01]  /*1bc0*/  MOV R0, UR7 ;  /* 0x0000000700007c02 */ /* 0x002fe20008000f00 */
[----:B--2---:R-:W-:Y:S06]  /*1bd0*/  @!P0 BRA `(.L_x_37) ;  /* 0x0000024000888947 */ /* 0x004fec0003800000 */
.L_x_419:
[----:B------:R-:W-:-:S13]  /*1be0*/  R2UR UR7, R0 ;  /* 0x00000000000772ca */ /* 0x000fda00000e0000 */
[----:B------:R-:W-:-:S09]  /*1bf0*/  UISETP.NE.U32.AND UP0, UPT, UR7, 0x1, UPT ;  /* 0x000000010700788c */ /* 0x000fd2000bf05070 */
[----:B------:R-:W-:Y:S05]  /*1c00*/  BRA.U !UP0, `(.L_x_38) ;  /* 0x0000000108047547 */ /* 0x000fea000b800000 */
[----:B------:R-:W-:Y:S05]  /*1c10*/  BPT.TRAP 0x1 ;  /* 0x000000040000795c */ /* 0x000fea0000300000 */
.L_x_38:
[----:B-1----:R-:W-:Y:S01]  /*1c20*/  IMAD.MOV.U32 R2, RZ, RZ, 0x1 ;  /* 0x00000001ff027424 */ /* 0x002fe200078e00ff */
[----:B------:R-:W-:Y:S01]  /*1c30*/  CS2R R4, SRZ ;  /* 0x0000000000047805 */ /* 0x000fe2000001ff00 */
[----:B------:R-:W-:-:S03]  /*1c40*/  IMAD.MOV.U32 R6, RZ, RZ, RZ ;  /* 0x000000ffff067224 */ /* 0x000fc600078e00ff */
[----:B------:R-:W-:-:S04]  /*1c50*/  SHF.L.U32 R2, R2, 0x1f, RZ ;  /* 0x0000001f02027819 */ /* 0x000fc800000006ff */
[----:B------:R-:W1:Y:S02]  /*1c60*/  SYNCS.PHASECHK.TRANS64.TRYWAIT P0, [UR18+0x38058], R2 ;  /* 0x03805802ff0075a7 */ /* 0x000e640008001112 */
[----:B-1----:R-:W-:Y:S05]  /*1c70*/  @!P0 BRA `(.L_x_39) ;  /* 0x0000024000788947 */ /* 0x002fea0003800000 */
.L_x_421:
[----:B------:R-:W-:Y:S01]  /*1c80*/  R2UR UR9, R5 ;  /* 0x00000000050972ca */ /* 0x000fe200000e0000 */
[----:B------:R-:W-:Y:S01]  /*1c90*/  UIADD3 UR28, UPT, UPT, UR4, 0x2, URZ ;  /* 0x00000002041c7890 */ /* 0x000fe2000fffe0ff */
[----:B------:R-:W-:Y:S02]  /*1ca0*/  R2UR UR23, R4 ;  /* 0x00000000041772ca */ /* 0x000fe400000e0000 */
[----:B------:R-:W-:Y:S02]  /*1cb0*/  CS2R R4, SRZ ;  /* 0x0000000000047805 */ /* 0x000fe4000001ff00 */
[----:B------:R-:W-:Y:S01]  /*1cc0*/  R2UR UR11, R6 ;  /* 0x00000000060b72ca */ /* 0x000fe200000e0000 */
[----:B------:R-:W-:Y:S01]  /*1cd0*/  IMAD.MOV.U32 R6, RZ, RZ, RZ ;  /* 0x000000ffff067224 */ /* 0x000fe200078e00ff */
[----:B------:R-:W-:Y:S02]  /*1ce0*/  UIADD3 UR14, UPT, UPT, UR6, 0x2, URZ ;  /* 0x00000002060e7890 */ /* 0x000fe4000fffe0ff */
[----:B------:R-:W-:Y:S01]  /*1cf0*/  UIADD3 UR30, UPT, UPT, UR4, 0x4, URZ ;  /* 0x00000004041e7890 */ /* 0x000fe2000fffe0ff */
[C---:B------:R-:W-:Y:S01]  /*1d00*/  R2UR UR69, R5.reuse ;  /* 0x00000000054572ca */ /* 0x040fe200000e0000 */
[----:B------:R-:W-:Y:S01]  /*1d10*/  UIADD3 UR12, UPT, UPT, UR6, 0x4, URZ ;  /* 0x00000004060c7890 */ /* 0x000fe2000fffe0ff */
[----:B------:R-:W-:Y:S01]  /*1d20*/  R2UR UR68, R4 ;  /* 0x00000000044472ca */ /* 0x000fe200000e0000 */
[----:B------:R-:W-:Y:S01]  /*1d30*/  UIADD3 UR36, UPT, UPT, UR4, 0x6, URZ ;  /* 0x0000000604247890 */ /* 0x000fe2000fffe0ff */
[----:B------:R-:W-:Y:S01]  /*1d40*/  R2UR UR19, R6 ;  /* 0x00000000061372ca */ /* 0x000fe200000e0000 */
[----:B------:R-:W-:Y:S01]  /*1d50*/  UIADD3 UR10, UPT, UPT, UR6, 0x6, URZ ;  /* 0x00000006060a7890 */ /* 0x000fe2000fffe0ff */
[----:B------:R-:W-:Y:S01]  /*1d60*/  R2UR UR17, R4 ;  /* 0x00000000041172ca */ /* 0x000fe200000e0000 */
[----:B------:R-:W-:Y:S01]  /*1d70*/  UIADD3 UR38, UPT, UPT, UR4, 0x200, URZ ;  /* 0x0000020004267890 */ /* 0x000fe2000fffe0ff */
[----:B------:R-:W-:Y:S01]  /*1d80*/  R2UR UR20, R6 ;  /* 0x00000000061472ca */ /* 0x000fe200000e0000 */
[----:B------:R-:W-:Y:S01]  /*1d90*/  UIADD3 UR8, UPT, UPT, UR6, 0x400, URZ ;  /* 0x0000040006087890 */ /* 0x000fe2000fffe0ff */
[C---:B------:R-:W-:Y:S01]  /*1da0*/  R2UR UR25, R5.reuse ;  /* 0x00000000051972ca */ /* 0x040fe200000e0000 */
[----:B------:R-:W-:Y:S01]  /*1db0*/  UIADD3 UR42, UPT, UPT, UR4, 0x202, URZ ;  /* 0x00000202042a7890 */ /* 0x000fe2000fffe0ff */
[C---:B------:R-:W-:Y:S01]  /*1dc0*/  R2UR UR72, R4.reuse ;  /* 0x00000000044872ca */ /* 0x040fe200000e0000 */
[----:B------:R-:W-:Y:S01]  /*1dd0*/  UIADD3 UR22, UPT, UPT, UR6, 0x402, URZ ;  /* 0x0000040206167890 */ /* 0x000fe2000fffe0ff */
[C---:B------:R-:W-:Y:S01]  /*1de0*/  R2UR UR71, R5.reuse ;  /* 0x00000000054772ca */ /* 0x040fe200000e0000 */
[----:B------:R-:W-:Y:S01]  /*1df0*/  UIADD3 UR44, UPT, UPT, UR4, 0x204, URZ ;  /* 0x00000204042c7890 */ /* 0x000fe2000fffe0ff */
[C---:B------:R-:W-:Y:S01]  /*1e00*/  R2UR UR70, R4.reuse ;  /* 0x00000000044672ca */ /* 0x040fe200000e0000 */
[----:B------:R-:W-:Y:S01]  /*1e10*/  UIADD3 UR26, UPT, UPT, UR6, 0x404, URZ ;  /* 0x00000404061a7890 */ /* 0x000fe2000fffe0ff */
[----:B-1----:R-:W-:Y:S01]  /*1e20*/  MOV.SPILL R7, UR69 ;  /* 0x0000004500077c02 */ /* 0x002fe20009000f00 */
[----:B------:R-:W-:Y:S01]  /*1e30*/  UMOV UR76, 0x0 ;  /* 0x00000000004c7882 */ /* 0x000fe20000000000 */
[----:B------:R-:W-:Y:S01]  /*1e40*/  UMOV UR77, 0x8100490 ;  /* 0x08100490004d7882 */ /* 0x000fe20000000000 */
[----:B------:R-:W-:Y:S01]  /*1e50*/  UMOV UR7, 0x40004040 ;  /* 0x4000404000077882 */ /* 0x000fe20000000000 */
[----:B------:R-:W-:Y:S01]  /*1e60*/  MOV.SPILL R6, UR68 ;  /* 0x0000004400067c02 */ /* 0x000fe20009000f00 */
[----:B------:R-:W-:Y:S01]  /*1e70*/  UIADD3 UR46, UPT, UPT, UR4, 0x206, URZ ;  /* 0x00000206042e7890 */ /* 0x000fe2000fffe0ff */
[----:B------:R1:W-:Y:S01]  /*1e80*/  UTCHMMA gdesc[UR6], gdesc[UR4], tmem[UR11], tmem[UR76], idesc[UR77], !UPT ;  /* 0x00ff4c04060075ea */ /* 0x0003e2000f80000b */
[----:B------:R-:W-:Y:S01]  /*1e90*/  UMOV UR74, 0x0 ;  /* 0x00000000004a7882 */ /* 0x000fe20000000000 */
[----:B------:R-:W-:Y:S01]  /*1ea0*/  UMOV UR75, 0x8100490 ;  /* 0x08100490004b7882 */ /* 0x000fe20000000000 */
[----:B------:R-:W-:Y:S01]  /*1eb0*/  UMOV UR29, 0x40004040 ;  /* 0x40004040001d7882 */ /* 0x000fe20000000000 */
[----:B------:R-:W-:Y:S01]  /*1ec0*/  UIADD3 UR40, UPT, UPT, UR6, 0x406, URZ ;  /* 0x0000040606287890 */ /* 0x000fe2000fffe0ff */
[C---:B------:R-:W-:Y:S01]  /*1ed0*/  R2UR UR67, R5.reuse ;  /* 0x00000000054372ca */ /* 0x040fe200000e0000 */
[----:B------:R-:W-:Y:S01]  /*1ee0*/  UMOV UR15, 0x40004040 ;  /* 0x40004040000f7882 */ /* 0x000fe20000000000 */
[----:B------:R-:W-:Y:S01]  /*1ef0*/  UIADD3 UR48, UPT, UPT, UR4, 0x400, URZ ;  /* 0x0000040004307890 */ /* 0x000fe2000fffe0ff */
[----:B------:R2:W-:Y:S01]  /*1f00*/  UTCHMMA gdesc[UR14], gdesc[UR28], tmem[UR9], tmem[UR74], idesc[UR75], UPT ;  /* 0x00ff4a1c0e0075ea */ /* 0x0005e2000b800009 */
        /* <DEDUP_REMOVED lines=9> */
[----:B------:R-:W-:Y:S01]  /*1fa0*/  UIADD3 UR32, UPT, UPT, UR6, 0x802, URZ ;  /* 0x0000080206207890 */ /* 0x000fe2000fffe0ff */
[----:B------:R-:W-:Y:S01]  /*1fb0*/  R2UR UR65, R5 ;  /* 0x00000000054172ca */ /* 0x000fe200000e0000 */
[----:B------:R-:W-:Y:S01]  /*1fc0*/  UMOV UR39, 0x40004040 ;  /* 0x4000404000277882 */ /* 0x000fe20000000000 */
[----:B------:R-:W-:Y:S01]  /*1fd0*/  UMOV UR43, 0x40004040 ;  /* 0x40004040002b7882 */ /* 0x000fe20000000000 */
[----:B------:R-:W-:Y:S01]  /*1fe0*/  UMOV UR45, 0x40004040 ;  /* 0x40004040002d7882 */ /* 0x000fe20000000000 */
[----:B------:R-:W-:Y:S01]  /*1ff0*/  UMOV UR27, 0x40004040 ;  /* 0x40004040001b7882 */ /* 0x000fe20000000000 */
[----:B------:R-:W-:Y:S01]  /*2000*/  UMOV UR47, 0x40004040 ;  /* 0x40004040002f7882 */ /* 0x000fe20000000000 */
[----:B-1----:R-:W-:Y:S01]  /*2010*/  UMOV UR11, 0x40004040 ;  /* 0x40004040000b7882 */ /* 0x002fe20000000000 */
[----:B------:R-:W-:Y:S01]  /*2020*/  UMOV UR41, 0x40004040 ;  /* 0x4000404000297882 */ /* 0x000fe20000000000 */
[----:B------:R1:W-:Y:S01]  /*2030*/  UTCHMMA gdesc[UR10], gdesc[UR36], tmem[UR19], tmem[UR76], idesc[UR77], UPT ;  /* 0x00ff4c240a0075ea */ /* 0x0003e2000b800013 */
[----:B------:R-:W-:Y:S01]  /*2040*/  UMOV UR49, 0x40004040 ;  /* 0x4000404000317882 */ /* 0x000fe20000000000 */
[----:B------:R-:W-:Y:S01]  /*2050*/  UMOV UR35, 0x40004040 ;  /* 0x4000404000237882 */ /* 0x000fe20000000000 */
[----:B------:R-:W-:Y:S01]  /*2060*/  UMOV UR51, 0x40004040 ;  /* 0x4000404000337882 */ /* 0x000fe20000000000 */
[----:B------:R-:W-:Y:S01]  /*2070*/  UMOV UR33, 0x40004040 ;  /* 0x4000404000217882 */ /* 0x000fe20000000000 */
[----:B------:R-:W-:Y:S01]  /*2080*/  UIADD3 UR52, UPT, UPT, UR4, 0x404, URZ ;  /* 0x0000040404347890 */ /* 0x000fe2000fffe0ff */
[----:B------:R-:W-:Y:S01]  /*2090*/  R2UR UR64, R4 ;  /* 0x00000000044072ca */ /* 0x000fe200000e0000 */
[----:B--2---:R-:W-:Y:S01]  /*20a0*/  UMOV UR9, 0x40004040 ;  /* 0x4000404000097882 */ /* 0x004fe20000000000 */
[----:B------:R-:W-:Y:S01]  /*20b0*/  UIADD3 UR24, UPT, UPT, UR6, 0x804, URZ ;  /* 0x0000080406187890 */ /* 0x000fe2000fffe0ff */
[----:B------:R2:W-:Y:S01]  /*20c0*/  UTCHMMA gdesc[UR8], gdesc[UR38], tmem[UR17], tmem[UR76], idesc[UR77], UPT ;  /* 0x00ff4c26080075ea */ /* 0x0005e2000b800011 */
[----:B------:R-:W-:Y:S01]  /*20d0*/  UIADD3 UR54, UPT, UPT, UR4, 0x406, URZ ;  /* 0x0000040604367890 */ /* 0x000fe2000fffe0ff */
[----:B------:R-:W-:Y:S01]  /*20e0*/  R2UR UR7, R0 ;  /* 0x00000000000772ca */ /* 0x000fe200000e0000 */
[----:B------:R-:W-:Y:S01]  /*20f0*/  UIADD3 UR16, UPT, UPT, UR6, 0x806, URZ ;  /* 0x0000080606107890 */ /* 0x000fe2000fffe0ff */
[----:B---3--:R-:W-:Y:S01]  /*2100*/  UMOV UR23, 0x40004040 ;  /* 0x4000404000177882 */ /* 0x008fe20000000000 */
[----:B------:R-:W-:Y:S01]  /*2110*/  UIADD3 UR56, UPT, UPT, UR4, 0x600, URZ ;  /* 0x0000060004387890 */ /* 0x000fe2000fffe0ff */
[----:B------:R3:W-:Y:S01]  /*2120*/  UTCHMMA gdesc[UR22], gdesc[UR42], tmem[UR20], tmem[UR76], idesc[UR77], UPT ;  /* 0x00ff4c2a160075ea */ /* 0x0007e2000b800014 */
[----:B------:R4:W-:Y:S01]  /*2130*/  UTCHMMA gdesc[UR26], gdesc[UR44], tmem[UR25], tmem[UR74], idesc[UR75], UPT ;  /* 0x00ff4a2c1a0075ea */ /* 0x0009e2000b800019 */
[----:B------:R-:W-:-:S02]  /*2140*/  UIADD3 UR14, UPT, UPT, UR6, 0xc00, URZ ;  /* 0x00000c00060e7890 */ /* 0x000fc4000fffe0ff */
[----:B------:R-:W-:Y:S02]  /*2150*/  UIADD3 UR58, UPT, UPT, UR4, 0x602, URZ ;  /* 0x00000602043a7890 */ /* 0x000fe4000fffe0ff */
[----:B------:R-:W-:Y:S02]  /*2160*/  UIADD3 UR12, UPT, UPT, UR6, 0xc02, URZ ;  /* 0x00000c02060c7890 */ /* 0x000fe4000fffe0ff */
[----:B------:R-:W-:Y:S02]  /*2170*/  UIADD3 UR60, UPT, UPT, UR4, 0x604, URZ ;  /* 0x00000604043c7890 */ /* 0x000fe4000fffe0ff */
[----:B-1----:R-:W-:Y:S02]  /*2180*/  UIADD3 UR10, UPT, UPT, UR6, 0xc04, URZ ;  /* 0x00000c04060a7890 */ /* 0x002fe4000fffe0ff */
[----:B------:R-:W-:Y:S01]  /*2190*/  UIADD3 UR62, UPT, UPT, UR4, 0x606, URZ ;  /* 0x00000606043e7890 */ /* 0x000fe2000fffe0ff */
[----:B------:R-:W-:Y:S01]  /*21a0*/  UMOV UR53, 0x40004040 ;  /* 0x4000404000357882 */ /* 0x000fe20000000000 */
[----:B------:R-:W-:Y:S01]  /*21b0*/  UMOV UR55, 0x40004040 ;  /* 0x4000404000377882 */ /* 0x000fe20000000000 */
[----:B------:R-:W-:Y:S01]  /*21c0*/  UMOV UR57, 0x40004040 ;  /* 0x4000404000397882 */ /* 0x000fe20000000000 */
[----:B------:R-:W-:Y:S01]  /*21d0*/  UMOV UR59, 0x40004040 ;  /* 0x40004040003b7882 */ /* 0x000fe20000000000 */
[----:B--2---:R-:W-:Y:S01]  /*21e0*/  UIADD3 UR8, UPT, UPT, UR6, 0xc06, URZ ;  /* 0x00000c0606087890 */ /* 0x004fe2000fffe0ff */
[----:B------:R-:W-:Y:S01]  /*21f0*/  UMOV UR17, 0x40004040 ;  /* 0x4000404000117882 */ /* 0x000fe20000000000 */
[----:B------:R-:W-:Y:S01]  /*2200*/  UMOV UR61, 0x40004040 ;  /* 0x40004040003d7882 */ /* 0x000fe20000000000 */
[----:B------:R-:W-:Y:S01]  /*2210*/  UMOV UR63, 0x40004040 ;  /* 0x40004040003f7882 */ /* 0x000fe20000000000 */
[----:B------:R-:W-:Y:S01]  /*2220*/  UISETP.NE.AND UP4, UPT, UR7, URZ, UPT ;  /* 0x000000ff0700728c */ /* 0x000fe2000bf85270 */
[----:B---3--:R-:W-:Y:S01]  /*2230*/  UMOV UR22, 0x0 ;  /* 0x0000000000167882 */ /* 0x008fe20000000000 */
[----:B------:R-:W-:Y:S01]  /*2240*/  UMOV UR23, 0x8100490 ;  /* 0x0810049000177882 */ /* 0x000fe20000000000 */
[----:B----4-:R-:W-:Y:S01]  /*2250*/  UMOV UR26, 0x0 ;  /* 0x00000000001a7882 */ /* 0x010fe20000000000 */
[----:B------:R-:W-:Y:S01]  /*2260*/  UMOV UR27, 0x8100490 ;  /* 0x08100490001b7882 */ /* 0x000fe20000000000 */
[----:B------:R1:W-:Y:S01]  /*2270*/  UTCHMMA gdesc[UR40], gdesc[UR46], tmem[UR72], tmem[UR22], idesc[UR23], UPT ;  /* 0x00ff162e280075ea */ /* 0x0003e2000b800048 */
[----:B------:R2:W-:Y:S01]  /*2280*/  UTCHMMA gdesc[UR34], gdesc[UR48], tmem[UR71], tmem[UR26], idesc[UR27], UPT ;  /* 0x00ff1a30220075ea */ /* 0x0005e2000b800047 */
[----:B------:R3:W-:Y:S01]  /*2290*/  UTCHMMA gdesc[UR32], gdesc[UR50], tmem[UR70], tmem[UR68], idesc[UR69], UPT ;  /* 0x00ff4432200075ea */ /* 0x0007e2000b800046 */
[----:B------:R-:W-:Y:S01]  /*22a0*/  UMOV UR25, 0x40004040 ;  /* 0x4000404000197882 */ /* 0x000fe20000000000 */
[----:B-1----:R-:W-:Y:S01]  /*22b0*/  UMOV UR40, 0x0 ;  /* 0x0000000000287882 */ /* 0x002fe20000000000 */
[----:B--2---:R-:W-:Y:S01]  /*22c0*/  UMOV UR34, 0x0 ;  /* 0x0000000000227882 */ /* 0x004fe20000000000 */
[----:B---3--:R-:W-:Y:S01]  /*22d0*/  R2UR.FILL UR69, R7 ;  /* 0x00000000074572ca */ /* 0x008fe200004e0000 */
[----:B------:R-:W-:Y:S01]  /*22e0*/  UMOV UR35, 0x8100490 ;  /* 0x0810049000237882 */ /* 0x000fe20000000000 */
[----:B------:R-:W-:Y:S01]  /*22f0*/  R2UR.FILL UR68, R6 ;  /* 0x00000000064472ca */ /* 0x000fe200004e0000 */
[----:B------:R-:W-:-:S10]  /*2300*/  UMOV UR41, 0x8100490 ;  /* 0x0810049000297882 */ /* 0x000fd40000000000 */
[----:B------:R1:W-:Y:S02]  /*2310*/  UTCHMMA gdesc[UR24], gdesc[UR52], tmem[UR69], tmem[UR34], idesc[UR35], UPT ;  /* 0x00ff2234180075ea */ /* 0x0003e4000b800045 */
[----:B------:R1:W-:Y:S01]  /*2320*/  UTCHMMA gdesc[UR16], gdesc[UR54], tmem[UR68], tmem[UR40], idesc[UR41], UPT ;  /* 0x00ff2836100075ea */ /* 0x0003e2000b800044 */
[----:B------:R1:W-:Y:S01]  /*2330*/  UTCHMMA gdesc[UR14], gdesc[UR56], tmem[UR67], tmem[UR26], idesc[UR27], UPT ;  /* 0x00ff1a380e0075ea */ /* 0x0003e2000b800043 */
[----:B------:R1:W-:Y:S01]  /*2340*/  UTCHMMA gdesc[UR12], gdesc[UR58], tmem[UR66], tmem[UR76], idesc[UR77], UPT ;  /* 0x00ff4c3a0c0075ea */ /* 0x0003e2000b800042 */
[----:B------:R1:W-:Y:S01]  /*2350*/  UTCHMMA gdesc[UR10], gdesc[UR60], tmem[UR65], tmem[UR74], idesc[UR75], UPT ;  /* 0x00ff4a3c0a0075ea */ /* 0x0003e2000b800041 */
[----:B------:R1:W-:Y:S01]  /*2360*/  UTCHMMA gdesc[UR8], gdesc[UR62], tmem[UR64], tmem[UR22], idesc[UR23], UPT ;  /* 0x00ff163e080075ea */ /* 0x0003e2000b800040 */
[----:B------:R-:W-:Y:S05]  /*2370*/  BRA.U UP4, `(.L_x_40) ;  /* 0x0000000104047547 */ /* 0x000fea000b800000 */
[----:B-1----:R-:W-:Y:S05]  /*2380*/  BPT.TRAP 0x1 ;  /* 0x000000040000795c */ /* 0x002fea0000300000 */
.L_x_40:
[----:B------:R-:W-:Y:S01]  /*2390*/  UIADD3 UR7, UPT, UPT, UR18, 0x38050, URZ ;  /* 0x0003805012077890 */ /* 0x000fe2000fffe0ff */
[----:B------:R-:W-:Y:S08]  /*23a0*/  BSSY.RECONVERGENT B0, `(.L_x_41) ;  /* 0x0000004000007945 */ /* 0x000ff00003800200 */
[----:B------:R2:W-:Y:S01]  /*23b0*/  UTCBAR [UR7], URZ ;  /* 0x000000ff070073e9 */ /* 0x0005e200080000ff */
[----:B------:R-:W-:Y:S05]  /*23c0*/  @!P4 BRA `(.L_x_42) ;  /* 0x000000000004c947 */ /* 0x000fea0003800000 */
[----:B-12---:R-:W-:Y:S05]  /*23d0*/  BPT.TRAP 0x1 ;  /* 0x000000040000795c */ /* 0x006fea0000300000 */
.L_x_42:
[----:B-12---:R-:W-:Y:S05]  /*23e0*/  BSYNC.RECONVERGENT B0 ;  /* 0x0000000000007941 */ /* 0x006fea0003800200 */
.L_x_41:
[----:B------:R-:W2:Y:S01]  /*23f0*/  LDL.LU R4, [R1+0x18] ;  /* 0x0000180001047983 */ /* 0x000ea20000300800 */
[----:B------:R-:W1:Y:S01]  /*2400*/  SYNCS.PHASECHK.TRANS64.TRYWAIT P0, [UR18+0x38008], R3 ;  /* 0x03800803ff0075a7 */ /* 0x000e620008001112 */
[----:B--2---:R-:W-:-:S13]  /*2410*/  R2UR UR7, R4 ;  /* 0x00000000040772ca */ /* 0x004fda00000e0000 */
[----:B------:R-:W-:-:S06]  /*2420*/  ULOP3.LUT UR7, UR7, 0x1, URZ, 0xc0, !UPT ;  /* 0x0000000107077892 */ /* 0x000fcc000f8ec0ff */
[----:B------:R-:W-:Y:S01]  /*2430*/  MOV R12, UR7 ;  /* 0x00000007000c7c02 */ /* 0x000fe20008000f00 */
[----:B-1----:R-:W-:Y:S06]  /*2440*/  @!P0 BRA `(.L_x_43) ;  /* 0x00000238009c8947 */ /* 0x002fec0003800000 */
.L_x_423:
[----:B------:R-:W-:-:S13]  /*2450*/  R2UR UR7, R12 ;  /* 0x000000000c0772ca */ /* 0x000fda00000e0000 */
[----:B------:R-:W-:-:S09]  /*2460*/  UISETP.NE.U32.AND UP0, UPT, UR7, 0x1, UPT ;  /* 0x000000010700788c */ /* 0x000fd2000bf05070 */
[----:B------:R-:W-:Y:S05]  /*2470*/  BRA.U !UP0, `(.L_x_44) ;  /* 0x0000000108047547 */ /* 0x000fea000b800000 */
[----:B------:R-:W-:Y:S05]  /*2480*/  BPT.TRAP 0x1 ;  /* 0x000000040000795c */ /* 0x000fea0000300000 */
.L_x_44:
[----:B------:R-:W2:Y:S01]  /*2490*/  SYNCS.PHASECHK.TRANS64.TRYWAIT P0, [UR18+0x38068], R2 ;  /* 0x03806802ff0075a7 */ /* 0x000ea20008001112 */
[----:B------:R-:W-:Y:S01]  /*24a0*/  HFMA2 R6, -RZ, RZ, 0, 7.62939453125e-06 ;  /* 0x00000080ff067431 */ /* 0x000fe200000001ff */
[----:B------:R-:W-:Y:S01]  /*24b0*/  MOV R5, 0x80 ;  /* 0x0000008000057802 */ /* 0x000fe20000000f00 */
[----:B-1----:R-:W-:Y:S01]  /*24c0*/  HFMA2 R4, -RZ, RZ, 0, 7.62939453125e-06 ;  /* 0x00000080ff047431 */ /* 0x002fe200000001ff */
[----:B--2---:R-:W-:Y:S06]  /*24d0*/  @!P0 BRA `(.L_x_45) ;  /* 0x0000023800908947 */ /* 0x004fec0003800000 */
.L_x_425:
[----:B------:R-:W-:Y:S01]  /*24e0*/  R2UR UR19, R5 ;  /* 0x00000000051372ca */ /* 0x000fe200000e0000 */
[----:B------:R-:W-:Y:S01]  /*24f0*/  IMAD.MOV.U32 R5, RZ, RZ, 0x80 ;  /* 0x00000080ff057424 */ /* 0x000fe200078e00ff */
[----:B------:R-:W-:Y:S01]  /*2500*/  R2UR UR7, R6 ;  /* 0x00000000060772ca */ /* 0x000fe200000e0000 */
[----:B------:R-:W-:Y:S01]  /*2510*/  IMAD.MOV.U32 R6, RZ, RZ, 0x80 ;  /* 0x00000080ff067424 */ /* 0x000fe200078e00ff */
[----:B------:R-:W-:Y:S01]  /*2520*/  R2UR UR20, R4 ;  /* 0x00000000041472ca */ /* 0x000fe200000e0000 */
[----:B------:R-:W-:Y:S01]  /*2530*/  IMAD.MOV.U32 R4, RZ, RZ, 0x80 ;  /* 0x00000080ff047424 */ /* 0x000fe200078e00ff */
[C---:B------:R-:W-:Y:S01]  /*2540*/  R2UR UR15, R5.reuse ;  /* 0x00000000050f72ca */ /* 0x040fe200000e0000 */
[----:B------:R-:W-:Y:S01]  /*2550*/  UIADD3 UR12, UPT, UPT, UR6, 0x1000, URZ ;  /* 0x00001000060c7890 */ /* 0x000fe2000fffe0ff */
[----:B------:R-:W-:Y:S01]  /*2560*/  R2UR UR17, R6 ;  /* 0x00000000061172ca */ /* 0x000fe200000e0000 */
[----:B------:R-:W-:Y:S01]  /*2570*/  UIADD3 UR8, UPT, UPT, UR6, 0x1002, URZ ;  /* 0x0000100206087890 */ /* 0x000fe2000fffe0ff */
[C---:B------:R-:W-:Y:S01]  /*2580*/  R2UR UR23, R4.reuse ;  /* 0x00000000041772ca */ /* 0x040fe200000e0000 */
[----:B------:R-:W-:Y:S01]  /*2590*/  UIADD3 UR10, UPT, UPT, UR6, 0x1004, URZ ;  /* 0x00001004060a7890 */ /* 0x000fe2000fffe0ff */
[C---:B------:R-:W-:Y:S01]  /*25a0*/  R2UR UR77, R5.reuse ;  /* 0x00000000054d72ca */ /* 0x040fe200000e0000 */
[----:B------:R-:W-:Y:S01]  /*25b0*/  UMOV UR40, UR28 ;  /* 0x0000001c00287c82 */ /* 0x000fe20008000000 */
[----:B------:R-:W-:Y:S01]  /*25c0*/  UIADD3 UR26, UPT, UPT, UR6, 0x1006, URZ ;  /* 0x00001006061a7890 */ /* 0x000fe2000fffe0ff */
[----:B------:R-:W-:Y:S01]  /*25d0*/  R2UR UR76, R4 ;  /* 0x00000000044c72ca */ /* 0x000fe200000e0000 */
[----:B------:R-:W-:Y:S01]  /*25e0*/  UIADD3 UR28, UPT, UPT, UR6, 0x1400, URZ ;  /* 0x00001400061c7890 */ /* 0x000fe2000fffe0ff */
[----:B------:R-:W-:Y:S01]  /*25f0*/  R2UR UR75, R6 ;  /* 0x00000000064b72ca */ /* 0x000fe200000e0000 */
[----:B------:R-:W-:Y:S01]  /*2600*/  UMOV UR66, UR36 ;  /* 0x0000002400427c82 */ /* 0x000fe20008000000 */
[C---:B------:R-:W-:Y:S01]  /*2610*/  R2UR UR74, R5.reuse ;  /* 0x00000000054a72ca */ /* 0x040fe200000e0000 */
[----:B------:R-:W-:Y:S01]  /*2620*/  UIADD3 UR36, UPT, UPT, UR6, 0x1402, URZ ;  /* 0x0000140206247890 */ /* 0x000fe2000fffe0ff */
[----:B------:R-:W-:Y:S01]  /*2630*/  R2UR UR72, R4 ;  /* 0x00000000044872ca */ /* 0x000fe200000e0000 */
[----:B------:R-:W-:Y:S01]  /*2640*/  UMOV UR24, 0x0 ;  /* 0x0000000000187882 */ /* 0x000fe20000000000 */
[----:B------:R-:W-:Y:S01]  /*2650*/  UMOV UR25, 0x8100490 ;  /* 0x0810049000197882 */ /* 0x000fe20000000000 */
[----:B------:R-:W-:Y:S01]  /*2660*/  UMOV UR68, UR38 ;  /* 0x0000002600447c82 */ /* 0x000fe20008000000 */
[----:B------:R-:W-:Y:S01]  /*2670*/  UIADD3 UR34, UPT, UPT, UR6, 0x1404, URZ ;  /* 0x0000140406227890 */ /* 0x000fe2000fffe0ff */
[C---:B------:R-:W-:Y:S01]  /*2680*/  R2UR UR71, R5.reuse ;  /* 0x00000000054772ca */ /* 0x040fe200000e0000 */
[----:B------:R-:W-:Y:S01]  /*2690*/  UMOV UR13, 0x40004040 ;  /* 0x40004040000d7882 */ /* 0x000fe20000000000 */
[----:B------:R-:W-:Y:S01]  /*26a0*/  UMOV UR41, 0x40004040 ;  /* 0x4000404000297882 */ /* 0x000fe20000000000 */
[----:B------:R-:W-:Y:S01]  /*26b0*/  UMOV UR64, UR30 ;  /* 0x0000001e00407c82 */ /* 0x000fe20008000000 */
[----:B------:R-:W-:Y:S01]  /*26c0*/  UIADD3 UR32, UPT, UPT, UR6, 0x1406, URZ ;  /* 0x0000140606207890 */ /* 0x000fe2000fffe0ff */
[----:B------:R-:W-:Y:S01]  /*26d0*/  R2UR UR70, R6 ;  /* 0x00000000064672ca */ /* 0x000fe200000e0000 */
[----:B------:R-:W-:Y:S01]  /*26e0*/  UMOV UR38, 0x0 ;  /* 0x0000000000267882 */ /* 0x000fe20000000000 */
[----:B------:R-:W-:Y:S01]  /*26f0*/  UMOV UR39, 0x8100490 ;  /* 0x0810049000277882 */ /* 0x000fe20000000000 */
[----:B------:R-:W-:Y:S01]  /*2700*/  UMOV UR9, 0x40004040 ;  /* 0x4000404000097882 */ /* 0x000fe20000000000 */
[----:B------:R-:W-:Y:S01]  /*2710*/  UMOV UR65, 0x40004040 ;  /* 0x4000404000417882 */ /* 0x000fe20000000000 */
[----:B------:R-:W-:Y:S01]  /*2720*/  UIADD3 UR30, UPT, UPT, UR6, 0x1800, URZ ;  /* 0x00001800061e7890 */ /* 0x000fe2000fffe0ff */
[----:B------:R2:W-:Y:S01]  /*2730*/  UTCHMMA gdesc[UR12], gdesc[UR4], tmem[UR7], tmem[UR24], idesc[UR25], !UPT ;  /* 0x00ff18040c0075ea */ /* 0x0005e2000f800007 */
[----:B------:R-:W-:Y:S01]  /*2740*/  UMOV UR11, 0x40004040 ;  /* 0x40004040000b7882 */ /* 0x000fe20000000000 */
[C---:B------:R-:W-:Y:S01]  /*2750*/  R2UR UR63, R4.reuse ;  /* 0x00000000043f72ca */ /* 0x040fe200000e0000 */
[----:B------:R-:W-:Y:S01]  /*2760*/  UMOV UR67, 0x40004040 ;  /* 0x4000404000437882 */ /* 0x000fe20000000000 */
[----:B------:R3:W-:Y:S01]  /*2770*/  UTCHMMA gdesc[UR8], gdesc[UR40], tmem[UR19], tmem[UR38], idesc[UR39], UPT ;  /* 0x00ff2628080075ea */ /* 0x0007e2000b800013 */
[----:B------:R-:W-:Y:S01]  /*2780*/  UMOV UR27, 0x40004040 ;  /* 0x40004040001b7882 */ /* 0x000fe20000000000 */
[----:B------:R-:W-:Y:S01]  /*2790*/  R2UR UR61, R5 ;  /* 0x00000000053d72ca */ /* 0x000fe200000e0000 */
[----:B------:R-:W-:Y:S01]  /*27a0*/  UMOV UR69, 0x40004040 ;  /* 0x4000404000457882 */ /* 0x000fe20000000000 */
[----:B------:R-:W-:Y:S01]  /*27b0*/  UIADD3 UR22, UPT, UPT, UR6, 0x1804, URZ ;  /* 0x0000180406167890 */ /* 0x000fe2000fffe0ff */
[----:B------:R-:W-:Y:S01]  /*27c0*/  UTCHMMA gdesc[UR10], gdesc[UR64], tmem[UR20], tmem[UR38], idesc[UR39], UPT ;  /* 0x00ff26400a0075ea */ /* 0x000fe2000b800014 */
[----:B------:R-:W-:Y:S01]  /*27d0*/  UMOV UR29, 0x40004040 ;  /* 0x40004040001d7882 */ /* 0x000fe20000000000 */
[----:B------:R-:W-:Y:S01]  /*27e0*/  R2UR UR59, R4 ;  /* 0x00000000043b72ca */ /* 0x000fe200000e0000 */
[----:B------:R-:W-:Y:S01]  /*27f0*/  UIADD3 UR16, UPT, UPT, UR6, 0x1806, URZ ;  /* 0x0000180606107890 */ /* 0x000fe2000fffe0ff */
[----:B------:R4:W-:Y:S01]  /*2800*/  UTCHMMA gdesc[UR26], gdesc[UR66], tmem[UR15], tmem[UR38], idesc[UR39], UPT ;  /* 0x00ff26421a0075ea */ /* 0x0009e2000b80000f */
[----:B------:R-:W-:Y:S01]  /*2810*/  UMOV UR43, 0x40004040 ;  /* 0x40004040002b7882 */ /* 0x000fe20000000000 */
[----:B------:R-:W-:Y:S01]  /*2820*/  UIADD3 UR14, UPT, UPT, UR6, 0x1c00, URZ ;  /* 0x00001c00060e7890 */ /* 0x000fe2000fffe0ff */
[----:B------:R-:W-:Y:S01]  /*2830*/  UMOV UR37, 0x40004040 ;  /* 0x4000404000257882 */ /* 0x000fe20000000000 */
[----:B------:R-:W-:Y:S01]  /*2840*/  UMOV UR45, 0x40004040 ;  /* 0x40004040002d7882 */ /* 0x000fe20000000000 */
[----:B------:R-:W-:Y:S01]  /*2850*/  UMOV UR35, 0x40004040 ;  /* 0x4000404000237882 */ /* 0x000fe20000000000 */
[----:B------:R-:W-:Y:S01]  /*2860*/  UMOV UR47, 0x40004040 ;  /* 0x40004040002f7882 */ /* 0x000fe20000000000 */
[----:B------:R-:W-:Y:S01]  /*2870*/  UMOV UR33, 0x40004040 ;  /* 0x4000404000217882 */ /* 0x000fe20000000000 */
[----:B------:R-:W-:Y:S01]  /*2880*/  UMOV UR49, 0x40004040 ;  /* 0x4000404000317882 */ /* 0x000fe20000000000 */
[----:B------:R-:W-:Y:S01]  /*2890*/  UMOV UR31, 0x40004040 ;  /* 0x40004040001f7882 */ /* 0x000fe20000000000 */
[----:B------:R-:W-:Y:S01]  /*28a0*/  UMOV UR51, 0x40004040 ;  /* 0x4000404000337882 */ /* 0x000fe20000000000 */
[----:B--2---:R-:W-:-:S02]  /*28b0*/  UIADD3 UR24, UPT, UPT, UR6, 0x1802, URZ ;  /* 0x0000180206187890 */ /* 0x004fc4000fffe0ff */
[----:B------:R-:W-:Y:S01]  /*28c0*/  UIADD3 UR12, UPT, UPT, UR6, 0x1c02, URZ ;  /* 0x00001c02060c7890 */ /* 0x000fe2000fffe0ff */
[----:B---3--:R-:W-:Y:S01]  /*28d0*/  UMOV UR40, 0x0 ;  /* 0x0000000000287882 */ /* 0x008fe20000000000 */
[----:B------:R-:W-:Y:S01]  /*28e0*/  UMOV UR41, 0x8100490 ;  /* 0x0810049000297882 */ /* 0x000fe20000000000 */
[----:B------:R-:W-:Y:S01]  /*28f0*/  UIADD3 UR8, UPT, UPT, UR6, 0x1c04, URZ ;  /* 0x00001c0406087890 */ /* 0x000fe2000fffe0ff */
[----:B------:R2:W-:Y:S01]  /*2900*/  UTCHMMA gdesc[UR28], gdesc[UR68], tmem[UR17], tmem[UR40], idesc[UR41], UPT ;  /* 0x00ff28441c0075ea */ /* 0x0005e2000b800011 */
[----:B------:R-:W-:Y:S01]  /*2910*/  UIADD3 UR4, UPT, UPT, UR6, 0x1c06, URZ ;  /* 0x00001c0606047890 */ /* 0x000fe2000fffe0ff */
[----:B------:R-:W-:Y:S01]  /*2920*/  R2UR UR19, R12 ;  /* 0x000000000c1372ca */ /* 0x000fe200000e0000 */
[----:B------:R-:W-:Y:S01]  /*2930*/  UMOV UR25, 0x40004040 ;  /* 0x4000404000197882 */ /* 0x000fe20000000000 */
[----:B------:R-:W-:Y:S01]  /*2940*/  UMOV UR53, 0x40004040 ;  /* 0x4000404000357882 */ /* 0x000fe20000000000 */
[----:B------:R-:W-:Y:S01]  /*2950*/  UMOV UR55, 0x40004040 ;  /* 0x4000404000377882 */ /* 0x000fe20000000000 */
[----:B----4-:R-:W-:Y:S01]  /*2960*/  UMOV UR66, 0x0 ;  /* 0x0000000000427882 */ /* 0x010fe20000000000 */
[----:B------:R-:W-:Y:S01]  /*2970*/  UMOV UR67, 0x8100490 ;  /* 0x0810049000437882 */ /* 0x000fe20000000000 */
[----:B------:R-:W-:Y:S01]  /*2980*/  UMOV UR57, 0x40004040 ;  /* 0x4000404000397882 */ /* 0x000fe20000000000 */
[----:B------:R3:W-:Y:S01]  /*2990*/  UTCHMMA gdesc[UR36], gdesc[UR42], tmem[UR23], tmem[UR66], idesc[UR67], UPT ;  /* 0x00ff422a240075ea */ /* 0x0007e2000b800017 */
[----:B------:R-:W-:Y:S01]  /*29a0*/  UMOV UR15, 0x40004040 ;  /* 0x40004040000f7882 */ /* 0x000fe20000000000 */
[----:B------:R-:W-:Y:S01]  /*29b0*/  UMOV UR26, 0x0 ;  /* 0x00000000001a7882 */ /* 0x000fe20000000000 */
[----:B------:R-:W-:Y:S01]  /*29c0*/  UMOV UR27, 0x8100490 ;  /* 0x08100490001b7882 */ /* 0x000fe20000000000 */
[----:B------:R-:W-:Y:S01]  /*29d0*/  UMOV UR38, UR58 ;  /* 0x0000003a00267c82 */ /* 0x000fe20008000000 */
[----:B------:R-:W-:Y:S01]  /*29e0*/  UMOV UR39, 0x40004040 ;  /* 0x4000404000277882 */ /* 0x000fe20000000000 */
[----:B------:R-:W-:Y:S01]  /*29f0*/  UMOV UR64, 0x0 ;  /* 0x0000000000407882 */ /* 0x000fe20000000000 */
[----:B------:R-:W-:Y:S01]  /*2a00*/  UMOV UR65, 0x8100490 ;  /* 0x0810049000417882 */ /* 0x000fe20000000000 */
[----:B------:R-:W-:Y:S01]  /*2a10*/  UMOV UR10, UR60 ;  /* 0x0000003c000a7c82 */ /* 0x000fe20008000000 */
[----:B------:R-:W-:Y:S01]  /*2a20*/  UMOV UR6, UR62 ;  /* 0x0000003e00067c82 */ /* 0x000fe20008000000 */
[----:B------:R-:W-:Y:S01]  /*2a30*/  UMOV UR7, 0x40004040 ;  /* 0x4000404000077882 */ /* 0x000fe20000000000 */
[----:B------:R-:W-:Y:S01]  /*2a40*/  UMOV UR5, 0x40004040 ;  /* 0x4000404000057882 */ /* 0x000fe20000000000 */
[----:B------:R-:W-:Y:S01]  /*2a50*/  UISETP.NE.AND UP3, UPT, UR19, URZ, UPT ;  /* 0x000000ff1300728c */ /* 0x000fe2000bf65270 */
[----:B--2---:R-:W-:Y:S01]  /*2a60*/  UMOV UR28, 0x0 ;  /* 0x00000000001c7882 */ /* 0x004fe20000000000 */
[----:B------:R-:W-:Y:S01]  /*2a70*/  UMOV UR29, 0x8100490 ;  /* 0x08100490001d7882 */ /* 0x000fe20000000000 */
[----:B------:R-:W-:Y:S01]  /*2a80*/  UMOV UR68, 0x0 ;  /* 0x0000000000447882 */ /* 0x000fe20000000000 */
[----:B------:R-:W-:Y:S01]  /*2a90*/  UMOV UR69, 0x8100490 ;  /* 0x0810049000457882 */ /* 0x000fe20000000000 */
[----:B------:R2:W-:Y:S01]  /*2aa0*/  UTCHMMA gdesc[UR34], gdesc[UR44], tmem[UR77], tmem[UR28], idesc[UR29], UPT ;  /* 0x00ff1c2c220075ea */ /* 0x0005e2000b80004d */
[----:B------:R2:W-:Y:S01]  /*2ab0*/  UTCHMMA gdesc[UR32], gdesc[UR46], tmem[UR76], tmem[UR68], idesc[UR69], UPT ;  /* 0x00ff442e200075ea */ /* 0x0005e2000b80004c */
[----:B------:R2:W-:Y:S01]  /*2ac0*/  UTCHMMA gdesc[UR30], gdesc[UR48], tmem[UR75], tmem[UR66], idesc[UR67], UPT ;  /* 0x00ff42301e0075ea */ /* 0x0005e2000b80004b */
[----:B------:R-:W-:Y:S01]  /*2ad0*/  UMOV UR17, 0x40004040 ;  /* 0x4000404000117882 */ /* 0x000fe20000000000 */
[----:B---3--:R-:W-:Y:S01]  /*2ae0*/  UMOV UR42, 0x0 ;  /* 0x00000000002a7882 */ /* 0x008fe20000000000 */
[----:B------:R-:W-:Y:S01]  /*2af0*/  UMOV UR43, 0x8100490 ;  /* 0x08100490002b7882 */ /* 0x000fe20000000000 */
[----:B------:R-:W-:Y:S01]  /*2b00*/  UMOV UR23, 0x40004040 ;  /* 0x4000404000177882 */ /* 0x000fe20000000000 */
[----:B------:R2:W-:Y:S01]  /*2b10*/  UTCHMMA gdesc[UR24], gdesc[UR50], tmem[UR74], tmem[UR42], idesc[UR43], UPT ;  /* 0x00ff2a32180075ea */ /* 0x0005e2000b80004a */
[----:B------:R2:W-:Y:S01]  /*2b20*/  UTCHMMA gdesc[UR22], gdesc[UR52], tmem[UR72], tmem[UR28], idesc[UR29], UPT ;  /* 0x00ff1c34160075ea */ /* 0x0005e2000b800048 */
[----:B------:R2:W-:Y:S01]  /*2b30*/  UTCHMMA gdesc[UR16], gdesc[UR54], tmem[UR71], tmem[UR68], idesc[UR69], UPT ;  /* 0x00ff4436100075ea */ /* 0x0005e2000b800047 */
[----:B------:R2:W-:Y:S01]  /*2b40*/  UTCHMMA gdesc[UR14], gdesc[UR56], tmem[UR70], tmem[UR66], idesc[UR67], UPT ;  /* 0x00ff42380e0075ea */ /* 0x0005e2000b800046 */
[----:B------:R2:W-:Y:S01]  /*2b50*/  UTCHMMA gdesc[UR12], gdesc[UR38], tmem[UR63], tmem[UR26], idesc[UR27], UPT ;  /* 0x00ff1a260c0075ea */ /* 0x0005e2000b80003f */
[----:B------:R2:W-:Y:S01]  /*2b60*/  UTCHMMA gdesc[UR8], gdesc[UR10], tmem[UR61], tmem[UR64], idesc[UR65], UPT ;  /* 0x00ff400a080075ea */ /* 0x0005e2000b80003d */
[----:B------:R2:W-:Y:S01]  /*2b70*/  UTCHMMA gdesc[UR4], gdesc[UR6], tmem[UR59], tmem[UR40], idesc[UR41], UPT ;  /* 0x00ff2806040075ea */ /* 0x0005e2000b80003b */
[----:B------:R-:W-:Y:S05]  /*2b80*/  BRA.U UP3, `(.L_x_46) ;  /* 0x0000000103047547 */ /* 0x000fea000b800000 */
[----:B--2---:R-:W-:Y:S05]  /*2b90*/  BPT.TRAP 0x1 ;  /* 0x000000040000795c */ /* 0x004fea0000300000 */
.L_x_46:
[----:B--2---:R-:W-:-:S09]  /*2ba0*/  UIADD3 UR4, UPT, UPT, UR18, 0x38060, URZ ;  /* 0x0003806012047890 */ /* 0x004fd2000fffe0ff */
[----:B------:R2:W-:Y:S01]  /*2bb0*/  UTCBAR [UR4], URZ ;  /* 0x000000ff040073e9 */ /* 0x0005e200080000ff */
[----:B------:R-:W-:Y:S05]  /*2bc0*/  BRA.U !UP1, `(.L_x_47) ;  /* 0x0000000109047547 */ /* 0x000fea000b800000 */
[----:B--2---:R-:W-:Y:S05]  /*2bd0*/  BPT.TRAP 0x1 ;  /* 0x000000040000795c */ /* 0x004fea0000300000 */
.L_x_47:
[----:B--2---:R-:W-:-:S09]  /*2be0*/  UIADD3 UR4, UPT, UPT, UR18, 0x38038, URZ ;  /* 0x0003803812047890 */ /* 0x004fd2000fffe0ff */
[----:B------:R2:W-:Y:S01]  /*2bf0*/  UTCBAR [UR4], URZ ;  /* 0x000000ff040073e9 */ /* 0x0005e200080000ff */
[----:B------:R-:W-:Y:S05]  /*2c00*/  BRA.U !UP1, `(.L_x_48) ;  /* 0x0000000109047547 */ /* 0x000fea000b800000 */
[----:B--2---:R-:W-:Y:S05]  /*2c10*/  BPT.TRAP 0x1 ;  /* 0x000000040000795c */ /* 0x004fea0000300000 */
.L_x_48:
[----:B------:R-:W3:Y:S02]  /*2c20*/  SYNCS.PHASECHK.TRANS64.TRYWAIT P0, [UR18+0x38028], R3 ;  /* 0x03802803ff0075a7 */ /* 0x000ee40008001112 */
[----:B---3--:R-:W-:Y:S05]  /*2c30*/  @!P0 BRA `(.L_x_49) ;  /* 0x0000023000d08947 */ /* 0x008fea0003800000 */
.L_x_427:
[----:B------:R-:W-:Y:S05]  /*2c40*/  BRA.U UP5, `(.L_x_50) ;  /* 0x0000000105047547 */ /* 0x000fea000b800000 */
[----:B--2---:R-:W-:Y:S05]  /*2c50*/  BPT.TRAP 0x1 ;  /* 0x000000040000795c */ /* 0x004fea0000300000 */
.L_x_50:
[----:B------:R-:W4:Y:S02]  /*2c60*/  SYNCS.PHASECHK.TRANS64.TRYWAIT P0, [UR18+0x380a0], R2 ;  /* 0x0380a002ff0075a7 */ /* 0x000f240008001112 */
[----:B----4-:R-:W-:Y:S05]  /*2c70*/  @!P0 BRA `(.L_x_51) ;  /* 0x0000023000d88947 */ /* 0x010fea0003800000 */
.L_x_429:
[----:B------:R-:W-:Y:S05]  /*2c80*/  BRA.U UP4, `(.L_x_52) ;  /* 0x0000000104047547 */ /* 0x000fea000b800000 */
[----:B--2---:R-:W-:Y:S05]  /*2c90*/  BPT.TRAP 0x1 ;  /* 0x000000040000795c */ /* 0x004fea0000300000 */
.L_x_52:
[----:B------:R-:W5:Y:S01]  /*2ca0*/  SYNCS.PHASECHK.TRANS64.TRYWAIT P0, [UR18+0x38058], R3 ;  /* 0x03805803ff0075a7 */ /* 0x000f620008001112 */
[----:B-1--4-:R-:W-:Y:S01]  /*2cb0*/  HFMA2 R2, -RZ, RZ, 0, 1.52587890625e-05 ;  /* 0x00000100ff027431 */ /* 0x012fe200000001ff */
[----:B---3--:R-:W-:Y:S01]  /*2cc0*/  MOV R4, 0x20 ;  /* 0x0000002000047802 */ /* 0x008fe20000000f00 */
[----:B-----5:R-:W-:Y:S06]  /*2cd0*/  @!P0 BRA `(.L_x_53) ;  /* 0x0000023000d88947 */ /* 0x020fec0003800000 */
.L_x_431:
[----:B-1----:R-:W-:Y:S01]  /*2ce0*/  IMAD.MOV.U32 R3, RZ, RZ, 0x28 ;  /* 0x00000028ff037424 */ /* 0x002fe200078e00ff */
[----:B------:R-:W-:Y:S01]  /*2cf0*/  R2UR UR20, R2 ;  /* 0x00000000021472ca */ /* 0x000fe200000e0000 */
[----:B------:R-:W-:Y:S01]  /*2d00*/  IMAD.MOV.U32 R2, RZ, RZ, 0x100 ;  /* 0x00000100ff027424 */ /* 0x000fe200078e00ff */
[----:B------:R-:W-:Y:S01]  /*2d10*/  R2UR UR19, R4 ;  /* 0x00000000041372ca */ /* 0x000fe200000e0000 */
[----:B------:R-:W-:Y:S01]  /*2d20*/  IMAD.MOV.U32 R4, RZ, RZ, 0x30 ;  /* 0x00000030ff047424 */ /* 0x000fe200078e00ff */
[----:B------:R-:W-:Y:S01]  /*2d30*/  R2UR UR16, R3 ;  /* 0x00000000031072ca */ /* 0x000fe200000e0000 */
[----:B------:R-:W-:Y:S01]  /*2d40*/  IMAD.MOV.U32 R3, RZ, RZ, 0x100 ;  /* 0x00000100ff037424 */ /* 0x000fe200078e00ff */
[----:B------:R-:W-:Y:S01]  /*2d50*/  R2UR UR17, R2 ;  /* 0x00000000021172ca */ /* 0x000fe200000e0000 */
[----:B------:R-:W-:Y:S01]  /*2d60*/  IMAD.MOV.U32 R2, RZ, RZ, 0x38 ;  /* 0x00000038ff027424 */ /* 0x000fe200078e00ff */
[----:B------:R-:W-:Y:S01]  /*2d70*/  R2UR UR14, R4 ;  /* 0x00000000040e72ca */ /* 0x000fe200000e0000 */
[----:B------:R-:W-:Y:S01]  /*2d80*/  UIADD3 UR10, UPT, UPT, UR21, 0x800, URZ ;  /* 0x00000800150a7890 */ /* 0x000fe2000fffe0ff */
[C---:B------:R-:W-:Y:S01]  /*2d90*/  R2UR UR15, R3.reuse ;  /* 0x00000000030f72ca */ /* 0x040fe200000e0000 */
[----:B------:R-:W-:Y:S01]  /*2da0*/  UIADD3 UR8, UPT, UPT, UR21, 0x880, URZ ;  /* 0x0000088015087890 */ /* 0x000fe2000fffe0ff */
[----:B------:R-:W-:Y:S01]  /*2db0*/  R2UR UR12, R2 ;  /* 0x00000000020c72ca */ /* 0x000fe200000e0000 */
[----:B------:R-:W-:Y:S01]  /*2dc0*/  UIADD3 UR6, UPT, UPT, UR21, 0x900, URZ ;  /* 0x0000090015067890 */ /* 0x000fe2000fffe0ff */
[----:B------:R-:W-:Y:S01]  /*2dd0*/  R2UR UR13, R3 ;  /* 0x00000000030d72ca */ /* 0x000fe200000e0000 */
[----:B--2---:R-:W-:Y:S01]  /*2de0*/  UIADD3 UR4, UPT, UPT, UR21, 0x980, URZ ;  /* 0x0000098015047890 */ /* 0x004fe2000fffe0ff */
        /* <DEDUP_REMOVED lines=9> */
[----:B------:R1:W-:Y:S01]  /*2e80*/  UTCHMMA tmem[UR19], gdesc[UR10], tmem[UR20], tmem[UR28], idesc[UR29], !UPT ;  /* 0x00ff1c0a130079ea */ /* 0x0003e2000f800014 */
[----:B------:R-:W-:Y:S01]  /*2e90*/  UMOV UR22, 0x0 ;  /* 0x0000000000167882 */ /* 0x000fe20000000000 */
[----:B------:R-:W-:Y:S01]  /*2ea0*/  UMOV UR23, 0x8410490 ;  /* 0x0841049000177882 */ /* 0x000fe20000000000 */
[----:B------:R-:W-:Y:S01]  /*2eb0*/  UMOV UR5, 0x40004040 ;  /* 0x4000404000057882 */ /* 0x000fe20000000000 */
[----:B------:R1:W-:Y:S01]  /*2ec0*/  UTCHMMA tmem[UR16], gdesc[UR8], tmem[UR17], tmem[UR26], idesc[UR27], UPT ;  /* 0x00ff1a08100079ea */ /* 0x0003e2000b800011 */
[----:B------:R1:W-:Y:S01]  /*2ed0*/  UTCHMMA tmem[UR14], gdesc[UR6], tmem[UR15], tmem[UR24], idesc[UR25], UPT ;  /* 0x00ff18060e0079ea */ /* 0x0003e2000b80000f */
[----:B------:R1:W-:Y:S01]  /*2ee0*/  UTCHMMA tmem[UR12], gdesc[UR4], tmem[UR13], tmem[UR22], idesc[UR23], UPT ;  /* 0x00ff16040c0079ea */ /* 0x0003e2000b80000d */
[----:B------:R-:W-:Y:S05]  /*2ef0*/  BRA.U UP5, `(.L_x_54) ;  /* 0x0000000105047547 */ /* 0x000fea000b800000 */
[----:B-1----:R-:W-:Y:S05]  /*2f00*/  BPT.TRAP 0x1 ;  /* 0x000000040000795c */ /* 0x002fea0000300000 */
.L_x_54:
[----:B-1----:R-:W-:Y:S01]  /*2f10*/  UIADD3 UR4, UPT, UPT, UR18, 0x38090, URZ ;  /* 0x0003809012047890 */ /* 0x002fe2000fffe0ff */
[----:B------:R-:W-:Y:S01]  /*2f20*/  HFMA2 R11, -RZ, RZ, 0, 5.9604644775390625e-08 ;  /* 0x00000001ff0b7431 */ /* 0x000fe200000001ff */
[----:B------:R-:W-:Y:S01]  /*2f30*/  UISETP.GE.AND UP0, UPT, UR73, 0x41, UPT ;  /* 0x000000414900788c */ /* 0x000fe2000bf06270 */
[----:B------:R-:W-:Y:S01]  /*2f40*/  MOV R10, RZ ;  /* 0x000000ff000a7202 */ /* 0x000fe20000000f00 */
[----:B------:R-:W-:Y:S01]  /*2f50*/  UMOV UR71, URZ ;  /* 0x000000ff00477c82 */ /* 0x000fe20008000000 */
[----:B------:R-:W-:Y:S01]  /*2f60*/  UMOV UR14, 0x800 ;  /* 0x00000800000e7882 */ /* 0x000fe20000000000 */
[----:B------:R-:W-:-:S03]  /*2f70*/  UMOV UR76, 0x1 ;  /* 0x00000001004c7882 */ /* 0x000fc60000000000 */
[----:B------:R1:W-:Y:S02]  /*2f80*/  UTCBAR [UR4], URZ ;  /* 0x000000ff040073e9 */ /* 0x0003e400080000ff */
[----:B------:R-:W-:Y:S05]  /*2f90*/  BRA.U !UP0, `(.L_x_55) ;  /* 0x0000001908947547 */ /* 0x000fea000b800000 */
[----:B------:R-:W-:Y:S01]  /*2fa0*/  UIADD3 UR5, UPT, UPT, UR73, 0x3f, URZ ;  /* 0x0000003f49057890 */ /* 0x000fe2000fffe0ff */
[----:B------:R-:W-:Y:S01]  /*2fb0*/  IMAD.MOV.U32 R10, RZ, RZ, RZ ;  /* 0x000000ffff0a7224 */ /* 0x000fe200078e00ff */
[----:B------:R-:W-:Y:S01]  /*2fc0*/  CS2R R8, SRZ ;  /* 0x0000000000087805 */ /* 0x000fe2000001ff00 */
[----:B------:R-:W-:Y:S01]  /*2fd0*/  IMAD.MOV.U32 R11, RZ, RZ, 0x1 ;  /* 0x00000001ff0b7424 */ /* 0x000fe200078e00ff */
[----:B-1----:R-:W-:Y:S01]  /*2fe0*/  USHF.R.S32.HI UR4, URZ, 0x1f, UR5 ;  /* 0x0000001fff047899 */ /* 0x002fe20008011405 */
[----:B------:R-:W-:Y:S01]  /*2ff0*/  UMOV UR39, 0x2 ;  /* 0x0000000200277882 */ /* 0x000fe20000000000 */
[----:B------:R-:W-:Y:S02]  /*3000*/  UMOV UR76, 0x1 ;  /* 0x00000001004c7882 */ /* 0x000fe40000000000 */
[----:B------:R-:W-:Y:S01]  /*3010*/  ULEA.HI UR4, UR4, UR5, URZ, 0x6 ;  /* 0x0000000504047291 */ /* 0x000fe2000f8f30ff */
[----:B------:R-:W-:Y:S01]  /*3020*/  UMOV UR71, URZ ;  /* 0x000000ff00477c82 */ /* 0x000fe20008000000 */
[----:B------:R-:W-:-:S02]  /*3030*/  UMOV UR70, 0x1 ;  /* 0x0000000100467882 */ /* 0x000fc40000000000 */
[----:B------:R-:W-:-:S06]  /*3040*/  USHF.R.S32.HI UR4, URZ, 0x6, UR4 ;  /* 0x00000006ff047899 */ /* 0x000fcc0008011404 */
[----:B------:R-:W-:Y:S02]  /*3050*/  MOV R13, UR4 ;  /* 0x00000004000d7c02 */ /* 0x000fe40008000f00 */
.L_x_74:
[----:B--2---:R-:W-:Y:S05]  /*3060*/  BRA.U !UP1, `(.L_x_56) ;  /* 0x0000000109047547 */ /* 0x004fea000b800000 */
[----:B------:R-:W-:Y:S05]  /*3070*/  BPT.TRAP 0x1 ;  /* 0x000000040000795c */ /* 0x000fea0000300000 */
.L_x_56:
[----:B------:R-:W1:Y:S01]  /*3080*/  S2UR UR4, SR_CgaCtaId ;  /* 0x00000000000479c3 */ /* 0x000e620000008800 */
[----:B------:R-:W-:Y:S01]  /*3090*/  UMOV UR38, 0x400 ;  /* 0x0000040000267882 */ /* 0x000fe20000000000 */
[----:B------:R-:W-:Y:S02]  /*30a0*/  SHF.L.U32 R5, R8, 0x1f, RZ ;  /* 0x0000001f08057819 */ /* 0x000fe400000006ff */
[----:B------:R-:W-:Y:S01]  /*30b0*/  CS2R R2, SRZ ;  /* 0x0000000000027805 */ /* 0x000fe2000001ff00 */
[----:B-1----:R-:W-:Y:S04]  /*30c0*/  ULEA UR38, UR4, UR38, 0x18 ;  /* 0x0000002604267291 */ /* 0x002fe8000f8ec0ff */
[----:B------:R-:W-:Y:S02]  /*30d0*/  ULEA UR5, UR39, UR38, 0x3 ;  /* 0x0000002627057291 */ /* 0x000fe4000f8e18ff */
[----:B------:R-:W-:Y:S04]  /*30e0*/  USHF.R.U32.HI UR4, URZ, 0x4, UR38 ;  /* 0x00000004ff047899 */ /* 0x000fe80008011626 */
[----:B------:R-:W-:Y:S03]  /*30f0*/  ULOP3.LUT UR4, UR4, 0x3fff, URZ, 0xc0, !UPT ;  /* 0x00003fff04047892 */ /* 0x000fe6000f8ec0ff */
[----:B------:R-:W1:Y:S01]  /*3100*/  SYNCS.PHASECHK.TRANS64.TRYWAIT P0, [UR5+0x38020], R5 ;  /* 0x03802005ff0075a7 */ /* 0x000e620008001105 */
[----:B------:R-:W-:Y:S01]  /*3110*/  ULOP3.LUT UR6, UR4, 0x10000, URZ, 0xfc, !UPT ;  /* 0x0001000004067892 */ /* 0x000fe2000f8efcff */
[----:B-1----:R-:W-:Y:S11]  /*3120*/  @!P0 BRA `(.L_x_57) ;  /* 0x0000022c00dc8947 */ /* 0x002ff60003800000 */
.L_x_433:
[----:B------:R-:W-:Y:S01]  /*3130*/  UIADD3 UR4, UPT, UPT, UR38, 0x20000, URZ ;  /* 0x0002000026047890 */ /* 0x000fe2000fffe0ff */
[----:B------:R-:W-:Y:S01]  /*3140*/  R2UR UR13, R3 ;  /* 0x00000000030d72ca */ /* 0x000fe200000e0000 */
[----:B------:R-:W-:Y:S01]  /*3150*/  UIADD3 UR36, UPT, UPT, UR6, 0x2, URZ ;  /* 0x0000000206247890 */ /* 0x000fe2000fffe0ff */
[----:B------:R-:W-:Y:S01]  /*3160*/  R2UR UR15, R2 ;  /* 0x00000000020f72ca */ /* 0x000fe200000e0000 */
[----:B------:R-:W-:Y:S01]  /*3170*/  USHF.R.U32.HI UR4, URZ, 0x4, UR4 ;  /* 0x00000004ff047899 */ /* 0x000fe20008011604 */
[----:B-1----:R-:W-:Y:S01]  /*3180*/  CS2R R4, SRZ ;  /* 0x0000000000047805 */ /* 0x002fe2000001ff00 */
[----:B------:R-:W-:Y:S01]  /*3190*/  UIADD3 UR34, UPT, UPT, UR6, 0x4, URZ ;  /* 0x0000000406227890 */ /* 0x000fe2000fffe0ff */
[----:B------:R-:W-:Y:S01]  /*31a0*/  CS2R R2, SRZ ;  /* 0x0000000000027805 */ /* 0x000fe2000001ff00 */
[----:B------:R-:W-:Y:S01]  /*31b0*/  ULOP3.LUT UR73, UR4, 0x3fff, URZ, 0xc0, !UPT ;  /* 0x00003fff04497892 */ /* 0x000fe2000f8ec0ff */
[----:B------:R-:W-:Y:S01]  /*31c0*/  IMAD.MOV.U32 R6, RZ, RZ, RZ ;  /* 0x000000ffff067224 */ /* 0x000fe200078e00ff */
[----:B------:R-:W-:Y:S01]  /*31d0*/  UIADD3 UR32, UPT, UPT, UR6, 0x6, URZ ;  /* 0x0000000606207890 */ /* 0x000fe2000fffe0ff */
[----:B------:R-:W-:Y:S01]  /*31e0*/  R2UR UR9, R5 ;  /* 0x00000000050972ca */ /* 0x000fe200000e0000 */
[----:B------:R-:W-:Y:S01]  /*31f0*/  ULOP3.LUT UR4, UR73, 0x10000, URZ, 0xfc, !UPT ;  /* 0x0001000049047892 */ /* 0x000fe2000f8efcff */
[----:B------:R-:W-:Y:S01]  /*3200*/  R2UR UR11, R4 ;  /* 0x00000000040b72ca */ /* 0x000fe200000e0000 */
[----:B------:R-:W-:Y:S01]  /*3210*/  UIADD3 UR30, UPT, UPT, UR6, 0x400, URZ ;  /* 0x00000400061e7890 */ /* 0x000fe2000fffe0ff */
[C---:B------:R-:W-:Y:S01]  /*3220*/  R2UR UR40, R3.reuse ;  /* 0x00000000032872ca */ /* 0x040fe200000e0000 */
[----:B------:R-:W-:Y:S01]  /*3230*/  ULEA UR4, UR39, UR4, 0xb ;  /* 0x0000000427047291 */ /* 0x000fe2000f8e58ff */
        /* <DEDUP_REMOVED lines=12> */
[----:B------:R-:W-:Y:S01]  /*3300*/  R2UR UR75, R3 ;  /* 0x00000000034b72ca */ /* 0x000fe200000e0000 */
[----:B------:R-:W-:Y:S01]  /*3310*/  UIADD3 UR64, UPT, UPT, UR4, 0x204, URZ ;  /* 0x0000020404407890 */ /* 0x000fe2000fffe0ff */
[----:B------:R-:W-:Y:S01]  /*3320*/  R2UR UR74, R2 ;  /* 0x00000000024a72ca */ /* 0x000fe200000e0000 */
[----:B------:R-:W-:Y:S02]  /*3330*/  UIADD3 UR24, UPT, UPT, UR6, 0x406, URZ ;  /* 0x0000040606187890 */ /* 0x000fe4000fffe0ff */
        /* <DEDUP_REMOVED lines=10> */
[----:B------:R-:W-:Y:S01]  /*33e0*/  UIADD3 UR8, UPT, UPT, UR6, 0xc06, URZ ;  /* 0x00000c0606087890 */ /* 0x000fe2000fffe0ff */
[----:B------:R-:W-:Y:S01]  /*33f0*/  UMOV UR46, 0x0 ;  /* 0x00000000002e7882 */ /* 0x000fe20000000000 */
[----:B------:R-:W-:Y:S01]  /*3400*/  UMOV UR47, 0x8100490 ;  /* 0x08100490002f7882 */ /* 0x000fe20000000000 */
[----:B------:R-:W-:Y:S01]  /*3410*/  UMOV UR7, 0x40004040 ;  /* 0x4000404000077882 */ /* 0x000fe20000000000 */
[----:B------:R-:W-:Y:S01]  /*3420*/  UMOV UR5, 0x40004040 ;  /* 0x4000404000057882 */ /* 0x000fe20000000000 */
[----:B------:R-:W-:Y:S01]  /*3430*/  UMOV UR50, 0x0 ;  /* 0x0000000000327882 */ /* 0x000fe20000000000 */
[----:B------:R1:W-:Y:S01]  /*3440*/  UTCHMMA gdesc[UR6], gdesc[UR4], tmem[UR13], tmem[UR46], idesc[UR47], !UPT ;  /* 0x00ff2e04060075ea */ /* 0x0003e2000f80000d */
[----:B------:R-:W-:Y:S01]  /*3450*/  UMOV UR51, 0x8100490 ;  /* 0x0810049000337882 */ /* 0x000fe20000000000 */
[----:B------:R-:W-:Y:S01]  /*3460*/  UMOV UR37, 0x40004040 ;  /* 0x4000404000257882 */ /* 0x000fe20000000000 */
[----:B------:R-:W-:Y:S01]  /*3470*/  UMOV UR43, 0x40004040 ;  /* 0x40004040002b7882 */ /* 0x000fe20000000000 */
[----:B------:R-:W-:Y:S01]  /*3480*/  UMOV UR58, 0x0 ;  /* 0x00000000003a7882 */ /* 0x000fe20000000000 */
[----:B------:R2:W-:Y:S01]  /*3490*/  UTCHMMA gdesc[UR36], gdesc[UR42], tmem[UR15], tmem[UR50], idesc[UR51], UPT ;  /* 0x00ff322a240075ea */ /* 0x0005e2000b80000f */
        /* <DEDUP_REMOVED lines=19> */
[----:B-1----:R-:W-:Y:S01]  /*35d0*/  UIADD3 UR46, UPT, UPT, UR4, 0x600, URZ ;  /* 0x00000600042e7890 */ /* 0x002fe2000fffe0ff */
[----:B------:R-:W-:Y:S01]  /*35e0*/  R2UR UR7, R6 ;  /* 0x00000000060772ca */ /* 0x000fe200000e0000 */
[----:B------:R-:W-:Y:S01]  /*35f0*/  UMOV UR23, 0x40004040 ;  /* 0x4000404000177882 */ /* 0x000fe20000000000 */
[----:B------:R-:W-:Y:S01]  /*3600*/  UMOV UR21, 0x40004040 ;  /* 0x4000404000157882 */ /* 0x000fe20000000000 */
[----:B------:R-:W-:Y:S01]  /*3610*/  UMOV UR19, 0x40004040 ;  /* 0x4000404000137882 */ /* 0x000fe20000000000 */
[----:B--2---:R-:W-:Y:S01]  /*3620*/  UIADD3 UR50, UPT, UPT, UR4, 0x202, URZ ;  /* 0x0000020204327890 */ /* 0x004fe2000fffe0ff */
[----:B------:R-:W-:Y:S01]  /*3630*/  UMOV UR51, 0x40004040 ;  /* 0x4000404000337882 */ /* 0x000fe20000000000 */
[----:B------:R-:W-:Y:S01]  /*3640*/  UMOV UR17, 0x40004040 ;  /* 0x4000404000117882 */ /* 0x000fe20000000000 */
[----:B------:R-:W-:Y:S01]  /*3650*/  UMOV UR15, 0x40004040 ;  /* 0x40004040000f7882 */ /* 0x000fe20000000000 */
[----:B---3--:R-:W-:Y:S01]  /*3660*/  UIADD3 UR58, UPT, UPT, UR4, 0x404, URZ ;  /* 0x00000404043a7890 */ /* 0x008fe2000fffe0ff */
[----:B------:R-:W-:Y:S01]  /*3670*/  UMOV UR34, 0x0 ;  /* 0x0000000000227882 */ /* 0x000fe20000000000 */
[----:B------:R-:W-:Y:S01]  /*3680*/  UMOV UR35, 0x8100490 ;  /* 0x0810049000237882 */ /* 0x000fe20000000000 */
[----:B------:R-:W-:Y:S01]  /*3690*/  UMOV UR59, 0x40004040 ;  /* 0x40004040003b7882 */ /* 0x000fe20000000000 */
[----:B----4-:R-:W-:Y:S01]  /*36a0*/  UIADD3 UR60, UPT, UPT, UR4, 0x402, URZ ;  /* 0x00000402043c7890 */ /* 0x010fe2000fffe0ff */
[----:B------:R1:W-:Y:S01]  /*36b0*/  UTCHMMA gdesc[UR28], gdesc[UR50], tmem[UR66], tmem[UR34], idesc[UR35], UPT ;  /* 0x00ff22321c0075ea */ /* 0x0003e2000b800042 */
[----:B------:R-:W-:Y:S01]  /*36c0*/  UTCHMMA gdesc[UR26], gdesc[UR64], tmem[UR72], tmem[UR34], idesc[UR35], UPT ;  /* 0x00ff22401a0075ea */ /* 0x000fe2000b800048 */
[----:B------:R2:W-:Y:S01]  /*36d0*/  UTCHMMA gdesc[UR24], gdesc[UR68], tmem[UR49], tmem[UR34], idesc[UR35], UPT ;  /* 0x00ff2244180075ea */ /* 0x0005e2000b800031 */
[----:B------:R-:W-:Y:S01]  /*36e0*/  UMOV UR61, 0x40004040 ;  /* 0x40004040003d7882 */ /* 0x000fe20000000000 */
[----:B-----5:R-:W-:Y:S02]  /*36f0*/  UIADD3 UR62, UPT, UPT, UR4, 0x400, URZ ;  /* 0x00000400043e7890 */ /* 0x020fe4000fffe0ff */
[----:B------:R-:W-:Y:S01]  /*3700*/  UIADD3 UR40, UPT, UPT, UR4, 0x604, URZ ;  /* 0x0000060404287890 */ /* 0x000fe2000fffe0ff */
[----:B------:R-:W-:Y:S01]  /*3710*/  UMOV UR63, 0x40004040 ;  /* 0x40004040003f7882 */ /* 0x000fe20000000000 */
[----:B------:R-:W-:Y:S01]  /*3720*/  UMOV UR32, 0x0 ;  /* 0x0000000000207882 */ /* 0x000fe20000000000 */
[----:B------:R-:W-:Y:S01]  /*3730*/  UMOV UR33, 0x8100490 ;  /* 0x0810049000217882 */ /* 0x000fe20000000000 */
[----:B------:R-:W-:Y:S01]  /*3740*/  UMOV UR47, 0x40004040 ;  /* 0x40004040002f7882 */ /* 0x000fe20000000000 */
[----:B------:R-:W-:Y:S02]  /*3750*/  UMOV UR30, 0x0 ;  /* 0x00000000001e7882 */ /* 0x000fe40000000000 */
[----:B------:R3:W-:Y:S01]  /*3760*/  UTCHMMA gdesc[UR22], gdesc[UR62], tmem[UR45], tmem[UR34], idesc[UR35], UPT ;  /* 0x00ff223e160075ea */ /* 0x0007e2000b80002d */
[----:B------:R-:W-:Y:S01]  /*3770*/  UTCHMMA gdesc[UR20], gdesc[UR60], tmem[UR67], tmem[UR32], idesc[UR33], UPT ;  /* 0x00ff203c140075ea */ /* 0x000fe2000b800043 */
[----:B------:R4:W-:Y:S01]  /*3780*/  UTCHMMA gdesc[UR18], gdesc[UR58], tmem[UR7], tmem[UR34], idesc[UR35], UPT ;  /* 0x00ff223a120075ea */ /* 0x0009e2000b800007 */
[----:B------:R-:W-:Y:S01]  /*3790*/  UMOV UR31, 0x8100490 ;  /* 0x08100490001f7882 */ /* 0x000fe20000000000 */
[----:B------:R-:W-:Y:S01]  /*37a0*/  UMOV UR13, 0x40004040 ;  /* 0x40004040000d7882 */ /* 0x000fe20000000000 */
[----:B------:R-:W-:Y:S01]  /*37b0*/  UMOV UR11, 0x40004040 ;  /* 0x40004040000b7882 */ /* 0x000fe20000000000 */
[----:B------:R-:W-:Y:S01]  /*37c0*/  UMOV UR41, 0x40004040 ;  /* 0x4000404000297882 */ /* 0x000fe20000000000 */
[----:B------:R-:W-:Y:S01]  /*37d0*/  UMOV UR36, 0x0 ;  /* 0x0000000000247882 */ /* 0x000fe20000000000 */
[----:B------:R-:W-:Y:S01]  /*37e0*/  UMOV UR37, 0x8100490 ;  /* 0x0810049000257882 */ /* 0x000fe20000000000 */
[----:B------:R-:W-:Y:S01]  /*37f0*/  UMOV UR9, 0x40004040 ;  /* 0x4000404000097882 */ /* 0x000fe20000000000 */
[----:B-1----:R-:W-:Y:S01]  /*3800*/  UIADD3 UR66, UPT, UPT, UR4, 0x606, URZ ;  /* 0x0000060604427890 */ /* 0x002fe2000fffe0ff */
[----:B------:R-:W-:Y:S01]  /*3810*/  R2UR UR29, R5 ;  /* 0x00000000051d72ca */ /* 0x000fe200000e0000 */
[----:B--2---:R-:W-:Y:S01]  /*3820*/  UMOV UR49, 0x40004040 ;  /* 0x4000404000317882 */ /* 0x004fe20000000000 */
[----:B------:R-:W-:Y:S01]  /*3830*/  UMOV UR24, 0x0 ;  /* 0x0000000000187882 */ /* 0x000fe20000000000 */
[----:B------:R-:W-:Y:S01]  /*3840*/  UMOV UR25, 0x8100490 ;  /* 0x0810049000197882 */ /* 0x000fe20000000000 */
[----:B------:R-:W-:Y:S01]  /*3850*/  R2UR UR26, R0 ;  /* 0x00000000001a72ca */ /* 0x000fe200000e0000 */
[----:B---3--:R-:W-:Y:S08]  /*3860*/  UMOV UR45, 0x40004040 ;  /* 0x40004040002d7882 */ /* 0x008ff00000000000 */
[----:B------:R-:W-:Y:S01]  /*3870*/  UTCHMMA gdesc[UR16], gdesc[UR48], tmem[UR29], tmem[UR24], idesc[UR25], UPT ;  /* 0x00ff1830100075ea */ /* 0x000fe2000b80001d */
[----:B----4-:R-:W-:Y:S01]  /*3880*/  R2UR UR7, R4 ;  /* 0x00000000040772ca */ /* 0x010fe200000e0000 */
[----:B------:R-:W-:Y:S02]  /*3890*/  UMOV UR67, 0x40004040 ;  /* 0x4000404000437882 */ /* 0x000fe40000000000 */
[----:B------:R-:W-:Y:S10]  /*38a0*/  UISETP.NE.AND UP4, UPT, UR26, URZ, UPT ;  /* 0x000000ff1a00728c */ /* 0x000ff4000bf85270 */
[----:B------:R1:W-:Y:S01]  /*38b0*/  UTCHMMA gdesc[UR14], gdesc[UR46], tmem[UR7], tmem[UR30], idesc[UR31], UPT ;  /* 0x00ff1e2e0e0075ea */ /* 0x0003e2000b800007 */
[----:B------:R2:W-:Y:S01]  /*38c0*/  UTCHMMA gdesc[UR12], gdesc[UR44], tmem[UR77], tmem[UR32], idesc[UR33], UPT ;  /* 0x00ff202c0c0075ea */ /* 0x0005e2000b80004d */
[----:B------:R2:W-:Y:S01]  /*38d0*/  UTCHMMA gdesc[UR10], gdesc[UR40], tmem[UR75], tmem[UR34], idesc[UR35], UPT ;  /* 0x00ff22280a0075ea */ /* 0x0005e2000b80004b */
[----:B------:R2:W-:Y:S01]  /*38e0*/  UTCHMMA gdesc[UR8], gdesc[UR66], tmem[UR74], tmem[UR36], idesc[UR37], UPT ;  /* 0x00ff2442080075ea */ /* 0x0005e2000b80004a */
[----:B-1----:R-:W-:Y:S04]  /*38f0*/  UIADD3 UR7, UPT, UPT, UR39, 0x1, URZ ;  /* 0x0000000127077890 */ /* 0x002fe8000fffe0ff */
[----:B------:R-:W-:Y:S04]  /*3900*/  UISETP.NE.AND UP0, UPT, UR7, 0x3, UPT ;  /* 0x000000030700788c */ /* 0x000fe8000bf05270 */
[----:B------:R-:W-:Y:S02]  /*3910*/  USEL UR22, URZ, 0x1, UP0 ;  /* 0x00000001ff167887 */ /* 0x000fe40008000000 */
[----:B------:R-:W-:Y:S04]  /*3920*/  USEL UR72, UR7, URZ, UP0 ;  /* 0x000000ff07487287 */ /* 0x000fe80008000000 */
[----:B------:R-:W-:Y:S01]  /*3930*/  LOP3.LUT R8, R8, UR22, RZ, 0x3c, !PT ;  /* 0x0000001608087c12 */ /* 0x000fe2000f8e3cff */
[----:B------:R-:W-:Y:S07]  /*3940*/  BRA.U UP4, `(.L_x_58) ;  /* 0x0000000104047547 */ /* 0x000fee000b800000 */
[----:B--2---:R-:W-:Y:S05]  /*3950*/  BPT.TRAP 0x1 ;  /* 0x000000040000795c */ /* 0x004fea0000300000 */
.L_x_58:
[----:B------:R-:W-:Y:S01]  /*3960*/  LOP3.LUT R9, R9, 0x1, RZ, 0x3c, !PT ;  /* 0x0000000109097812 */ /* 0x000fe200078e3cff */
[----:B------:R-:W-:Y:S09]  /*3970*/  UIADD3 UR7, UPT, UPT, UR38, 0x38050, URZ ;  /* 0x0003805026077890 */ /* 0x000ff2000fffe0ff */
[----:B------:R1:W-:Y:S01]  /*3980*/  UTCBAR [UR7], URZ ;  /* 0x000000ff070073e9 */ /* 0x0003e200080000ff */
[----:B------:R-:W-:Y:S05]  /*3990*/  BRA.U UP5, `(.L_x_59) ;  /* 0x0000000105047547 */ /* 0x000fea000b800000 */
[----:B-12---:R-:W-:Y:S05]  /*39a0*/  BPT.TRAP 0x1 ;  /* 0x000000040000795c */ /* 0x006fea0000300000 */
.L_x_59:
[----:B------:R-:W-:Y:S02]  /*39b0*/  SHF.L.U32 R3, R11, 0x1f, RZ ;  /* 0x0000001f0b037819 */ /* 0x000fe400000006ff */
[----:B-1----:R-:W-:Y:S02]  /*39c0*/  R2UR UR7, R12 ;  /* 0x000000000c0772ca */ /* 0x002fe400000e0000 */
[----:B------:R-:W1:Y:S11]  /*39d0*/  SYNCS.PHASECHK.TRANS64.TRYWAIT P0, [UR38+0x380a8], R3 ;  /* 0x0380a803ff0075a7 */ /* 0x000e760008001126 */
[----:B------:R-:W-:Y:S01]  /*39e0*/  UISETP.NE.AND UP3, UPT, UR7, URZ, UPT ;  /* 0x000000ff0700728c */ /* 0x000fe2000bf65270 */
[----:B-1----:R-:W-:Y:S10]  /*39f0*/  @!P0 BRA `(.L_x_60) ;  /* 0x0000022400c08947 */ /* 0x002ff40003800000 */
.L_x_435:
[----:B------:R-:W-:Y:S05]  /*3a00*/  BRA.U UP3, `(.L_x_61) ;  /* 0x0000000103047547 */ /* 0x000fea000b800000 */
[----:B--2---:R-:W-:Y:S05]  /*3a10*/  BPT.TRAP 0x1 ;  /* 0x000000040000795c */ /* 0x004fea0000300000 */
.L_x_61:
[----:B------:R-:W-:Y:S01]  /*3a20*/  SHF.L.U32 R5, R10, 0x1f, RZ ;  /* 0x0000001f0a057819 */ /* 0x000fe200000006ff */
[----:B-1----:R-:W-:Y:S02]  /*3a30*/  HFMA2 R2, -RZ, RZ, 0, 2.288818359375e-05 ;  /* 0x00000180ff027431 */ /* 0x002fe400000001ff */
[----:B------:R-:W-:Y:S01]  /*3a40*/  IMAD.MOV.U32 R3, RZ, RZ, 0xa0 ;  /* 0x000000a0ff037424 */ /* 0x000fe200078e00ff */
[----:B------:R-:W1:Y:S02]  /*3a50*/  SYNCS.PHASECHK.TRANS64.TRYWAIT P0, [UR38+0x38068], R5 ;  /* 0x03806805ff0075a7 */ /* 0x000e640008001126 */
[----:B-1----:R-:W-:Y:S05]  /*3a60*/  @!P0 BRA `(.L_x_62) ;  /* 0x0000022400bc8947 */ /* 0x002fea0003800000 */
.L_x_437:
[----:B--2---:R-:W-:Y:S01]  /*3a70*/  ULEA UR8, UR70, UR73, 0xb ;  /* 0x0000004946087291 */ /* 0x004fe2000f8e58ff */
[----:B------:R-:W-:Y:S01]  /*3a80*/  R2UR UR21, R3 ;  /* 0x00000000031572ca */ /* 0x000fe200000e0000 */
[----:B------:R-:W-:Y:S01]  /*3a90*/  UISETP.NE.U32.AND UP0, UPT, UR71, URZ, UPT ;  /* 0x000000ff4700728c */ /* 0x000fe2000bf05070 */
[----:B------:R-:W-:Y:S01]  /*3aa0*/  IMAD.MOV.U32 R3, RZ, RZ, 0xb0 ;  /* 0x000000b0ff037424 */ /* 0x000fe200078e00ff */
[----:B------:R-:W-:Y:S01]  /*3ab0*/  UIADD3 UR14, UPT, UPT, UR8, 0x2000000, URZ ;  /* 0x02000000080e7890 */ /* 0x000fe2000fffe0ff */
[----:B------:R-:W-:Y:S01]  /*3ac0*/  R2UR UR22, R2 ;  /* 0x00000000021672ca */ /* 0x000fe200000e0000 */
[----:B------:R-:W-:Y:S01]  /*3ad0*/  UIADD3 UR12, UPT, UPT, UR8, 0x2000080, URZ ;  /* 0x02000080080c7890 */ /* 0x000fe2000fffe0ff */
[----:B-1----:R-:W-:Y:S01]  /*3ae0*/  IMAD.MOV.U32 R5, RZ, RZ, 0xa8 ;  /* 0x000000a8ff057424 */ /* 0x002fe200078e00ff */
[----:B------:R-:W-:Y:S01]  /*3af0*/  UIADD3 UR10, UPT, UPT, UR8, 0x2000100, URZ ;  /* 0x02000100080a7890 */ /* 0x000fe2000fffe0ff */
[----:B------:R-:W-:Y:S01]  /*3b00*/  IMAD.MOV.U32 R4, RZ, RZ, 0x180 ;  /* 0x00000180ff047424 */ /* 0x000fe200078e00ff */
[----:B------:R-:W-:Y:S01]  /*3b10*/  UIADD3 UR8, UPT, UPT, UR8, 0x2000180, URZ ;  /* 0x0200018008087890 */ /* 0x000fe2000fffe0ff */
[----:B------:R-:W-:Y:S01]  /*3b20*/  R2UR UR17, R3 ;  /* 0x00000000031172ca */ /* 0x000fe200000e0000 */
[----:B------:R-:W-:Y:S01]  /*3b30*/  IMAD.MOV.U32 R2, RZ, RZ, 0x180 ;  /* 0x00000180ff027424 */ /* 0x000fe200078e00ff */
[----:B------:R-:W-:Y:S01]  /*3b40*/  R2UR UR19, R5 ;  /* 0x00000000051372ca */ /* 0x000fe200000e0000 */
[----:B------:R-:W-:Y:S01]  /*3b50*/  IMAD.MOV.U32 R3, RZ, RZ, 0xb8 ;  /* 0x000000b8ff037424 */ /* 0x000fe200078e00ff */
[----:B------:R-:W-:Y:S01]  /*3b60*/  R2UR UR20, R4 ;  /* 0x00000000041472ca */ /* 0x000fe200000e0000 */
[----:B------:R-:W-:Y:S01]  /*3b70*/  UMOV UR30, 0x0 ;  /* 0x00000000001e7882 */ /* 0x000fe20000000000 */
[C---:B------:R-:W-:Y:S01]  /*3b80*/  R2UR UR18, R2.reuse ;  /* 0x00000000021272ca */ /* 0x040fe200000e0000 */
[----:B------:R-:W-:Y:S01]  /*3b90*/  UMOV UR31, 0x8410490 ;  /* 0x08410490001f7882 */ /* 0x000fe20000000000 */
[----:B------:R-:W-:Y:S01]  /*3ba0*/  R2UR UR7, R3 ;  /* 0x00000000030772ca */ /* 0x000fe200000e0000 */
[----:B------:R-:W-:Y:S01]  /*3bb0*/  UMOV UR15, 0x40004040 ;  /* 0x40004040000f7882 */ /* 0x000fe20000000000 */
[----:B------:R-:W-:Y:S01]  /*3bc0*/  R2UR UR16, R2 ;  /* 0x00000000021072ca */ /* 0x000fe200000e0000 */
[----:B------:R1:W-:Y:S01]  /*3bd0*/  UTCHMMA tmem[UR21], gdesc[UR14], tmem[UR22], tmem[UR30], idesc[UR31], UP0 ;  /* 0x00ff1e0e150079ea */ /* 0x0003e20008000016 */
[----:B------:R-:W-:Y:S01]  /*3be0*/  UMOV UR28, 0x0 ;  /* 0x00000000001c7882 */ /* 0x000fe20000000000 */
[----:B------:R-:W-:Y:S01]  /*3bf0*/  UMOV UR29, 0x8410490 ;  /* 0x08410490001d7882 */ /* 0x000fe20000000000 */
[----:B------:R-:W-:Y:S01]  /*3c00*/  UMOV UR13, 0x40004040 ;  /* 0x40004040000d7882 */ /* 0x000fe20000000000 */
[----:B------:R-:W-:Y:S01]  /*3c10*/  UMOV UR26, 0x0 ;  /* 0x00000000001a7882 */ /* 0x000fe20000000000 */
[----:B------:R-:W-:Y:S01]  /*3c20*/  UMOV UR27, 0x8410490 ;  /* 0x08410490001b7882 */ /* 0x000fe20000000000 */
[----:B------:R1:W-:Y:S01]  /*3c30*/  UTCHMMA tmem[UR19], gdesc[UR12], tmem[UR20], tmem[UR28], idesc[UR29], UPT ;  /* 0x00ff1c0c130079ea */ /* 0x0003e2000b800014 */
[----:B------:R-:W-:Y:S01]  /*3c40*/  UMOV UR11, 0x40004040 ;  /* 0x40004040000b7882 */ /* 0x000fe20000000000 */
[----:B------:R-:W-:Y:S01]  /*3c50*/  UMOV UR24, 0x0 ;  /* 0x0000000000187882 */ /* 0x000fe20000000000 */
[----:B------:R1:W-:Y:S01]  /*3c60*/  UTCHMMA tmem[UR17], gdesc[UR10], tmem[UR18], tmem[UR26], idesc[UR27], UPT ;  /* 0x00ff1a0a110079ea */ /* 0x0003e2000b800012 */
[----:B------:R-:W-:Y:S01]  /*3c70*/  UMOV UR25, 0x8410490 ;  /* 0x0841049000197882 */ /* 0x000fe20000000000 */
[----:B------:R-:W-:Y:S02]  /*3c80*/  UMOV UR9, 0x40004040 ;  /* 0x4000404000097882 */ /* 0x000fe40000000000 */
[----:B------:R1:W-:Y:S01]  /*3c90*/  UTCHMMA tmem[UR7], gdesc[UR8], tmem[UR16], tmem[UR24], idesc[UR25], UPT ;  /* 0x00ff1808070079ea */ /* 0x0003e2000b800010 */
[----:B------:R-:W-:Y:S05]  /*3ca0*/  BRA.U UP5, `(.L_x_63) ;  /* 0x0000000105047547 */ /* 0x000fea000b800000 */
[----:B-1----:R-:W-:Y:S05]  /*3cb0*/  BPT.TRAP 0x1 ;  /* 0x000000040000795c */ /* 0x002fea0000300000 */
.L_x_63:
[----:B------:R-:W-:Y:S01]  /*3cc0*/  LOP3.LUT R11, R11, 0x1, RZ, 0x3c, !PT ;  /* 0x000000010b0b7812 */ /* 0x000fe200078e3cff */
[----:B-1----:R-:W-:Y:S09]  /*3cd0*/  UIADD3 UR7, UPT, UPT, UR38, 0x38098, URZ ;  /* 0x0003809826077890 */ /* 0x002ff2000fffe0ff */
[----:B------:R1:W-:Y:S01]  /*3ce0*/  UTCBAR [UR7], URZ ;  /* 0x000000ff070073e9 */ /* 0x0003e200080000ff */
[----:B------:R-:W-:Y:S05]  /*3cf0*/  BRA.U !UP1, `(.L_x_64) ;  /* 0x0000000109047547 */ /* 0x000fea000b800000 */
[----:B-1----:R-:W-:Y:S05]  /*3d00*/  BPT.TRAP 0x1 ;  /* 0x000000040000795c */ /* 0x002fea0000300000 */
.L_x_64:
[----:B------:R-:W-:Y:S01]  /*3d10*/  ULEA UR5, UR76, UR38, 0x3 ;  /* 0x000000264c057291 */ /* 0x000fe2000f8e18ff */
[----:B------:R-:W-:Y:S01]  /*3d20*/  IMAD.MOV.U32 R3, RZ, RZ, 0x80 ;  /* 0x00000080ff037424 */ /* 0x000fe200078e00ff */
[----:B------:R-:W-:Y:S01]  /*3d30*/  UIADD3 UR10, UPT, UPT, UR6, 0x1000, URZ ;  /* 0x00001000060a7890 */ /* 0x000fe2000fffe0ff */
[----:B------:R-:W-:Y:S01]  /*3d40*/  MOV.SPILL R15, UR73 ;  /* 0x00000049000f7c02 */ /* 0x000fe20009000f00 */
[----:B-1----:R-:W-:Y:S01]  /*3d50*/  UIADD3 UR7, UPT, UPT, UR5, 0x38038, URZ ;  /* 0x0003803805077890 */ /* 0x002fe2000fffe0ff */
[----:B------:R-:W-:Y:S01]  /*3d60*/  MOV.SPILL R14, UR72 ;  /* 0x00000048000e7c02 */ /* 0x000fe20009000f00 */
[----:B------:R-:W-:Y:S01]  /*3d70*/  UIADD3 UR36, UPT, UPT, UR6, 0x1002, URZ ;  /* 0x0000100206247890 */ /* 0x000fe2000fffe0ff */
[C---:B------:R-:W-:Y:S01]  /*3d80*/  R2UR UR21, R3.reuse ;  /* 0x00000000031572ca */ /* 0x040fe200000e0000 */
[----:B------:R-:W-:Y:S01]  /*3d90*/  UIADD3 UR34, UPT, UPT, UR6, 0x1004, URZ ;  /* 0x0000100406227890 */ /* 0x000fe2000fffe0ff */
[C---:B------:R-:W-:Y:S01]  /*3da0*/  R2UR UR17, R3.reuse ;  /* 0x00000000031172ca */ /* 0x040fe200000e0000 */
[----:B------:R-:W-:Y:S01]  /*3db0*/  UIADD3 UR32, UPT, UPT, UR6, 0x1006, URZ ;  /* 0x0000100606207890 */ /* 0x000fe2000fffe0ff */
[C---:B------:R-:W-:Y:S01]  /*3dc0*/  R2UR UR77, R3.reuse ;  /* 0x00000000034d72ca */ /* 0x040fe200000e0000 */
[----:B------:R-:W-:Y:S01]  /*3dd0*/  UIADD3 UR30, UPT, UPT, UR6, 0x1400, URZ ;  /* 0x00001400061e7890 */ /* 0x000fe2000fffe0ff */
[----:B------:R1:W-:Y:S01]  /*3de0*/  UTCBAR [UR7], URZ ;  /* 0x000000ff070073e9 */ /* 0x0003e200080000ff */
[----:B------:R-:W-:Y:S01]  /*3df0*/  UIADD3 UR28, UPT, UPT, UR6, 0x1402, URZ ;  /* 0x00001402061c7890 */ /* 0x000fe2000fffe0ff */
[C---:B------:R-:W-:Y:S01]  /*3e00*/  R2UR UR74, R3.reuse ;  /* 0x00000000034a72ca */ /* 0x040fe200000e0000 */
[----:B------:R-:W-:Y:S01]  /*3e10*/  UIADD3 UR26, UPT, UPT, UR6, 0x1404, URZ ;  /* 0x00001404061a7890 */ /* 0x000fe2000fffe0ff */
[----:B------:R-:W-:Y:S01]  /*3e20*/  R2UR UR41, R3 ;  /* 0x00000000032972ca */ /* 0x000fe200000e0000 */
[----:B------:R-:W-:Y:S01]  /*3e30*/  UIADD3 UR24, UPT, UPT, UR6, 0x1406, URZ ;  /* 0x0000140606187890 */ /* 0x000fe2000fffe0ff */
[----:B------:R-:W-:Y:S01]  /*3e40*/  IMAD.MOV.U32 R2, RZ, RZ, 0x80 ;  /* 0x00000080ff027424 */ /* 0x000fe200078e00ff */
[----:B------:R-:W-:Y:S01]  /*3e50*/  UIADD3 UR22, UPT, UPT, UR6, 0x1800, URZ ;  /* 0x0000180006167890 */ /* 0x000fe2000fffe0ff */
[----:B------:R-:W-:Y:S01]  /*3e60*/  IMAD.MOV.U32 R5, RZ, RZ, 0x80 ;  /* 0x00000080ff057424 */ /* 0x000fe200078e00ff */
[----:B------:R-:W-:Y:S01]  /*3e70*/  UIADD3 UR20, UPT, UPT, UR6, 0x1802, URZ ;  /* 0x0000180206147890 */ /* 0x000fe2000fffe0ff */
[----:B------:R-:W-:Y:S01]  /*3e80*/  IMAD.MOV.U32 R4, RZ, RZ, 0x80 ;  /* 0x00000080ff047424 */ /* 0x000fe200078e00ff */
        /* <DEDUP_REMOVED lines=10> */
[----:B------:R-:W-:Y:S01]  /*3f30*/  UMOV UR72, 0x0 ;  /* 0x0000000000487882 */ /* 0x000fe20000000000 */
[----:B------:R-:W-:Y:S01]  /*3f40*/  UMOV UR73, 0x8100490 ;  /* 0x0810049000497882 */ /* 0x000fe20000000000 */
[----:B------:R-:W-:Y:S01]  /*3f50*/  UMOV UR70, UR4 ;  /* 0x0000000400467c82 */ /* 0x000fe20008000000 */
[----:B------:R-:W-:Y:S01]  /*3f60*/  UIADD3 UR4, UPT, UPT, UR6, 0x1c06, URZ ;  /* 0x00001c0606047890 */ /* 0x000fe2000fffe0ff */
[C---:B------:R-:W-:Y:S01]  /*3f70*/  R2UR UR67, R2.reuse ;  /* 0x00000000024372ca */ /* 0x040fe200000e0000 */
        /* <DEDUP_REMOVED lines=19> */
[----:B------:R-:W-:Y:S01]  /*40b0*/  R2UR UR39, R2 ;  /* 0x00000000022772ca */ /* 0x000fe200000e0000 */
[----:B------:R-:W-:Y:S01]  /*40c0*/  UMOV UR61, 0x40004040 ;  /* 0x40004040003d7882 */ /* 0x000fe20000000000 */
[----:B------:R-:W-:Y:S01]  /*40d0*/  UMOV UR59, 0x40004040 ;  /* 0x40004040003b7882 */ /* 0x000fe20000000000 */
[----:B------:R-:W-:Y:S01]  /*40e0*/  UMOV UR6, 0x0 ;  /* 0x0000000000067882 */ /* 0x000fe20000000000 */
[----:B-1----:R-:W-:Y:S01]  /*40f0*/  UMOV UR7, 0x8100490 ;  /* 0x0810049000077882 */ /* 0x002fe20000000000 */
[----:B------:R-:W-:Y:S01]  /*4100*/  UMOV UR49, 0x40004040 ;  /* 0x4000404000317882 */ /* 0x000fe20000000000 */
[----:B------:R-:W-:Y:S01]  /*4110*/  UMOV UR47, 0x40004040 ;  /* 0x40004040002f7882 */ /* 0x000fe20000000000 */
[----:B------:R-:W-:Y:S01]  /*4120*/  UMOV UR45, 0x40004040 ;  /* 0x40004040002d7882 */ /* 0x000fe20000000000 */
[----:B------:R-:W-:Y:S01]  /*4130*/  UMOV UR5, 0x40004040 ;  /* 0x4000404000057882 */ /* 0x000fe20000000000 */
[----:B--2---:R-:W-:Y:S01]  /*4140*/  UMOV UR70, 0x0 ;  /* 0x0000000000467882 */ /* 0x004fe20000000000 */
[----:B------:R-:W-:Y:S01]  /*4150*/  UMOV UR71, 0x8100490 ;  /* 0x0810049000477882 */ /* 0x000fe20000000000 */
[----:B------:R-:W-:Y:S01]  /*4160*/  UMOV UR10, 0x0 ;  /* 0x00000000000a7882 */ /* 0x000fe20000000000 */
[----:B------:R1:W-:Y:S01]  /*4170*/  UTCHMMA gdesc[UR36], gdesc[UR42], tmem[UR13], tmem[UR70], idesc[UR71], UPT ;  /* 0x00ff462a240075ea */ /* 0x0003e2000b80000d */
[----:B------:R2:W-:Y:S01]  /*4180*/  UTCHMMA gdesc[UR34], gdesc[UR56], tmem[UR9], tmem[UR70], idesc[UR71], UPT ;  /* 0x00ff4638220075ea */ /* 0x0005e2000b800009 */
[----:B------:R3:W-:Y:S01]  /*4190*/  UTCHMMA gdesc[UR32], gdesc[UR54], tmem[UR15], tmem[UR70], idesc[UR71], UPT ;  /* 0x00ff4636200075ea */ /* 0x0007e2000b80000f */
[----:B------:R-:W-:Y:S01]  /*41a0*/  UMOV UR11, 0x8100490 ;  /* 0x08100490000b7882 */ /* 0x000fe20000000000 */
[----:B------:R-:W-:Y:S01]  /*41b0*/  UMOV UR21, 0x40004040 ;  /* 0x4000404000157882 */ /* 0x000fe20000000000 */
[----:B------:R4:W-:Y:S01]  /*41c0*/  UTCHMMA gdesc[UR30], gdesc[UR52], tmem[UR17], tmem[UR10], idesc[UR11], UPT ;  /* 0x00ff0a341e0075ea */ /* 0x0009e2000b800011 */
[----:B------:R-:W-:Y:S01]  /*41d0*/  IMAD.MOV.U32 R7, RZ, RZ, 0x80 ;  /* 0x00000080ff077424 */ /* 0x000fe200078e00ff */
[----:B------:R-:W-:Y:S01]  /*41e0*/  R2UR.FILL UR73, R15 ;  /* 0x000000000f4972ca */ /* 0x000fe200004e0000 */
[----:B------:R-:W-:Y:S01]  /*41f0*/  IMAD.MOV.U32 R6, RZ, RZ, 0x80 ;  /* 0x00000080ff067424 */ /* 0x000fe200078e00ff */
[----:B------:R-:W-:Y:S01]  /*4200*/  R2UR.FILL UR72, R14 ;  /* 0x000000000e4872ca */ /* 0x000fe200004e0000 */
[----:B-1----:R-:W-:Y:S01]  /*4210*/  UMOV UR13, 0x40004040 ;  /* 0x40004040000d7882 */ /* 0x002fe20000000000 */
[----:B--2---:R-:W-:Y:S01]  /*4220*/  UMOV UR34, UR40 ;  /* 0x0000002800227c82 */ /* 0x004fe20008000000 */
[----:B---3--:R-:W-:Y:S01]  /*4230*/  UMOV UR54, 0x0 ;  /* 0x0000000000367882 */ /* 0x008fe20000000000 */
[----:B------:R-:W-:Y:S01]  /*4240*/  UMOV UR55, 0x8100490 ;  /* 0x0810049000377882 */ /* 0x000fe20000000000 */
[----:B------:R-:W-:Y:S01]  /*4250*/  R2UR UR40, R6 ;  /* 0x00000000062872ca */ /* 0x000fe200000e0000 */
[----:B------:R1:W-:Y:S01]  /*4260*/  UTCHMMA gdesc[UR28], gdesc[UR50], tmem[UR19], tmem[UR54], idesc[UR55], UPT ;  /* 0x00ff36321c0075ea */ /* 0x0003e2000b800013 */
[----:B----4-:R-:W-:Y:S01]  /*4270*/  UMOV UR52, 0x0 ;  /* 0x0000000000347882 */ /* 0x010fe20000000000 */
        /* <DEDUP_REMOVED lines=12> */
[----:B------:R-:W-:Y:S01]  /*4340*/  UMOV UR10, UR66 ;  /* 0x00000042000a7c82 */ /* 0x000fe20008000000 */
[----:B------:R-:W-:Y:S01]  /*4350*/  UMOV UR11, 0x40004040 ;  /* 0x40004040000b7882 */ /* 0x000fe20000000000 */
[----:B------:R-:W-:Y:S01]  /*4360*/  UMOV UR36, 0x0 ;  /* 0x0000000000247882 */ /* 0x000fe20000000000 */
[----:B------:R-:W-:Y:S01]  /*4370*/  UMOV UR37, 0x8100490 ;  /* 0x0810049000257882 */ /* 0x000fe20000000000 */
[----:B-1----:R-:W-:Y:S01]  /*4380*/  R2UR UR55, R7 ;  /* 0x00000000073772ca */ /* 0x002fe200000e0000 */
[----:B------:R-:W-:Y:S01]  /*4390*/  UMOV UR50, 0x0 ;  /* 0x0000000000327882 */ /* 0x000fe20000000000 */
[----:B------:R-:W-:Y:S01]  /*43a0*/  R2UR UR54, R5 ;  /* 0x00000000053672ca */ /* 0x000fe200000e0000 */
[----:B------:R-:W-:Y:S01]  /*43b0*/  UMOV UR51, 0x8100490 ;  /* 0x0810049000337882 */ /* 0x000fe20000000000 */
[----:B------:R-:W-:Y:S09]  /*43c0*/  UMOV UR19, 0x40004040 ;  /* 0x4000404000137882 */ /* 0x000ff20000000000 */
[----:B------:R1:W-:Y:S01]  /*43d0*/  UTCHMMA gdesc[UR26], gdesc[UR64], tmem[UR55], tmem[UR52], idesc[UR53], UPT ;  /* 0x00ff34401a0075ea */ /* 0x0003e2000b800037 */
[----:B------:R-:W-:Y:S01]  /*43e0*/  UTCHMMA gdesc[UR24], gdesc[UR68], tmem[UR40], tmem[UR50], idesc[UR51], UPT ;  /* 0x00ff3244180075ea */ /* 0x000fe2000b800028 */
[----:B------:R-:W-:Y:S01]  /*43f0*/  UTCHMMA gdesc[UR22], gdesc[UR62], tmem[UR54], tmem[UR30], idesc[UR31], UPT ;  /* 0x00ff1e3e160075ea */ /* 0x000fe2000b800036 */
[----:B-1----:R-:W-:Y:S11]  /*4400*/  R2UR UR55, R4 ;  /* 0x00000000043772ca */ /* 0x002ff600000e0000 */
[----:B------:R-:W-:Y:S02]  /*4410*/  @!UPT UIADD3 URZ, UPT, UPT, URZ, URZ, URZ ;  /* 0x000000fffffff290 */ /* 0x000fe4000fffe0ff */
[----:B------:R-:W-:Y:S01]  /*4420*/  UTCHMMA gdesc[UR20], gdesc[UR60], tmem[UR55], tmem[UR52], idesc[UR53], UPT ;  /* 0x00ff343c140075ea */ /* 0x000fe2000b800037 */
[----:B------:R1:W-:Y:S01]  /*4430*/  UTCHMMA gdesc[UR18], gdesc[UR58], tmem[UR77], tmem[UR6], idesc[UR7], UPT ;  /* 0x00ff063a120075ea */ /* 0x0003e2000b80004d */
[----:B------:R2:W-:Y:S01]  /*4440*/  UTCHMMA gdesc[UR16], gdesc[UR48], tmem[UR75], tmem[UR56], idesc[UR57], UPT ;  /* 0x00ff3830100075ea */ /* 0x0005e2000b80004b */
[----:B------:R2:W-:Y:S01]  /*4450*/  UTCHMMA gdesc[UR14], gdesc[UR46], tmem[UR74], tmem[UR32], idesc[UR33], UPT ;  /* 0x00ff202e0e0075ea */ /* 0x0005e2000b80004a */
[----:B------:R2:W-:Y:S01]  /*4460*/  UTCHMMA gdesc[UR12], gdesc[UR44], tmem[UR67], tmem[UR70], idesc[UR71], UPT ;  /* 0x00ff462c0c0075ea */ /* 0x0005e2000b800043 */
[----:B------:R2:W-:Y:S01]  /*4470*/  UTCHMMA gdesc[UR8], gdesc[UR34], tmem[UR41], tmem[UR42], idesc[UR43], UPT ;  /* 0x00ff2a22080075ea */ /* 0x0005e2000b800029 */
[----:B------:R2:W-:Y:S01]  /*4480*/  UTCHMMA gdesc[UR4], gdesc[UR10], tmem[UR39], tmem[UR36], idesc[UR37], UPT ;  /* 0x00ff240a040075ea */ /* 0x0005e2000b800027 */
[----:B-1----:R-:W-:Y:S04]  /*4490*/  UIADD3 UR6, UPT, UPT, UR76, 0x1, URZ ;  /* 0x000000014c067890 */ /* 0x002fe8000fffe0ff */
[----:B------:R-:W-:Y:S04]  /*44a0*/  UISETP.NE.AND UP0, UPT, UR6, 0x3, UPT ;  /* 0x000000030600788c */ /* 0x000fe8000bf05270 */
[----:B------:R-:W-:Y:S01]  /*44b0*/  USEL UR6, UR6, URZ, UP0 ;  /* 0x000000ff06067287 */ /* 0x000fe20008000000 */
[----:B------:R-:W-:Y:S11]  /*44c0*/  BRA.U UP3, `(.L_x_65) ;  /* 0x0000000103047547 */ /* 0x000ff6000b800000 */
[----:B--2---:R-:W-:Y:S05]  /*44d0*/  BPT.TRAP 0x1 ;  /* 0x000000040000795c */ /* 0x004fea0000300000 */
.L_x_65:
[----:B--2---:R-:W-:Y:S09]  /*44e0*/  UIADD3 UR4, UPT, UPT, UR38, 0x38060, URZ ;  /* 0x0003806026047890 */ /* 0x004ff2000fffe0ff */
[----:B------:R1:W-:Y:S01]  /*44f0*/  UTCBAR [UR4], URZ ;  /* 0x000000ff040073e9 */ /* 0x0003e200080000ff */
[----:B------:R-:W-:Y:S05]  /*4500*/  BRA.U !UP1, `(.L_x_66) ;  /* 0x0000000109047547 */ /* 0x000fea000b800000 */
[----:B-1----:R-:W-:Y:S05]  /*4510*/  BPT.TRAP 0x1 ;  /* 0x000000040000795c */ /* 0x002fea0000300000 */
.L_x_66:
[----:B-1----:R-:W-:Y:S04]  /*4520*/  ULEA UR4, UR6, UR38, 0x3 ;  /* 0x0000002606047291 */ /* 0x002fe8000f8e18ff */
[----:B------:R-:W-:Y:S02]  /*4530*/  UIADD3 UR5, UPT, UPT, UR4, 0x38038, URZ ;  /* 0x0003803804057890 */ /* 0x000fe4000fffe0ff */
[----:B------:R-:W-:Y:S04]  /*4540*/  UIADD3 UR4, UPT, UPT, UR6, 0x1, URZ ;  /* 0x0000000106047890 */ /* 0x000fe8000fffe0ff */
[----:B------:R-:W-:Y:S03]  /*4550*/  UISETP.NE.AND UP0, UPT, UR4, 0x3, UPT ;  /* 0x000000030400788c */ /* 0x000fe6000bf05270 */
[----:B------:R1:W-:Y:S01]  /*4560*/  UTCBAR [UR5], URZ ;  /* 0x000000ff050073e9 */ /* 0x0003e200080000ff */
[----:B------:R-:W-:Y:S01]  /*4570*/  USEL UR76, UR4, URZ, UP0 ;  /* 0x000000ff044c7287 */ /* 0x000fe20008000000 */
[----:B------:R-:W-:Y:S11]  /*4580*/  BRA.U !UP1, `(.L_x_67) ;  /* 0x0000000109047547 */ /* 0x000ff6000b800000 */
[----:B-1----:R-:W-:Y:S05]  /*4590*/  BPT.TRAP 0x1 ;  /* 0x000000040000795c */ /* 0x002fea0000300000 */
.L_x_67:
[----:B------:R-:W-:Y:S01]  /*45a0*/  ULEA UR4, UR72, UR38, 0x3 ;  /* 0x0000002648047291 */ /* 0x000fe2000f8e18ff */
[----:B------:R-:W-:Y:S08]  /*45b0*/  SHF.L.U32 R3, R8, 0x1f, RZ ;  /* 0x0000001f08037819 */ /* 0x000ff000000006ff */
[----:B------:R-:W2:Y:S02]  /*45c0*/  SYNCS.PHASECHK.TRANS64.TRYWAIT P0, [UR4+0x38020], R3 ;  /* 0x03802003ff0075a7 */ /* 0x000ea40008001104 */
[----:B--2---:R-:W-:Y:S05]  /*45d0*/  @!P0 BRA `(.L_x_68) ;  /* 0x0000021800f88947 */ /* 0x004fea0003800000 */
.L_x_439:
[----:B------:R-:W-:Y:S05]  /*45e0*/  BRA.U UP5, `(.L_x_69) ;  /* 0x0000000105047547 */ /* 0x000fea000b800000 */
[----:B-1----:R-:W-:Y:S05]  /*45f0*/  BPT.TRAP 0x1 ;  /* 0x000000040000795c */ /* 0x002fea0000300000 */
.L_x_69:
[----:B--2---:R-:W-:Y:S04]  /*4600*/  SHF.L.U32 R3, R11, 0x1f, RZ ;  /* 0x0000001f0b037819 */ /* 0x004fe800000006ff */
[----:B------:R-:W2:Y:S02]  /*4610*/  SYNCS.PHASECHK.TRANS64.TRYWAIT P0, [UR38+0x380a0], R3 ;  /* 0x0380a003ff0075a7 */ /* 0x000ea40008001126 */
[----:B--2---:R-:W-:Y:S05]  /*4620*/  @!P0 BRA `(.L_x_70) ;  /* 0x0000021800fc8947 */ /* 0x004fea0003800000 */
.L_x_441:
[----:B------:R-:W-:Y:S05]  /*4630*/  BRA.U UP4, `(.L_x_71) ;  /* 0x0000000104047547 */ /* 0x000fea000b800000 */
[----:B-1----:R-:W-:Y:S05]  /*4640*/  BPT.TRAP 0x1 ;  /* 0x000000040000795c */ /* 0x002fea0000300000 */
.L_x_71:
[----:B--2---:R-:W-:Y:S01]  /*4650*/  SHF.L.U32 R3, R9, 0x1f, RZ ;  /* 0x0000001f09037819 */ /* 0x004fe200000006ff */
[----:B------:R-:W-:Y:S02]  /*4660*/  HFMA2 R4, -RZ, RZ, 0, 1.52587890625e-05 ;  /* 0x00000100ff047431 */ /* 0x000fe400000001ff */
[----:B------:R-:W-:Y:S01]  /*4670*/  IMAD.MOV.U32 R5, RZ, RZ, 0x20 ;  /* 0x00000020ff057424 */ /* 0x000fe200078e00ff */
[----:B------:R-:W2:Y:S02]  /*4680*/  SYNCS.PHASECHK.TRANS64.TRYWAIT P0, [UR38+0x38058], R3 ;  /* 0x03805803ff0075a7 */ /* 0x000ea40008001126 */
[----:B--2---:R-:W-:Y:S05]  /*4690*/  @!P0 BRA `(.L_x_72) ;  /* 0x0000021800f88947 */ /* 0x004fea0003800000 */
.L_x_443:
[----:B------:R-:W-:Y:S01]  /*46a0*/  USHF.L.U32 UR14, UR72, 0xb, URZ ;  /* 0x0000000b480e7899 */ /* 0x000fe200080006ff */
[----:B--2---:R-:W-:Y:S01]  /*46b0*/  IMAD.MOV.U32 R2, RZ, RZ, 0x100 ;  /* 0x00000100ff027424 */ /* 0x004fe200078e00ff */
[----:B------:R-:W-:Y:S01]  /*46c0*/  ULOP3.LUT UR21, UR73, 0x2000000, URZ, 0xfc, !UPT ;  /* 0x0200000049157892 */ /* 0x000fe2000f8efcff */
[----:B------:R-:W-:Y:S01]  /*46d0*/  IMAD.MOV.U32 R3, RZ, RZ, 0x28 ;  /* 0x00000028ff037424 */ /* 0x000fe200078e00ff */
[----:B------:R-:W-:Y:S01]  /*46e0*/  R2UR UR20, R4 ;  /* 0x00000000041472ca */ /* 0x000fe200000e0000 */
[----:B------:R-:W-:Y:S01]  /*46f0*/  IMAD.MOV.U32 R4, RZ, RZ, 0x30 ;  /* 0x00000030ff047424 */ /* 0x000fe200078e00ff */
[----:B------:R-:W-:Y:S01]  /*4700*/  UIADD3 UR4, UPT, UPT, UR14, UR21, URZ ;  /* 0x000000150e047290 */ /* 0x000fe2000fffe0ff */
[----:B------:R-:W-:Y:S01]  /*4710*/  R2UR UR18, R2 ;  /* 0x00000000021272ca */ /* 0x000fe200000e0000 */
[----:B------:R-:W-:Y:S01]  /*4720*/  IMAD.MOV.U32 R2, RZ, RZ, 0x38 ;  /* 0x00000038ff027424 */ /* 0x000fe200078e00ff */
[----:B------:R-:W-:Y:S01]  /*4730*/  R2UR UR17, R3 ;  /* 0x00000000031172ca */ /* 0x000fe200000e0000 */
[----:B------:R-:W-:Y:S01]  /*4740*/  UIADD3 UR10, UPT, UPT, UR4, 0x80, URZ ;  /* 0x00000080040a7890 */ /* 0x000fe2000fffe0ff */
[----:B------:R-:W-:Y:S01]  /*4750*/  IMAD.MOV.U32 R3, RZ, RZ, 0x100 ;  /* 0x00000100ff037424 */ /* 0x000fe200078e00ff */
[----:B------:R-:W-:Y:S01]  /*4760*/  UIADD3 UR8, UPT, UPT, UR4, 0x100, URZ ;  /* 0x0000010004087890 */ /* 0x000fe2000fffe0ff */
[----:B------:R-:W-:Y:S01]  /*4770*/  R2UR UR12, R2 ;  /* 0x00000000020c72ca */ /* 0x000fe200000e0000 */
[----:B------:R-:W-:Y:S01]  /*4780*/  UIADD3 UR6, UPT, UPT, UR4, 0x180, URZ ;  /* 0x0000018004067890 */ /* 0x000fe2000fffe0ff */
[----:B------:R-:W-:Y:S01]  /*4790*/  IMAD.MOV.U32 R2, RZ, RZ, 0x100 ;  /* 0x00000100ff027424 */ /* 0x000fe200078e00ff */
[----:B------:R-:W-:Y:S01]  /*47a0*/  R2UR UR19, R5 ;  /* 0x00000000051372ca */ /* 0x000fe200000e0000 */
[----:B------:R-:W-:Y:S01]  /*47b0*/  UMOV UR28, 0x0 ;  /* 0x00000000001c7882 */ /* 0x000fe20000000000 */
[----:B------:R-:W-:Y:S01]  /*47c0*/  R2UR UR15, R4 ;  /* 0x00000000040f72ca */ /* 0x000fe200000e0000 */
[----:B------:R-:W-:Y:S01]  /*47d0*/  UMOV UR29, 0x8410490 ;  /* 0x08410490001d7882 */ /* 0x000fe20000000000 */
[----:B------:R-:W-:Y:S01]  /*47e0*/  R2UR UR16, R3 ;  /* 0x00000000031072ca */ /* 0x000fe200000e0000 */
[----:B-1----:R-:W-:Y:S01]  /*47f0*/  UMOV UR5, 0x40004040 ;  /* 0x4000404000057882 */ /* 0x002fe20000000000 */
[----:B------:R-:W-:Y:S01]  /*4800*/  R2UR UR13, R2 ;  /* 0x00000000020d72ca */ /* 0x000fe200000e0000 */
[----:B------:R-:W-:Y:S01]  /*4810*/  UMOV UR26, 0x0 ;  /* 0x00000000001a7882 */ /* 0x000fe20000000000 */
[----:B------:R-:W-:Y:S01]  /*4820*/  UMOV UR27, 0x8410490 ;  /* 0x08410490001b7882 */ /* 0x000fe20000000000 */
[----:B------:R-:W-:Y:S01]  /*4830*/  UMOV UR11, 0x40004040 ;  /* 0x40004040000b7882 */ /* 0x000fe20000000000 */
[----:B------:R-:W-:Y:S01]  /*4840*/  UMOV UR24, 0x0 ;  /* 0x0000000000187882 */ /* 0x000fe20000000000 */
[----:B------:R-:W-:Y:S01]  /*4850*/  UMOV UR25, 0x8410490 ;  /* 0x0841049000197882 */ /* 0x000fe20000000000 */
[----:B------:R-:W-:Y:S01]  /*4860*/  UMOV UR9, 0x40004040 ;  /* 0x4000404000097882 */ /* 0x000fe20000000000 */
[----:B------:R1:W-:Y:S01]  /*4870*/  UTCHMMA tmem[UR19], gdesc[UR4], tmem[UR20], tmem[UR28], idesc[UR29], UPT ;  /* 0x00ff1c04130079ea */ /* 0x0003e2000b800014 */
[----:B------:R1:W-:Y:S01]  /*4880*/  UTCHMMA tmem[UR17], gdesc[UR10], tmem[UR18], tmem[UR26], idesc[UR27], UPT ;  /* 0x00ff1a0a110079ea */ /* 0x0003e2000b800012 */
[----:B------:R-:W-:Y:S01]  /*4890*/  UMOV UR22, 0x0 ;  /* 0x0000000000167882 */ /* 0x000fe20000000000 */
[----:B------:R-:W-:Y:S01]  /*48a0*/  UMOV UR23, 0x8410490 ;  /* 0x0841049000177882 */ /* 0x000fe20000000000 */
[----:B------:R-:W-:Y:S01]  /*48b0*/  UMOV UR7, 0x40004040 ;  /* 0x4000404000077882 */ /* 0x000fe20000000000 */
[----:B------:R1:W-:Y:S01]  /*48c0*/  UTCHMMA tmem[UR15], gdesc[UR8], tmem[UR16], tmem[UR24], idesc[UR25], UPT ;  /* 0x00ff18080f0079ea */ /* 0x0003e2000b800010 */
[----:B------:R1:W-:Y:S01]  /*48d0*/  UTCHMMA tmem[UR12], gdesc[UR6], tmem[UR13], tmem[UR22], idesc[UR23], UPT ;  /* 0x00ff16060c0079ea */ /* 0x0003e2000b80000d */
[----:B------:R-:W-:Y:S05]  /*48e0*/  BRA.U UP5, `(.L_x_73) ;  /* 0x0000000105047547 */ /* 0x000fea000b800000 */
[----:B-1----:R-:W-:Y:S05]  /*48f0*/  BPT.TRAP 0x1 ;  /* 0x000000040000795c */ /* 0x002fea0000300000 */
.L_x_73:
[----:B-1----:R-:W-:Y:S01]  /*4900*/  UIADD3 UR4, UPT, UPT, UR38, 0x38090, URZ ;  /* 0x0003809026047890 */ /* 0x002fe2000fffe0ff */
[----:B------:R-:W-:Y:S01]  /*4910*/  R2UR UR6, R13 ;  /* 0x000000000d0672ca */ /* 0x000fe200000e0000 */
[----:B------:R-:W-:Y:S01]  /*4920*/  UIADD3 UR5, UPT, UPT, UR72, 0x1, URZ ;  /* 0x0000000148057890 */ /* 0x000fe2000fffe0ff */
[----:B------:R-:W-:Y:S01]  /*4930*/  LOP3.LUT R10, R10, 0x1, RZ, 0x3c, !PT ;  /* 0x000000010a0a7812 */ /* 0x000fe200078e3cff */
[----:B------:R-:W-:Y:S01]  /*4940*/  UMOV UR71, 0x1 ;  /* 0x0000000100477882 */ /* 0x000fe20000000000 */
[----:B------:R-:W-:Y:S01]  /*4950*/  UMOV UR70, UR72 ;  /* 0x0000004800467c82 */ /* 0x000fe20008000000 */
[----:B------:R-:W-:Y:S03]  /*4960*/  UISETP.NE.AND UP2, UPT, UR5, 0x3, UPT ;  /* 0x000000030500788c */ /* 0x000fe6000bf45270 */
[----:B------:R2:W-:Y:S01]  /*4970*/  UTCBAR [UR4], URZ ;  /* 0x000000ff040073e9 */ /* 0x0005e200080000ff */
[----:B------:R-:W-:Y:S04]  /*4980*/  USEL UR39, UR5, URZ, UP2 ;  /* 0x000000ff05277287 */ /* 0x000fe80009000000 */
[----:B------:R-:W-:Y:S02]  /*4990*/  UISETP.GT.AND UP0, UPT, UR6, 0x2, UPT ;  /* 0x000000020600788c */ /* 0x000fe4000bf04270 */
[----:B------:R-:W-:Y:S06]  /*49a0*/  UIADD3 UR6, UPT, UPT, UR6, -0x1, URZ ;  /* 0xffffffff06067890 */ /* 0x000fec000fffe0ff */
[----:B------:R-:W-:Y:S01]  /*49b0*/  IMAD.U32 R13, RZ, RZ, UR6 ;  /* 0x00000006ff0d7e24 */ /* 0x000fe2000f8e00ff */
[----:B------:R-:W-:Y:S06]  /*49c0*/  USEL UR6, URZ, 0x1, UP2 ;  /* 0x00000001ff067887 */ /* 0x000fec0009000000 */
[----:B------:R-:W-:Y:S01]  /*49d0*/  LOP3.LUT R8, R8, UR6, RZ, 0x3c, !PT ;  /* 0x0000000608087c12 */ /* 0x000fe2000f8e3cff */
[----:B------:R-:W-:Y:S05]  /*49e0*/  BRA.U UP0, `(.L_x_74) ;  /* 0xffffffe5009c7547 */ /* 0x000fea000b83ffff */
.L_x_55:
[----:B------:R-:W-:Y:S04]  /*49f0*/  BSSY.RECONVERGENT B0, `(.L_x_75) ;  /* 0x0000003000007945 */ /* 0x000fe80003800200 */
[----:B------:R-:W-:Y:S05]  /*4a00*/  @!P4 BRA `(.L_x_76) ;  /* 0x000000000004c947 */ /* 0x000fea0003800000 */
[----:B-12---:R-:W-:Y:S05]  /*4a10*/  BPT.TRAP 0x1 ;  /* 0x000000040000795c */ /* 0x006fea0000300000 */
.L_x_76:
[----:B-12---:R-:W-:Y:S05]  /*4a20*/  BSYNC.RECONVERGENT B0 ;  /* 0x0000000000007941 */ /* 0x006fea0003800200 */
.L_x_75:
[----:B------:R-:W1:Y:S01]  /*4a30*/  S2UR UR4, SR_CgaCtaId ;  /* 0x00000000000479c3 */ /* 0x000e620000008800 */
[----:B------:R-:W-:Y:S01]  /*4a40*/  UMOV UR5, 0x400 ;  /* 0x0000040000057882 */ /* 0x000fe20000000000 */
[----:B------:R-:W-:Y:S01]  /*4a50*/  BSSY.RECONVERGENT B0, `(.L_x_77) ;  /* 0x0000006000007945 */ /* 0x000fe20003800200 */
[----:B-1----:R-:W-:-:S04]  /*4a60*/  ULEA UR4, UR4, UR5, 0x18 ;  /* 0x0000000504047291 */ /* 0x002fc8000f8ec0ff */
[----:B------:R-:W-:-:S09]  /*4a70*/  UIADD3 UR4, UPT, UPT, UR4, 0x38010, URZ ;  /* 0x0003801004047890 */ /* 0x000fd2000fffe0ff */
[----:B------:R1:W-:Y:S01]  /*4a80*/  UTCBAR [UR4], URZ ;  /* 0x000000ff040073e9 */ /* 0x0003e200080000ff */
[----:B------:R-:W-:Y:S05]  /*4a90*/  @!P4 BRA `(.L_x_78) ;  /* 0x000000000004c947 */ /* 0x000fea0003800000 */
[----:B-1----:R-:W-:Y:S05]  /*4aa0*/  BPT.TRAP 0x1 ;  /* 0x000000040000795c */ /* 0x002fea0000300000 */
.L_x_78:
[----:B-1----:R-:W-:Y:S05]  /*4ab0*/  BSYNC.RECONVERGENT B0 ;  /* 0x0000000000007941 */ /* 0x002fea0003800200 */
.L_x_77:
[----:B------:R-:W1:Y:S01]  /*4ac0*/  S2UR UR4, SR_CgaCtaId ;  /* 0x00000000000479c3 */ /* 0x000e620000008800 */
[----:B------:R-:W-:Y:S02]  /*4ad0*/  UMOV UR5, 0x400 ;  /* 0x0000040000057882 */ /* 0x000fe40000000000 */
[----:B-1----:R-:W-:-:S04]  /*4ae0*/  ULEA UR4, UR4, UR5, 0x18 ;  /* 0x0000000504047291 */ /* 0x002fc8000f8ec0ff */
[----:B------:R-:W-:-:S09]  /*4af0*/  UIADD3 UR4, UPT, UPT, UR4, 0x38018, URZ ;  /* 0x0003801804047890 */ /* 0x000fd2000fffe0ff */
[----:B------:R1:W-:Y:S01]  /*4b00*/  UTCBAR [UR4], URZ ;  /* 0x000000ff040073e9 */ /* 0x0003e200080000ff */
[----:B------:R-:W-:Y:S05]  /*4b10*/  BRA.U UP5, `(.L_x_79) ;  /* 0x0000000105047547 */ /* 0x000fea000b800000 */
[----:B-1----:R-:W-:Y:S05]  /*4b20*/  BPT.TRAP 0x1 ;  /* 0x000000040000795c */ /* 0x002fea0000300000 */
.L_x_79:
[----:B------:R-:W2:Y:S01]  /*4b30*/  S2UR UR12, SR_CgaCtaId ;  /* 0x00000000000c79c3 */ /* 0x000ea20000008800 */
[----:B-1----:R-:W-:Y:S01]  /*4b40*/  UMOV UR4, 0x400 ;  /* 0x0000040000047882 */ /* 0x002fe20000000000 */
[----:B------:R-:W-:Y:S01]  /*4b50*/  SHF.L.U32 R11, R11, 0x1f, RZ ;  /* 0x0000001f0b0b7819 */ /* 0x000fe200000006ff */
[----:B--2---:R-:W-:-:S09]  /*4b60*/  ULEA UR12, UR12, UR4, 0x18 ;  /* 0x000000040c0c7291 */ /* 0x004fd2000f8ec0ff */
[----:B------:R-:W1:Y:S02]  /*4b70*/  SYNCS.PHASECHK.TRANS64.TRYWAIT P0, [UR12+0x380a8], R11 ;  /* 0x0380a80bff0075a7 */ /* 0x000e64000800110c */
[----:B-1----:R-:W-:Y:S05]  /*4b80*/  @!P0 BRA `(.L_x_80) ;  /* 0x0000021400d48947 */ /* 0x002fea0003800000 */
.L_x_445:
[----:B------:R-:W-:Y:S05]  /*4b90*/  BRA.U UP3, `(.L_x_81) ;  /* 0x0000000103047547 */ /* 0x000fea000b800000 */
[----:B------:R-:W-:Y:S05]  /*4ba0*/  BPT.TRAP 0x1 ;  /* 0x000000040000795c */ /* 0x000fea0000300000 */
.L_x_81:
[----:B------:R-:W-:Y:S01]  /*4bb0*/  SHF.L.U32 R5, R10, 0x1f, RZ ;  /* 0x0000001f0a057819 */ /* 0x000fe200000006ff */
[----:B------:R-:W-:Y:S02]  /*4bc0*/  HFMA2 R2, -RZ, RZ, 0, 2.288818359375e-05 ;  /* 0x00000180ff027431 */ /* 0x000fe400000001ff */
[----:B------:R-:W-:Y:S01]  /*4bd0*/  IMAD.MOV.U32 R3, RZ, RZ, 0xa0 ;  /* 0x000000a0ff037424 */ /* 0x000fe200078e00ff */
[----:B------:R-:W2:Y:S01]  /*4be0*/  SYNCS.PHASECHK.TRANS64.TRYWAIT P0, [UR12+0x38068], R5 ;  /* 0x03806805ff0075a7 */ /* 0x000ea2000800110c */
[----:B-1----:R-:W-:Y:S01]  /*4bf0*/  IMAD.MOV.U32 R0, RZ, RZ, 0xa8 ;  /* 0x000000a8ff007424 */ /* 0x002fe200078e00ff */
[----:B--2---:R-:W-:Y:S06]  /*4c00*/  @!P0 BRA `(.L_x_82) ;  /* 0x0000021400cc8947 */ /* 0x004fec0003800000 */
.L_x_447:
[----:B------:R-:W-:Y:S01]  /*4c10*/  R2UR UR19, R0 ;  /* 0x00000000001372ca */ /* 0x000fe200000e0000 */
[----:B------:R-:W-:Y:S01]  /*4c20*/  IMAD.MOV.U32 R0, RZ, RZ, 0xb8 ;  /* 0x000000b8ff007424 */ /* 0x000fe200078e00ff */
[----:B------:R-:W-:Y:S01]  /*4c30*/  R2UR UR20, R3 ;  /* 0x00000000031472ca */ /* 0x000fe200000e0000 */
[----:B-1----:R-:W-:Y:S01]  /*4c40*/  IMAD.MOV.U32 R4, RZ, RZ, 0x180 ;  /* 0x00000180ff047424 */ /* 0x002fe200078e00ff */
[----:B------:R-:W-:Y:S01]  /*4c50*/  R2UR UR22, R2 ;  /* 0x00000000021672ca */ /* 0x000fe200000e0000 */
[----:B------:R-:W-:Y:S01]  /*4c60*/  IMAD.MOV.U32 R3, RZ, RZ, 0xb0 ;  /* 0x000000b0ff037424 */ /* 0x000fe200078e00ff */
[----:B------:R-:W-:Y:S01]  /*4c70*/  R2UR UR15, R0 ;  /* 0x00000000000f72ca */ /* 0x000fe200000e0000 */
[----:B------:R-:W-:Y:S01]  /*4c80*/  IMAD.MOV.U32 R2, RZ, RZ, 0x180 ;  /* 0x00000180ff027424 */ /* 0x000fe200078e00ff */
[----:B------:R-:W-:Y:S01]  /*4c90*/  R2UR UR18, R4 ;  /* 0x00000000041272ca */ /* 0x000fe200000e0000 */
[----:B------:R-:W-:Y:S01]  /*4ca0*/  IMAD.MOV.U32 R0, RZ, RZ, 0x180 ;  /* 0x00000180ff007424 */ /* 0x000fe200078e00ff */
[----:B------:R-:W-:Y:S01]  /*4cb0*/  UIADD3 UR4, UPT, UPT, UR14, UR21, URZ ;  /* 0x000000150e047290 */ /* 0x000fe2000fffe0ff */
[----:B------:R-:W-:Y:S01]  /*4cc0*/  R2UR UR16, R3 ;  /* 0x00000000031072ca */ /* 0x000fe200000e0000 */
[----:B------:R-:W-:Y:S01]  /*4cd0*/  UISETP.NE.U32.AND UP0, UPT, UR71, URZ, UPT ;  /* 0x000000ff4700728c */ /* 0x000fe2000bf05070 */
[----:B------:R-:W-:Y:S01]  /*4ce0*/  R2UR UR17, R2 ;  /* 0x00000000021172ca */ /* 0x000fe200000e0000 */
[----:B------:R-:W-:Y:S01]  /*4cf0*/  UIADD3 UR10, UPT, UPT, UR4, 0x80, URZ ;  /* 0x00000080040a7890 */ /* 0x000fe2000fffe0ff */
[----:B------:R-:W-:Y:S01]  /*4d00*/  R2UR UR13, R0 ;  /* 0x00000000000d72ca */ /* 0x000fe200000e0000 */
[----:B------:R-:W-:-:S02]  /*4d10*/  UIADD3 UR8, UPT, UPT, UR4, 0x100, URZ ;  /* 0x0000010004087890 */ /* 0x000fc4000fffe0ff */
        /* <DEDUP_REMOVED lines=10> */
[----:B------:R1:W-:Y:S01]  /*4dc0*/  UTCHMMA tmem[UR20], gdesc[UR4], tmem[UR22], tmem[UR30], idesc[UR31], UP0 ;  /* 0x00ff1e04140079ea */ /* 0x0003e20008000016 */
        /* <DEDUP_REMOVED lines=8> */
.L_x_83:
[----:B-1----:R-:W-:-:S09]  /*4e50*/  UIADD3 UR4, UPT, UPT, UR12, 0x38098, URZ ;  /* 0x000380980c047890 */ /* 0x002fd2000fffe0ff */
[----:B------:R1:W-:Y:S01]  /*4e60*/  UTCBAR [UR4], URZ ;  /* 0x000000ff040073e9 */ /* 0x0003e200080000ff */
[----:B------:R-:W-:Y:S05]  /*4e70*/  BRA.U !UP1, `(.L_x_84) ;  /* 0x0000000109047547 */ /* 0x000fea000b800000 */
[----:B-1----:R-:W-:Y:S05]  /*4e80*/  BPT.TRAP 0x1 ;  /* 0x000000040000795c */ /* 0x002fea0000300000 */
.L_x_84:
[----:B-1----:R-:W-:-:S04]  /*4e90*/  ULEA UR4, UR76, UR12, 0x3 ;  /* 0x0000000c4c047291 */ /* 0x002fc8000f8e18ff */
[----:B------:R-:W-:-:S09]  /*4ea0*/  UIADD3 UR4, UPT, UPT, UR4, 0x38038, URZ ;  /* 0x0003803804047890 */ /* 0x000fd2000fffe0ff */
[----:B------:R1:W-:Y:S01]  /*4eb0*/  UTCBAR [UR4], URZ ;  /* 0x000000ff040073e9 */ /* 0x0003e200080000ff */
[----:B------:R-:W-:Y:S05]  /*4ec0*/  BRA.U UP4, `(.L_x_85) ;  /* 0x0000000104047547 */ /* 0x000fea000b800000 */
[----:B-1----:R-:W-:Y:S05]  /*4ed0*/  BPT.TRAP 0x1 ;  /* 0x000000040000795c */ /* 0x002fea0000300000 */
.L_x_85:
[----:B-1----:R-:W-:-:S09]  /*4ee0*/  UIADD3 UR4, UPT, UPT, UR12, 0x38050, URZ ;  /* 0x000380500c047890 */ /* 0x002fd2000fffe0ff */
[----:B------:R1:W-:Y:S01]  /*4ef0*/  UTCBAR [UR4], URZ ;  /* 0x000000ff040073e9 */ /* 0x0003e200080000ff */
[----:B------:R-:W-:Y:S05]  /*4f00*/  BRA.U UP3, `(.L_x_86) ;  /* 0x0000000103047547 */ /* 0x000fea000b800000 */
[----:B-1----:R-:W-:Y:S05]  /*4f10*/  BPT.TRAP 0x1 ;  /* 0x000000040000795c */ /* 0x002fea0000300000 */
.L_x_86:
[----:B------:R-:W-:-:S13]  /*4f20*/  ELECT P0, URZ, PT ;  /* 0x0000000000ff782f */ /* 0x000fda0003800000 */
[----:B-1----:R-:W-:Y:S05]  /*4f30*/  @!P0 EXIT ;  /* 0x000000000000894d */ /* 0x002fea0003800000 */
[----:B------:R-:W-:-:S09]  /*4f40*/  UIADD3 UR4, UPT, UPT, UR12, 0x38060, URZ ;  /* 0x000380600c047890 */ /* 0x000fd2000fffe0ff */
[----:B------:R1:W-:Y:S01]  /*4f50*/  UTCBAR [UR4], URZ ;  /* 0x000000ff040073e9 */ /* 0x0003e200080000ff */
[----:B------:R-:W-:Y:S01]  /*4f60*/  NOP ;  /* 0x0000000000007918 */ /* 0x000fe20000000000 */
[----:B-1----:R-:W-:Y:S05]  /*4f70*/  EXIT ;  /* 0x000000000000794d */ /* 0x002fea0003800000 */
.L_x_28:
[----:B------:R-:W-:-:S08]  /*4f80*/  NOP ;  /* 0x0000000000007918 */ /* 0x000fd00000000000 */
[----:B------:R-:W1:-:S00]  /*4f90*/  USETMAXREG.DEALLOC.CTAPOOL 0x60 ;  /* 0x00000060000079c8 */ /* 0x000e4000080e0500 */
[----:B-1----:R-:W1:Y:S01]  /*4fa0*/  S2R R0, SR_CTAID.X ;  /* 0x0000000000007919 */ /* 0x002e620000002500 */
[----:B------:R-:W2:Y:S01]  /*4fb0*/  LDCU UR4, c[0x0][0x380] ;  /* 0x00007000ff0477ac */ /* 0x000ea20008000800 */
[----:B-1----:R-:W-:-:S04]  /*4fc0*/  SHF.L.U32 R17, R0, 0x8, RZ ;  /* 0x0000000800117819 */ /* 0x002fc800000006ff */
[----:B--2---:R-:W-:-:S13]  /*4fd0*/  ISETP.GE.U32.AND P0, PT, R17, UR4, PT ;  /* 0x0000000411007c0c */ /* 0x004fda000bf06070 */
[----:B------:R-:W-:Y:S05]  /*4fe0*/  @P0 EXIT ;  /* 0x000000000000094d */ /* 0x000fea0003800000 */
[----:B------:R-:W1:Y:S01]  /*4ff0*/  LDCU UR4, c[0x0][0x384] ;  /* 0x00007080ff0477ac */ /* 0x000e620008000800 */
[----:B------:R-:W2:Y:S01]  /*5000*/  LDCU.64 UR46, c[0x0][0x358] ;  /* 0x00006b00ff2e77ac */ /* 0x000ea20008000a00 */
[----:B-1----:R-:W-:-:S09]  /*5010*/  UISETP.NE.AND UP0, UPT, UR4, URZ, UPT ;  /* 0x000000ff0400728c */ /* 0x002fd2000bf05270 */
[----:B--2---:R-:W-:Y:S05]  /*5020*/  BRA.U UP0, `(.L_x_87) ;  /* 0x0000007d00d07547 */ /* 0x004fea000b800000 */
[----:B------:R-:W-:-:S09]  /*5030*/  UISETP.NE.AND UP0, UPT, UR41, URZ, UPT ;  /* 0x000000ff2900728c */ /* 0x000fd2000bf05270 */
[----:B------:R-:W-:Y:S05]  /*5040*/  BRA.U UP0, `(.L_x_88) ;  /* 0x0000000100047547 */ /* 0x000fea000b800000 */
[----:B------:R-:W-:Y:S05]  /*5050*/  BPT.TRAP 0x1 ;  /* 0x000000040000795c */ /* 0x000fea0000300000 */
.L_x_88:
[----:B------:R-:W1:Y:S01]  /*5060*/  S2R R16, SR_CgaCtaId ;  /* 0x0000000000107919 */ /* 0x000e620000008800 */
[----:B------:R-:W-:Y:S01]  /*5070*/  IMAD.MOV.U32 R3, RZ, RZ, 0x1 ;  /* 0x00000001ff037424 */ /* 0x000fe200078e00ff */
[----:B------:R-:W-:Y:S02]  /*5080*/  MOV R5, 0x400 ;  /* 0x0000040000057802 */ /* 0x000fe40000000f00 */
[----:B------:R-:W-:Y:S02]  /*5090*/  LOP3.LUT P1, R18, R2, 0x7f, RZ, 0xc0, !PT ;  /* 0x0000007f02127812 */ /* 0x000fe4000782c0ff */
[----:B------:R-:W-:Y:S02]  /*50a0*/  SHF.L.U32 R3, R3, 0x1f, RZ ;  /* 0x0000001f03037819 */ /* 0x000fe400000006ff */
[----:B-1----:R-:W-:-:S04]  /*50b0*/  LEA R16, R16, R5, 0x18 ;  /* 0x0000000510107211 */ /* 0x002fc800078ec0ff */
[----:B------:R-:W1:Y:S02]  /*50c0*/  SYNCS.PHASECHK.TRANS64.TRYWAIT P0, [R16+URZ+0x380c0], R3 ;  /* 0x0380c003100075a7 */ /* 0x000e6400080011ff */
[----:B-1----:R-:W-:Y:S05]  /*50d0*/  @!P0 BRA `(.L_x_89) ;  /* 0x0000021000b08947 */ /* 0x002fea0003800000 */
.L_x_448:
[----:B------:R-:W-:Y:S04]  /*50e0*/  BSSY.RECONVERGENT B6, `(.L_x_90) ;  /* 0x000023d000067945 */ /* 0x000fe80003800200 */
[----:B------:R-:W-:Y:S05]  /*50f0*/  @P1 BRA `(.L_x_91) ;  /* 0x0000002000ec1947 */ /* 0x000fea0003800000 */
[----:B------:R-:W2:Y:S01]  /*5100*/  S2UR UR4, SR_CTAID.Z ;  /* 0x00000000000479c3 */ /* 0x000ea20000002700 */
[----:B-1----:R-:W1:Y:S01]  /*5110*/  S2R R3, SR_CTAID.Y ;  /* 0x0000000000037919 */ /* 0x002e620000002600 */
[----:B------:R-:W2:Y:S01]  /*5120*/  LDCU UR5, c[0x0][0x370] ;  /* 0x00006e00ff0577ac */ /* 0x000ea20008000800 */
[----:B------:R-:W3:Y:S01]  /*5130*/  LDCU UR6, c[0x0][0x374] ;  /* 0x00006e80ff0677ac */ /* 0x000ee20008000800 */
[----:B--2---:R-:W-:-:S04]  /*5140*/  UIMAD UR4, UR5, UR4, URZ ;  /* 0x00000004050472a4 */ /* 0x004fc8000f8e02ff */
[----:B------:R-:W-:-:S04]  /*5150*/  UIADD3 UR4, UPT, UPT, URZ, -UR4, URZ ;  /* 0x80000004ff047290 */ /* 0x000fc8000fffe0ff */
[----:B---3--:R-:W-:Y:S01]  /*5160*/  UIMAD UR4, UR4, UR6, URZ ;  /* 0x00000006040472a4 */ /* 0x008fe2000f8e02ff */
[----:B-1----:R-:W-:-:S05]  /*5170*/  IMAD R3, R3, UR5, R0 ;  /* 0x0000000503037c24 */ /* 0x002fca000f8e0200 */
[----:B------:R-:W-:-:S13]  /*5180*/  ISETP.NE.AND P0, PT, R3, UR4, PT ;  /* 0x0000000403007c0c */ /* 0x000fda000bf05270 */
[----:B------:R-:W-:Y:S05]  /*5190*/  @P0 BRA `(.L_x_91) ;  /* 0x0000002000c40947 */ /* 0x000fea0003800000 */
[----:B------:R-:W1:Y:S01]  /*51a0*/  LDC.64 R10, c[0x4][0xa0] ;  /* 0x01002800ff0a7b82 */ /* 0x000e620000000a00 */
[----:B------:R-:W-:Y:S01]  /*51b0*/  MOV R25, 0x0 ;  /* 0x0000000000197802 */ /* 0x000fe20000000f00 */
[----:B------:R-:W2:Y:S01]  /*51c0*/  LDCU.64 UR4, c[0x4][0xd0] ;  /* 0x01001a00ff0477ac */ /* 0x000ea20008000a00 */
[----:B------:R-:W-:Y:S01]  /*51d0*/  IADD3 R24, P0, PT, R22, 0x8, RZ ;  /* 0x0000000816187810 */ /* 0x000fe20007f1e0ff */
[----:B------:R-:W-:Y:S01]  /*51e0*/  IMAD.MOV.U32 R6, RZ, RZ, R22 ;  /* 0x000000ffff067224 */ /* 0x000fe200078e0016 */
[----:B------:R-:W-:-:S03]  /*51f0*/  MOV R7, R19 ;  /* 0x0000001300077202 */ /* 0x000fc60000000f00 */
[----:B------:R3:W4:Y:S01]  /*5200*/  LDC.64 R8, c[0x4][R25] ;  /* 0x0100000019087b82 */ /* 0x0007220000000a00 */
[----:B------:R-:W-:Y:S02]  /*5210*/  IMAD.X R23, RZ, RZ, R19, P0 ;  /* 0x000000ffff177224 */ /* 0x000fe400000e0613 */
[----:B--2---:R-:W-:Y:S01]  /*5220*/  IMAD.U32 R4, RZ, RZ, UR4 ;  /* 0x00000004ff047e24 */ /* 0x004fe2000f8e00ff */
[----:B------:R-:W-:Y:S01]  /*5230*/  MOV R5, UR5 ;  /* 0x0000000500057c02 */ /* 0x000fe20008000f00 */
[----:B-1----:R3:W-:Y:S04]  /*5240*/  STL.64 [R1], R10 ;  /* 0x0000000a01007387 */ /* 0x0027e80000100a00 */
[----:B------:R-:W-:-:S07]  /*5250*/  LEPC R20, `(.L_x_92) ;  /* 0x000000001014794e */ /* 0x000fce0000000000 */
[----:B---34-:R-:W-:Y:S05]  /*5260*/  CALL.ABS.NOINC R8 ;  /* 0x0000000008007343 */ /* 0x018fea0003c00000 */
.L_x_92:
[----:B------:R-:W-:Y:S01]  /*5270*/  IMAD.MOV.U32 R8, RZ, RZ, 0x3 ;  /* 0x00000003ff087424 */ /* 0x000fe200078e00ff */
[----:B------:R1:W2:Y:S01]  /*5280*/  LDC.64 R10, c[0x4][R25] ;  /* 0x01000000190a7b82 */ /* 0x0002a20000000a00 */
[----:B------:R-:W-:Y:S01]  /*5290*/  IMAD.MOV.U32 R9, RZ, RZ, 0x4 ;  /* 0x00000004ff097424 */ /* 0x000fe200078e00ff */
[----:B------:R-:W3:Y:S01]  /*52a0*/  LDCU.64 UR4, c[0x4][0xe8] ;  /* 0x01001d00ff0477ac */ /* 0x000ee20008000a00 */
[----:B------:R-:W-:Y:S01]  /*52b0*/  MOV R6, R24 ;  /* 0x0000001800067202 */ /* 0x000fe20000000f00 */
[----:B------:R1:W-:Y:S01]  /*52c0*/  STL [R1+0x10], R8 ;  /* 0x0000100801007387 */ /* 0x0003e20000100800 */
[----:B------:R-:W-:-:S03]  /*52d0*/  MOV R7, R23 ;  /* 0x0000001700077202 */ /* 0x000fc60000000f00 */
[----:B------:R1:W-:Y:S01]  /*52e0*/  STL.64 [R1+0x8], R8 ;  /* 0x0000080801007387 */ /* 0x0003e20000100a00 */
[----:B---3--:R-:W-:Y:S01]  /*52f0*/  MOV R4, UR4 ;  /* 0x0000000400047c02 */ /* 0x008fe20008000f00 */
[----:B------:R-:W-:Y:S02]  /*5300*/  IMAD.U32 R5, RZ, RZ, UR5 ;  /* 0x00000005ff057e24 */ /* 0x000fe4000f8e00ff */
[----:B------:R-:W-:-:S07]  /*5310*/  LEPC R20, `(.L_x_93) ;  /* 0x000000001014794e */ /* 0x000fce0000000000 */
[----:B-12---:R-:W-:Y:S05]  /*5320*/  CALL.ABS.NOINC R10 ;  /* 0x000000000a007343 */ /* 0x006fea0003c00000 */
.L_x_93:
[----:B------:R1:W2:Y:S01]  /*5330*/  LDC.64 R8, c[0x4][R25] ;  /* 0x0100000019087b82 */ /* 0x0002a20000000a00 */
[----:B------:R-:W3:Y:S01]  /*5340*/  LDCU.64 UR4, c[0x4][0xe0] ;  /* 0x01001c00ff0477ac */ /* 0x000ee20008000a00 */
[----:B------:R-:W-:Y:S01]  /*5350*/  CS2R R6, SRZ ;  /* 0x0000000000067805 */ /* 0x000fe2000001ff00 */
[----:B---3--:R-:W-:Y:S01]  /*5360*/  IMAD.U32 R4, RZ, RZ, UR4 ;  /* 0x00000004ff047e24 */ /* 0x008fe2000f8e00ff */
[----:B------:R-:W-:-:S04]  /*5370*/  MOV R5, UR5 ;  /* 0x0000000500057c02 */ /* 0x000fc80008000f00 */
[----:B------:R-:W-:-:S07]  /*5380*/  LEPC R20, `(.L_x_94) ;  /* 0x000000001014794e */ /* 0x000fce0000000000 */
[----:B-12---:R-:W-:Y:S05]  /*5390*/  CALL.ABS.NOINC R8 ;  /* 0x0000000008007343 */ /* 0x006fea0003c00000 */
.L_x_94:
[----:B------:R1:W2:Y:S01]  /*53a0*/  LDC.64 R8, c[0x4][R25] ;  /* 0x0100000019087b82 */ /* 0x0002a20000000a00 */
[----:B------:R-:W3:Y:S01]  /*53b0*/  LDCU.64 UR4, c[0x4][0xf0] ;  /* 0x01001e00ff0477ac */ /* 0x000ee20008000a00 */
[----:B------:R-:W-:Y:S01]  /*53c0*/  CS2R R6, SRZ ;  /* 0x0000000000067805 */ /* 0x000fe2000001ff00 */
[----:B---3--:R-:W-:Y:S01]  /*53d0*/  IMAD.U32 R4, RZ, RZ, UR4 ;  /* 0x00000004ff047e24 */ /* 0x008fe2000f8e00ff */
[----:B------:R-:W-:-:S04]  /*53e0*/  MOV R5, UR5 ;  /* 0x0000000500057c02 */ /* 0x000fc80008000f00 */
[----:B------:R-:W-:-:S07]  /*53f0*/  LEPC R20, `(.L_x_95) ;  /* 0x000000001014794e */ /* 0x000fce0000000000 */
[----:B-12---:R-:W-:Y:S05]  /*5400*/  CALL.ABS.NOINC R8 ;  /* 0x0000000008007343 */ /* 0x006fea0003c00000 */
.L_x_95:
[----:B------:R1:W2:Y:S01]  /*5410*/  LDC.64 R8, c[0x4][R25] ;  /* 0x0100000019087b82 */ /* 0x0002a20000000a00 */
[----:B------:R-:W3:Y:S01]  /*5420*/  LDCU.64 UR4, c[0x4][0xf8] ;  /* 0x01001f00ff0477ac */ /* 0x000ee20008000a00 */
[----:B------:R-:W-:Y:S01]  /*5430*/  CS2R R6, SRZ ;  /* 0x0000000000067805 */ /* 0x000fe2000001ff00 */
[----:B---3--:R-:W-:Y:S01]  /*5440*/  IMAD.U32 R4, RZ, RZ, UR4 ;  /* 0x00000004ff047e24 */ /* 0x008fe2000f8e00ff */
[----:B------:R-:W-:-:S04]  /*5450*/  MOV R5, UR5 ;  /* 0x0000000500057c02 */ /* 0x000fc80008000f00 */
[----:B------:R-:W-:-:S07]  /*5460*/  LEPC R20, `(.L_x_96) ;  /* 0x000000001014794e */ /* 0x000fce0000000000 */
[----:B-12---:R-:W-:Y:S05]  /*5470*/  CALL.ABS.NOINC R8 ;  /* 0x0000000008007343 */ /* 0x006fea0003c00000 */
.L_x_96:
[----:B------:R-:W-:Y:S01]  /*5480*/  HFMA2 R0, -RZ, RZ, 0, 9.5367431640625e-07 ;  /* 0x00000010ff007431 */ /* 0x000fe200000001ff */
[----:B------:R1:W2:Y:S01]  /*5490*/  LDC.64 R8, c[0x4][R25] ;  /* 0x0100000019087b82 */ /* 0x0002a20000000a00 */
[----:B------:R-:W3:Y:S01]  /*54a0*/  LDCU.64 UR4, c[0x4][0xc8] ;  /* 0x01001900ff0477ac */ /* 0x000ee20008000a00 */
[----:B------:R-:W-:Y:S01]  /*54b0*/  MOV R6, R22 ;  /* 0x0000001600067202 */ /* 0x000fe20000000f00 */
[----:B------:R-:W-:Y:S01]  /*54c0*/  IMAD.MOV.U32 R7, RZ, RZ, R19 ;  /* 0x000000ffff077224 */ /* 0x000fe200078e0013 */
[----:B------:R1:W-:Y:S01]  /*54d0*/  STL [R1], R0 ;  /* 0x0000000001007387 */ /* 0x0003e20000100800 */
[----:B---3--:R-:W-:Y:S01]  /*54e0*/  MOV R4, UR4 ;  /* 0x0000000400047c02 */ /* 0x008fe20008000f00 */
[----:B------:R-:W-:-:S04]  /*54f0*/  IMAD.U32 R5, RZ, RZ, UR5 ;  /* 0x00000005ff057e24 */ /* 0x000fc8000f8e00ff */
[----:B------:R-:W-:-:S07]  /*5500*/  LEPC R20, `(.L_x_97) ;  /* 0x000000001014794e */ /* 0x000fce0000000000 */
[----:B-12---:R-:W-:Y:S05]  /*5510*/  CALL.ABS.NOINC R8 ;  /* 0x0000000008007343 */ /* 0x006fea0003c00000 */
.L_x_97:
[----:B------:R-:W1:Y:S01]  /*5520*/  S2R R3, SR_SWINHI ;  /* 0x0000000000037919 */ /* 0x000e620000002f00 */
[----:B------:R2:W3:Y:S01]  /*5530*/  LDC.64 R8, c[0x4][R25] ;  /* 0x0100000019087b82 */ /* 0x0004e20000000a00 */
[----:B------:R-:W4:Y:S01]  /*5540*/  LDCU.64 UR4, c[0x4][0x100] ;  /* 0x01002000ff0477ac */ /* 0x000f220008000a00 */
[----:B------:R-:W-:Y:S02]  /*5550*/  MOV R6, R22 ;  /* 0x0000001600067202 */ /* 0x000fe40000000f00 */
[----:B------:R-:W-:Y:S01]  /*5560*/  MOV R7, R19 ;  /* 0x0000001300077202 */ /* 0x000fe20000000f00 */
[----:B----4-:R-:W-:Y:S02]  /*5570*/  IMAD.U32 R4, RZ, RZ, UR4 ;  /* 0x00000004ff047e24 */ /* 0x010fe4000f8e00ff */
[----:B------:R-:W-:Y:S01]  /*5580*/  IMAD.U32 R5, RZ, RZ, UR5 ;  /* 0x00000005ff057e24 */ /* 0x000fe2000f8e00ff */
[----:B------:R-:W-:Y:S02]  /*5590*/  MOV R10, R16 ;  /* 0x00000010000a7202 */ /* 0x000fe40000000f00 */
[----:B-1----:R-:W-:-:S05]  /*55a0*/  MOV R11, R3 ;  /* 0x00000003000b7202 */ /* 0x002fca0000000f00 */
[----:B------:R2:W-:Y:S02]  /*55b0*/  STL.64 [R1], R10 ;  /* 0x0000000a01007387 */ /* 0x0005e40000100a00 */
[----:B------:R-:W-:-:S07]  /*55c0*/  LEPC R20, `(.L_x_98) ;  /* 0x000000001014794e */ /* 0x000fce0000000000 */
[----:B--23--:R-:W-:Y:S05]  /*55d0*/  CALL.ABS.NOINC R8 ;  /* 0x0000000008007343 */ /* 0x00cfea0003c00000 */
.L_x_98:
[----:B------:R-:W1:Y:S01]  /*55e0*/  LDC.64 R10, c[0x4][0xd8] ;  /* 0x01003600ff0a7b82 */ /* 0x000e620000000a00 */
[----:B------:R-:W2:Y:S01]  /*55f0*/  LDCU.64 UR4, c[0x4][0xd0] ;  /* 0x01001a00ff0477ac */ /* 0x000ea20008000a00 */
[----:B------:R-:W-:Y:S02]  /*5600*/  MOV R6, R22 ;  /* 0x0000001600067202 */ /* 0x000fe40000000f00 */
[----:B------:R-:W-:-:S04]  /*5610*/  MOV R7, R19 ;  /* 0x0000001300077202 */ /* 0x000fc80000000f00 */
[----:B------:R3:W4:Y:S01]  /*5620*/  LDC.64 R8, c[0x4][R25] ;  /* 0x0100000019087b82 */ /* 0x0007220000000a00 */
[----:B--2---:R-:W-:Y:S02]  /*5630*/  IMAD.U32 R4, RZ, RZ, UR4 ;  /* 0x00000004ff047e24 */ /* 0x004fe4000f8e00ff */
[----:B------:R-:W-:Y:S01]  /*5640*/  IMAD.U32 R5, RZ, RZ, UR5 ;  /* 0x00000005ff057e24 */ /* 0x000fe2000f8e00ff */
[----:B-1----:R3:W-:Y:S04]  /*5650*/  STL.64 [R1], R10 ;  /* 0x0000000a01007387 */ /* 0x0027e80000100a00 */
[----:B------:R-:W-:-:S07]  /*5660*/  LEPC R20, `(.L_x_99) ;  /* 0x000000001014794e */ /* 0x000fce0000000000 */
[----:B---34-:R-:W-:Y:S05]  /*5670*/  CALL.ABS.NOINC R8 ;  /* 0x0000000008007343 */ /* 0x018fea0003c00000 */
.L_x_99:
[----:B------:R-:W-:Y:S01]  /*5680*/  HFMA2 R0, -RZ, RZ, 0, 2.384185791015625e-06 ;  /* 0x00000028ff007431 */ /* 0x000fe200000001ff */
        /* <DEDUP_REMOVED lines=9> */
.L_x_100:
        /* <DEDUP_REMOVED lines=10> */
.L_x_101:
[----:B------:R1:W2:Y:S01]  /*57c0*/  LDC.64 R8, c[0x4][R25] ;  /* 0x0100000019087b82 */ /* 0x0002a20000000a00 */
[----:B------:R-:W3:Y:S01]  /*57d0*/  LDCU.64 UR4, c[0x4][0xe0] ;  /* 0x01001c00ff0477ac */ /* 0x000ee20008000a00 */
[----:B------:R-:W-:Y:S01]  /*57e0*/  CS2R R6, SRZ ;  /* 0x0000000000067805 */ /* 0x000fe2000001ff00 */
[----:B---3--:R-:W-:Y:S01]  /*57f0*/  IMAD.U32 R4, RZ, RZ, UR4 ;  /* 0x00000004ff047e24 */ /* 0x008fe2000f8e00ff */
[----:B------:R-:W-:-:S04]  /*5800*/  MOV R5, UR5 ;  /* 0x0000000500057c02 */ /* 0x000fc80008000f00 */
[----:B------:R-:W-:-:S07]  /*5810*/  LEPC R20, `(.L_x_102) ;  /* 0x000000001014794e */ /* 0x000fce0000000000 */
[----:B-12---:R-:W-:Y:S05]  /*5820*/  CALL.ABS.NOINC R8 ;  /* 0x0000000008007343 */ /* 0x006fea0003c00000 */
.L_x_102:
[----:B------:R-:W-:Y:S01]  /*5830*/  HFMA2 R0, -RZ, RZ, 0, 4.76837158203125e-07 ;  /* 0x00000008ff007431 */ /* 0x000fe200000001ff */
        /* <DEDUP_REMOVED lines=9> */
.L_x_103:
[----:B------:R-:W-:Y:S01]  /*58d0*/  HFMA2 R0, -RZ, RZ, 0, 2.6226043701171875e-06 ;  /* 0x0000002cff007431 */ /* 0x000fe200000001ff */
        /* <DEDUP_REMOVED lines=9> */
.L_x_104:
[----:B------:R1:W2:Y:S01]  /*5970*/  LDC.64 R8, c[0x4][R25] ;  /* 0x0100000019087b82 */ /* 0x0002a20000000a00 */
[----:B------:R-:W3:Y:S01]  /*5980*/  LDCU.64 UR4, c[0x4][0xe0] ;  /* 0x01001c00ff0477ac */ /* 0x000ee20008000a00 */
[----:B------:R-:W-:Y:S01]  /*5990*/  CS2R R6, SRZ ;  /* 0x0000000000067805 */ /* 0x000fe2000001ff00 */
[----:B---3--:R-:W-:Y:S01]  /*59a0*/  IMAD.U32 R4, RZ, RZ, UR4 ;  /* 0x00000004ff047e24 */ /* 0x008fe2000f8e00ff */
[----:B------:R-:W-:-:S04]  /*59b0*/  MOV R5, UR5 ;  /* 0x0000000500057c02 */ /* 0x000fc80008000f00 */
[----:B------:R-:W-:-:S07]  /*59c0*/  LEPC R20, `(.L_x_105) ;  /* 0x000000001014794e */ /* 0x000fce0000000000 */
[----:B-12---:R-:W-:Y:S05]  /*59d0*/  CALL.ABS.NOINC R8 ;  /* 0x0000000008007343 */ /* 0x006fea0003c00000 */
.L_x_105:
        /* <DEDUP_REMOVED lines=10> */
.L_x_106:
[----:B------:R-:W-:Y:S01]  /*5a80*/  HFMA2 R0, -RZ, RZ, 0, 2.443790435791015625e-06 ;  /* 0x00000029ff007431 */ /* 0x000fe200000001ff */
        /* <DEDUP_REMOVED lines=9> */
.L_x_107:
        /* <DEDUP_REMOVED lines=10> */
.L_x_108:
        /* <DEDUP_REMOVED lines=10> */
.L_x_109:
[----:B------:R1:W2:Y:S01]  /*5c60*/  LDC.64 R8, c[0x4][R25] ;  /* 0x0100000019087b82 */ /* 0x0002a20000000a00 */
[----:B------:R-:W3:Y:S01]  /*5c70*/  LDCU.64 UR4, c[0x4][0xe0] ;  /* 0x01001c00ff0477ac */ /* 0x000ee20008000a00 */
[----:B------:R-:W-:Y:S01]  /*5c80*/  CS2R R6, SRZ ;  /* 0x0000000000067805 */ /* 0x000fe2000001ff00 */
[----:B---3--:R-:W-:Y:S01]  /*5c90*/  IMAD.U32 R4, RZ, RZ, UR4 ;  /* 0x00000004ff047e24 */ /* 0x008fe2000f8e00ff */
[----:B------:R-:W-:-:S04]  /*5ca0*/  MOV R5, UR5 ;  /* 0x0000000500057c02 */ /* 0x000fc80008000f00 */
[----:B------:R-:W-:-:S07]  /*5cb0*/  LEPC R20, `(.L_x_110) ;  /* 0x000000001014794e */ /* 0x000fce0000000000 */
[----:B-12---:R-:W-:Y:S05]  /*5cc0*/  CALL.ABS.NOINC R8 ;  /* 0x0000000008007343 */ /* 0x006fea0003c00000 */
.L_x_110:
[----:B------:R-:W-:Y:S01]  /*5cd0*/  HFMA2 R0, -RZ, RZ, 0, 3.814697265625e-06 ;  /* 0x00000040ff007431 */ /* 0x000fe200000001ff */
        /* <DEDUP_REMOVED lines=9> */
.L_x_111:
        /* <DEDUP_REMOVED lines=10> */
.L_x_112:
[----:B------:R1:W2:Y:S01]  /*5e10*/  LDC.64 R8, c[0x4][R25] ;  /* 0x0100000019087b82 */ /* 0x0002a20000000a00 */
[----:B------:R-:W3:Y:S01]  /*5e20*/  LDCU.64 UR4, c[0x4][0xe0] ;  /* 0x01001c00ff0477ac */ /* 0x000ee20008000a00 */
[----:B------:R-:W-:Y:S01]  /*5e30*/  CS2R R6, SRZ ;  /* 0x0000000000067805 */ /* 0x000fe2000001ff00 */
[----:B---3--:R-:W-:Y:S01]  /*5e40*/  IMAD.U32 R4, RZ, RZ, UR4 ;  /* 0x00000004ff047e24 */ /* 0x008fe2000f8e00ff */
[----:B------:R-:W-:-:S04]  /*5e50*/  MOV R5, UR5 ;  /* 0x0000000500057c02 */ /* 0x000fc80008000f00 */
[----:B------:R-:W-:-:S07]  /*5e60*/  LEPC R20, `(.L_x_113) ;  /* 0x000000001014794e */ /* 0x000fce0000000000 */
[----:B-12---:R-:W-:Y:S05]  /*5e70*/  CALL.ABS.NOINC R8 ;  /* 0x0000000008007343 */ /* 0x006fea0003c00000 */
.L_x_113:
        /* <DEDUP_REMOVED lines=10> */
.L_x_114:
        /* <DEDUP_REMOVED lines=10> */
.L_x_115:
        /* <DEDUP_REMOVED lines=10> */
.L_x_116:
        /* <DEDUP_REMOVED lines=10> */
.L_x_117:
[----:B------:R1:W2:Y:S01]  /*6100*/  LDC.64 R8, c[0x4][R25] ;  /* 0x0100000019087b82 */ /* 0x0002a20000000a00 */
[----:B------:R-:W3:Y:S01]  /*6110*/  LDCU.64 UR4, c[0x4][0xe0] ;  /* 0x01001c00ff0477ac */ /* 0x000ee20008000a00 */
[----:B------:R-:W-:Y:S01]  /*6120*/  CS2R R6, SRZ ;  /* 0x0000000000067805 */ /* 0x000fe2000001ff00 */
[----:B---3--:R-:W-:Y:S01]  /*6130*/  IMAD.U32 R4, RZ, RZ, UR4 ;  /* 0x00000004ff047e24 */ /* 0x008fe2000f8e00ff */
[----:B------:R-:W-:-:S04]  /*6140*/  MOV R5, UR5 ;  /* 0x0000000500057c02 */ /* 0x000fc80008000f00 */
[----:B------:R-:W-:-:S07]  /*6150*/  LEPC R20, `(.L_x_118) ;  /* 0x000000001014794e */ /* 0x000fce0000000000 */
[----:B-12---:R-:W-:Y:S05]  /*6160*/  CALL.ABS.NOINC R8 ;  /* 0x0000000008007343 */ /* 0x006fea0003c00000 */
.L_x_118:
[----:B------:R-:W-:Y:S01]  /*6170*/  HFMA2 R0, -RZ, RZ, 0, 5.9604644775390625e-08 ;  /* 0x00000001ff007431 */ /* 0x000fe200000001ff */
        /* <DEDUP_REMOVED lines=9> */
.L_x_119:
        /* <DEDUP_REMOVED lines=10> */
.L_x_120:
[----:B------:R1:W2:Y:S01]  /*62b0*/  LDC.64 R8, c[0x4][R25] ;  /* 0x0100000019087b82 */ /* 0x0002a20000000a00 */
[----:B------:R-:W3:Y:S01]  /*62c0*/  LDCU.64 UR4, c[0x4][0xe0] ;  /* 0x01001c00ff0477ac */ /* 0x000ee20008000a00 */
[----:B------:R-:W-:Y:S01]  /*62d0*/  CS2R R6, SRZ ;  /* 0x0000000000067805 */ /* 0x000fe2000001ff00 */
[----:B---3--:R-:W-:Y:S01]  /*62e0*/  IMAD.U32 R4, RZ, RZ, UR4 ;  /* 0x00000004ff047e24 */ /* 0x008fe2000f8e00ff */
[----:B------:R-:W-:-:S04]  /*62f0*/  MOV R5, UR5 ;  /* 0x0000000500057c02 */ /* 0x000fc80008000f00 */
[----:B------:R-:W-:-:S07]  /*6300*/  LEPC R20, `(.L_x_121) ;  /* 0x000000001014794e */ /* 0x000fce0000000000 */
[----:B-12---:R-:W-:Y:S05]  /*6310*/  CALL.ABS.NOINC R8 ;  /* 0x0000000008007343 */ /* 0x006fea0003c00000 */
.L_x_121:
[----:B------:R-:W-:Y:S01]  /*6320*/  HFMA2 R0, -RZ, RZ, 0, 1.1920928955078125e-07 ;  /* 0x00000002ff007431 */ /* 0x000fe200000001ff */
        /* <DEDUP_REMOVED lines=9> */
.L_x_122:
        /* <DEDUP_REMOVED lines=10> */
.L_x_123:
        /* <DEDUP_REMOVED lines=10> */
.L_x_124:
        /* <DEDUP_REMOVED lines=10> */
.L_x_125:
        /* <DEDUP_REMOVED lines=10> */
.L_x_126:
        /* <DEDUP_REMOVED lines=10> */
.L_x_127:
[----:B------:R1:W2:Y:S01]  /*66e0*/  LDC.64 R8, c[0x4][R25] ;  /* 0x0100000019087b82 */ /* 0x0002a20000000a00 */
[----:B------:R-:W3:Y:S01]  /*66f0*/  LDCU.64 UR4, c[0x4][0xe0] ;  /* 0x01001c00ff0477ac */ /* 0x000ee20008000a00 */
[----:B------:R-:W-:Y:S01]  /*6700*/  CS2R R6, SRZ ;  /* 0x0000000000067805 */ /* 0x000fe2000001ff00 */
[----:B---3--:R-:W-:Y:S01]  /*6710*/  IMAD.U32 R4, RZ, RZ, UR4 ;  /* 0x00000004ff047e24 */ /* 0x008fe2000f8e00ff */
[----:B------:R-:W-:-:S04]  /*6720*/  MOV R5, UR5 ;  /* 0x0000000500057c02 */ /* 0x000fc80008000f00 */
[----:B------:R-:W-:-:S07]  /*6730*/  LEPC R20, `(.L_x_128) ;  /* 0x000000001014794e */ /* 0x000fce0000000000 */
[----:B-12---:R-:W-:Y:S05]  /*6740*/  CALL.ABS.NOINC R8 ;  /* 0x0000000008007343 */ /* 0x006fea0003c00000 */
.L_x_128:
        /* <DEDUP_REMOVED lines=10> */
.L_x_129:
        /* <DEDUP_REMOVED lines=10> */
.L_x_130:
[----:B------:R1:W2:Y:S01]  /*6890*/  LDC.64 R8, c[0x4][R25] ;  /* 0x0100000019087b82 */ /* 0x0002a20000000a00 */
[----:B------:R-:W3:Y:S01]  /*68a0*/  LDCU.64 UR4, c[0x4][0xe0] ;  /* 0x01001c00ff0477ac */ /* 0x000ee20008000a00 */
[----:B------:R-:W-:Y:S01]  /*68b0*/  CS2R R6, SRZ ;  /* 0x0000000000067805 */ /* 0x000fe2000001ff00 */
[----:B---3--:R-:W-:Y:S01]  /*68c0*/  IMAD.U32 R4, RZ, RZ, UR4 ;  /* 0x00000004ff047e24 */ /* 0x008fe2000f8e00ff */
[----:B------:R-:W-:-:S04]  /*68d0*/  MOV R5, UR5 ;  /* 0x0000000500057c02 */ /* 0x000fc80008000f00 */
[----:B------:R-:W-:-:S07]  /*68e0*/  LEPC R20, `(.L_x_131) ;  /* 0x000000001014794e */ /* 0x000fce0000000000 */
[----:B-12---:R-:W-:Y:S05]  /*68f0*/  CALL.ABS.NOINC R8 ;  /* 0x0000000008007343 */ /* 0x006fea0003c00000 */
.L_x_131:
[----:B------:R-:W-:Y:S01]  /*6900*/  HFMA2 R0, -RZ, RZ, 0, 0.0001220703125 ;  /* 0x00000800ff007431 */ /* 0x000fe200000001ff */
        /* <DEDUP_REMOVED lines=9> */
.L_x_132:
        /* <DEDUP_REMOVED lines=10> */
.L_x_133:
        /* <DEDUP_REMOVED lines=10> */
.L_x_134:
        /* <DEDUP_REMOVED lines=10> */
.L_x_135:
[----:B------:R1:W2:Y:S01]  /*6b80*/  LDC.64 R8, c[0x4][R25] ;  /* 0x0100000019087b82 */ /* 0x0002a20000000a00 */
[----:B------:R-:W3:Y:S01]  /*6b90*/  LDCU.64 UR4, c[0x4][0xe0] ;  /* 0x01001c00ff0477ac */ /* 0x000ee20008000a00 */
[----:B------:R-:W-:Y:S01]  /*6ba0*/  CS2R R6, SRZ ;  /* 0x0000000000067805 */ /* 0x000fe2000001ff00 */
[----:B---3--:R-:W-:Y:S01]  /*6bb0*/  IMAD.U32 R4, RZ, RZ, UR4 ;  /* 0x00000004ff047e24 */ /* 0x008fe2000f8e00ff */
[----:B------:R-:W-:-:S04]  /*6bc0*/  MOV R5, UR5 ;  /* 0x0000000500057c02 */ /* 0x000fc80008000f00 */
[----:B------:R-:W-:-:S07]  /*6bd0*/  LEPC R20, `(.L_x_136) ;  /* 0x000000001014794e */ /* 0x000fce0000000000 */
[----:B-12---:R-:W-:Y:S05]  /*6be0*/  CALL.ABS.NOINC R8 ;  /* 0x0000000008007343 */ /* 0x006fea0003c00000 */
.L_x_136:
        /* <DEDUP_REMOVED lines=10> */
.L_x_137:
        /* <DEDUP_REMOVED lines=10> */
.L_x_138:
[----:B------:R1:W2:Y:S01]  /*6d30*/  LDC.64 R8, c[0x4][R25] ;  /* 0x0100000019087b82 */ /* 0x0002a20000000a00 */
[----:B------:R-:W3:Y:S01]  /*6d40*/  LDCU.64 UR4, c[0x4][0xe0] ;  /* 0x01001c00ff0477ac */ /* 0x000ee20008000a00 */
[----:B------:R-:W-:Y:S01]  /*6d50*/  CS2R R6, SRZ ;  /* 0x0000000000067805 */ /* 0x000fe2000001ff00 */
[----:B---3--:R-:W-:Y:S01]  /*6d60*/  IMAD.U32 R4, RZ, RZ, UR4 ;  /* 0x00000004ff047e24 */ /* 0x008fe2000f8e00ff */
[----:B------:R-:W-:-:S04]  /*6d70*/  MOV R5, UR5 ;  /* 0x0000000500057c02 */ /* 0x000fc80008000f00 */
[----:B------:R-:W-:-:S07]  /*6d80*/  LEPC R20, `(.L_x_139) ;  /* 0x000000001014794e */ /* 0x000fce0000000000 */
[----:B-12---:R-:W-:Y:S05]  /*6d90*/  CALL.ABS.NOINC R8 ;  /* 0x0000000008007343 */ /* 0x006fea0003c00000 */
.L_x_139:
[----:B------:R-:W-:Y:S01]  /*6da0*/  HFMA2 R0, -RZ, RZ, 0, 3.0517578125e-05 ;  /* 0x00000200ff007431 */ /* 0x000fe200000001ff */
        /* <DEDUP_REMOVED lines=9> */
.L_x_140:
        /* <DEDUP_REMOVED lines=10> */
.L_x_141:
        /* <DEDUP_REMOVED lines=10> */
.L_x_142:
        /* <DEDUP_REMOVED lines=10> */
.L_x_143:
[----:B------:R1:W2:Y:S01]  /*7020*/  LDC.64 R8, c[0x4][R25] ;  /* 0x0100000019087b82 */ /* 0x0002a20000000a00 */
[----:B------:R-:W3:Y:S01]  /*7030*/  LDCU.64 UR4, c[0x4][0xe0] ;  /* 0x01001c00ff0477ac */ /* 0x000ee20008000a00 */
[----:B------:R-:W-:Y:S01]  /*7040*/  CS2R R6, SRZ ;  /* 0x0000000000067805 */ /* 0x000fe2000001ff00 */
[----:B---3--:R-:W-:Y:S01]  /*7050*/  IMAD.U32 R4, RZ, RZ, UR4 ;  /* 0x00000004ff047e24 */ /* 0x008fe2000f8e00ff */
[----:B------:R-:W-:-:S04]  /*7060*/  MOV R5, UR5 ;  /* 0x0000000500057c02 */ /* 0x000fc80008000f00 */
[----:B------:R-:W-:-:S07]  /*7070*/  LEPC R20, `(.L_x_144) ;  /* 0x000000001014794e */ /* 0x000fce0000000000 */
[----:B-12---:R-:W-:Y:S05]  /*7080*/  CALL.ABS.NOINC R8 ;  /* 0x0000000008007343 */ /* 0x006fea0003c00000 */
.L_x_144:
[----:B------:R1:W-:Y:S01]  /*7090*/  STL [R1], RZ ;  /* 0x000000ff01007387 */ /* 0x0003e20000100800 */
[----:B------:R1:W2:Y:S01]  /*70a0*/  LDC.64 R8, c[0x4][R25] ;  /* 0x0100000019087b82 */ /* 0x0002a20000000a00 */
[----:B------:R-:W3:Y:S01]  /*70b0*/  LDCU.64 UR4, c[0x4][0xc8] ;  /* 0x01001900ff0477ac */ /* 0x000ee20008000a00 */
[----:B------:R-:W-:Y:S02]  /*70c0*/  MOV R6, R22 ;  /* 0x0000001600067202 */ /* 0x000fe40000000f00 */
[----:B------:R-:W-:Y:S01]  /*70d0*/  MOV R7, R19 ;  /* 0x0000001300077202 */ /* 0x000fe20000000f00 */
[----:B---3--:R-:W-:Y:S02]  /*70e0*/  IMAD.U32 R4, RZ, RZ, UR4 ;  /* 0x00000004ff047e24 */ /* 0x008fe4000f8e00ff */
[----:B------:R-:W-:Y:S02]  /*70f0*/  IMAD.U32 R5, RZ, RZ, UR5 ;  /* 0x00000005ff057e24 */ /* 0x000fe4000f8e00ff */
[----:B------:R-:W-:-:S07]  /*7100*/  LEPC R20, `(.L_x_145) ;  /* 0x000000001014794e */ /* 0x000fce0000000000 */
[----:B-12---:R-:W-:Y:S05]  /*7110*/  CALL.ABS.NOINC R8 ;  /* 0x0000000008007343 */ /* 0x006fea0003c00000 */
.L_x_145:
        /* <DEDUP_REMOVED lines=10> */
.L_x_146:
[----:B------:R1:W2:Y:S01]  /*71c0*/  LDC.64 R8, c[0x4][R25] ;  /* 0x0100000019087b82 */ /* 0x0002a20000000a00 */
[----:B------:R-:W3:Y:S01]  /*71d0*/  LDCU.64 UR4, c[0x4][0xe0] ;  /* 0x01001c00ff0477ac */ /* 0x000ee20008000a00 */
[----:B------:R-:W-:Y:S01]  /*71e0*/  CS2R R6, SRZ ;  /* 0x0000000000067805 */ /* 0x000fe2000001ff00 */
[----:B---3--:R-:W-:Y:S01]  /*71f0*/  IMAD.U32 R4, RZ, RZ, UR4 ;  /* 0x00000004ff047e24 */ /* 0x008fe2000f8e00ff */
[----:B------:R-:W-:-:S04]  /*7200*/  MOV R5, UR5 ;  /* 0x0000000500057c02 */ /* 0x000fc80008000f00 */
[----:B------:R-:W-:-:S07]  /*7210*/  LEPC R20, `(.L_x_147) ;  /* 0x000000001014794e */ /* 0x000fce0000000000 */
[----:B-12---:R-:W-:Y:S05]  /*7220*/  CALL.ABS.NOINC R8 ;  /* 0x0000000008007343 */ /* 0x006fea0003c00000 */
.L_x_147:
[----:B------:R-:W-:Y:S01]  /*7230*/  HFMA2 R0, -RZ, RZ, 0, -0.0 ;  /* 0x00008000ff007431 */ /* 0x000fe200000001ff */
        /* <DEDUP_REMOVED lines=9> */
.L_x_148:
        /* <DEDUP_REMOVED lines=10> */
.L_x_149:
        /* <DEDUP_REMOVED lines=10> */
.L_x_150:
        /* <DEDUP_REMOVED lines=10> */
.L_x_91:
[----:B------:R-:W-:Y:S05]  /*74b0*/  BSYNC.RECONVERGENT B6 ;  /* 0x0000000000067941 */ /* 0x000fea0003800200 */
.L_x_90:
[----:B-1----:R-:W1:Y:S01]  /*74c0*/  S2R R3, SR_SWINHI ;  /* 0x0000000000037919 */ /* 0x002e620000002f00 */
[----:B------:R-:W-:Y:S01]  /*74d0*/  IMAD.SHL.U32 R44, R2, 0x2, RZ ;  /* 0x00000002022c7824 */ /* 0x000fe200078e00ff */
[----:B------:R-:W2:Y:S04]  /*74e0*/  LDCU.64 UR4, c[0x0][0x880] ;  /* 0x00011000ff0477ac */ /* 0x000ea80008000a00 */
[----:B------:R-:W-:Y:S02]  /*74f0*/  LOP3.LUT R44, R44, 0xfe, RZ, 0xc0, !PT ;  /* 0x000000fe2c2c7812 */ /* 0x000fe400078ec0ff */
[----:B--2---:R-:W-:-:S04]  /*7500*/  ISETP.NE.U32.AND P6, PT, RZ, UR4, PT ;  /* 0x00000004ff007c0c */ /* 0x004fc8000bfc5070 */
[----:B------:R-:W-:Y:S02]  /*7510*/  ISETP.NE.AND.EX P6, PT, RZ, UR5, PT, P6 ;  /* 0x00000005ff007c0c */ /* 0x000fe4000bfc5360 */
[----:B------:R-:W-:Y:S02]  /*7520*/  MOV R4, R16 ;  /* 0x0000001000047202 */ /* 0x000fe40000000f00 */
[----:B-1----:R-:W-:-:S03]  /*7530*/  MOV R5, R3 ;  /* 0x0000000300057202 */ /* 0x002fc60000000f00 */
[----:B------:R-:W-:-:S03]  /*7540*/  IMAD.WIDE.U32 R44, R44, 0x2, R4 ;  /* 0x000000022c2c7825 */ /* 0x000fc600078e0004 */
[C---:B------:R-:W-:Y:S02]  /*7550*/  IADD3 R5, P1, PT, R44.reuse, 0x1000, RZ ;  /* 0x000010002c057810 */ /* 0x040fe40007f3e0ff */
[C---:B------:R-:W-:Y:S02]  /*7560*/  IADD3 R3, P2, PT, R44.reuse, 0x200, RZ ;  /* 0x000002002c037810 */ /* 0x040fe40007f5e0ff */
[C---:B------:R-:W-:Y:S01]  /*7570*/  IADD3 R7, P0, PT, R44.reuse, 0x1200, RZ ;  /* 0x000012002c077810 */ /* 0x040fe20007f1e0ff */
[--C-:B------:R-:W-:Y:S01]  /*7580*/  IMAD.X R87, RZ, RZ, R45.reuse, P1 ;  /* 0x000000ffff577224 */ /* 0x100fe200008e062d */
[--C-:B------:R-:W-:Y:S01]  /*7590*/  SHF.R.U64 R13, R44, 0x3, R45.reuse ;  /* 0x000000032c0d7819 */ /* 0x100fe2000000122d */
[--C-:B------:R-:W-:Y:S02]  /*75a0*/  IMAD.X R11, RZ, RZ, R45.reuse, P2 ;  /* 0x000000ffff0b7224 */ /* 0x100fe400010e062d */
[----:B------:R-:W-:Y:S01]  /*75b0*/  IMAD.X R69, RZ, RZ, R45, P0 ;  /* 0x000000ffff457224 */ /* 0x000fe200000e062d */
[----:B------:R-:W-:-:S02]  /*75c0*/  SHF.R.U64 R2, R5, 0x3, R87 ;  /* 0x0000000305027819 */ /* 0x000fc40000001257 */
[----:B------:R-:W-:Y:S02]  /*75d0*/  SHF.R.U64 R0, R3, 0x3, R11 ;  /* 0x0000000303007819 */ /* 0x000fe4000000120b */
[----:B------:R-:W-:Y:S02]  /*75e0*/  LOP3.LUT R86, R5, 0x70, R2, 0x78, !PT ;  /* 0x0000007005567812 */ /* 0x000fe400078e7802 */
[----:B------:R-:W-:Y:S02]  /*75f0*/  LOP3.LUT R10, R3, 0x70, R0, 0x78, !PT ;  /* 0x00000070030a7812 */ /* 0x000fe400078e7800 */
[C---:B------:R-:W-:Y:S02]  /*7600*/  IADD3 R5, P2, PT, R44.reuse, 0x2200, RZ ;  /* 0x000022002c057810 */ /* 0x040fe40007f5e0ff */
[C---:B------:R-:W-:Y:S02]  /*7610*/  IADD3 R3, P3, PT, R44.reuse, 0x2000, RZ ;  /* 0x000020002c037810 */ /* 0x040fe40007f7e0ff */
[C---:B------:R-:W-:Y:S01]  /*7620*/  SHF.R.U64 R4, R7.reuse, 0x3, R69 ;  /* 0x0000000307047819 */ /* 0x040fe20000001245 */
[--C-:B------:R-:W-:Y:S01]  /*7630*/  IMAD.X R67, RZ, RZ, R45.reuse, P2 ;  /* 0x000000ffff437224 */ /* 0x100fe200010e062d */
[----:B------:R-:W-:Y:S01]  /*7640*/  IADD3 R9, P0, PT, R44, 0x3200, RZ ;  /* 0x000032002c097810 */ /* 0x000fe20007f1e0ff */
[----:B------:R-:W-:Y:S01]  /*7650*/  IMAD.X R85, RZ, RZ, R45, P3 ;  /* 0x000000ffff557224 */ /* 0x000fe200018e062d */
[----:B------:R-:W-:-:S02]  /*7660*/  LOP3.LUT R68, R7, 0x70, R4, 0x78, !PT ;  /* 0x0000007007447812 */ /* 0x000fc400078e7804 */
[C---:B------:R-:W-:Y:S01]  /*7670*/  IADD3 R7, P1, PT, R44.reuse, 0x3000, RZ ;  /* 0x000030002c077810 */ /* 0x040fe20007f3e0ff */
[----:B------:R-:W-:Y:S01]  /*7680*/  IMAD.X R63, RZ, RZ, R45, P0 ;  /* 0x000000ffff3f7224 */ /* 0x000fe200000e062d */
[----:B------:R-:W-:Y:S02]  /*7690*/  SHF.R.U64 R2, R5, 0x3, R67 ;  /* 0x0000000305027819 */ /* 0x000fe40000001243 */
[----:B------:R-:W-:Y:S01]  /*76a0*/  SHF.R.U64 R0, R3, 0x3, R85 ;  /* 0x0000000303007819 */ /* 0x000fe20000001255 */
[----:B------:R-:W-:Y:S01]  /*76b0*/  IMAD.X R65, RZ, RZ, R45, P1 ;  /* 0x000000ffff417224 */ /* 0x000fe200008e062d */
[----:B------:R-:W-:Y:S02]  /*76c0*/  LOP3.LUT R66, R5, 0x70, R2, 0x78, !PT ;  /* 0x0000007005427812 */ /* 0x000fe400078e7802 */
[----:B------:R-:W-:Y:S02]  /*76d0*/  LOP3.LUT R84, R3, 0x70, R0, 0x78, !PT ;  /* 0x0000007003547812 */ /* 0x000fe400078e7800 */
[----:B------:R-:W-:-:S02]  /*76e0*/  IADD3 R5, P2, PT, R44, 0x4200, RZ ;  /* 0x000042002c057810 */ /* 0x000fc40007f5e0ff */
[----:B------:R-:W-:Y:S02]  /*76f0*/  SHF.R.U64 R6, R9, 0x3, R63 ;  /* 0x0000000309067819 */ /* 0x000fe4000000123f */
[C---:B------:R-:W-:Y:S01]  /*7700*/  IADD3 R3, P3, PT, R44.reuse, 0x4000, RZ ;  /* 0x000040002c037810 */ /* 0x040fe20007f7e0ff */
[----:B------:R-:W-:Y:S01]  /*7710*/  IMAD.X R81, RZ, RZ, R45, P2 ;  /* 0x000000ffff517224 */ /* 0x000fe200010e062d */
[----:B------:R-:W-:Y:S02]  /*7720*/  SHF.R.U64 R4, R7, 0x3, R65 ;  /* 0x0000000307047819 */ /* 0x000fe40000001241 */
[----:B------:R-:W-:Y:S01]  /*7730*/  LOP3.LUT R62, R9, 0x70, R6, 0x78, !PT ;  /* 0x00000070093e7812 */ /* 0x000fe200078e7806 */
[----:B------:R-:W-:Y:S01]  /*7740*/  IMAD.X R83, RZ, RZ, R45, P3 ;  /* 0x000000ffff537224 */ /* 0x000fe200018e062d */
[----:B------:R-:W-:Y:S02]  /*7750*/  LOP3.LUT R64, R7, 0x70, R4, 0x78, !PT ;  /* 0x0000007007407812 */ /* 0x000fe400078e7804 */
[----:B------:R-:W-:-:S02]  /*7760*/  IADD3 R9, P0, PT, R44, 0x5200, RZ ;  /* 0x000052002c097810 */ /* 0x000fc40007f1e0ff */
[C---:B------:R-:W-:Y:S02]  /*7770*/  IADD3 R7, P1, PT, R44.reuse, 0x5000, RZ ;  /* 0x000050002c077810 */ /* 0x040fe40007f3e0ff */
[----:B------:R-:W-:Y:S01]  /*7780*/  SHF.R.U64 R2, R5, 0x3, R81 ;  /* 0x0000000305027819 */ /* 0x000fe20000001251 */
[----:B------:R-:W-:Y:S01]  /*7790*/  IMAD.X R77, RZ, RZ, R45, P0 ;  /* 0x000000ffff4d7224 */ /* 0x000fe200000e062d */
        /* <DEDUP_REMOVED lines=98> */
[----:B------:R-:W-:Y:S01]  /*7dc0*/  LOP3.LUT R12, R44, 0x70, R13, 0x78, !PT ;  /* 0x000000702c0c7812 */ /* 0x000fe200078e780d */
[----:B------:R-:W-:Y:S01]  /*7dd0*/  IMAD.MOV.U32 R13, RZ, RZ, R45 ;  /* 0x000000ffff0d7224 */ /* 0x000fe200078e002d */
[----:B------:R-:W-:Y:S02]  /*7de0*/  LOP3.LUT R22, R5, 0x70, R2, 0x78, !PT ;  /* 0x0000007005167812 */ /* 0x000fe400078e7802 */
[----:B------:R-:W-:-:S02]  /*7df0*/  LOP3.LUT R24, R3, 0x70, R0, 0x78, !PT ;  /* 0x0000007003187812 */ /* 0x000fc400078e7800 */
[C---:B------:R-:W-:Y:S01]  /*7e00*/  IADD3 R5, P0, PT, R44.reuse, 0x2600, RZ ;  /* 0x000026002c057810 */ /* 0x040fe20007f1e0ff */
[----:B------:R1:W-:Y:S01]  /*7e10*/  ST.E desc[UR46][R12.64], RZ ;  /* 0x000000ff0c007985 */ /* 0x0003e2000c10192e */
[----:B------:R-:W-:Y:S02]  /*7e20*/  SHF.R.U64 R6, R9, 0x3, R15 ;  /* 0x0000000309067819 */ /* 0x000fe4000000120f */
[C---:B------:R-:W-:Y:S01]  /*7e30*/  IADD3 R3, P1, PT, R44.reuse, 0x2400, RZ ;  /* 0x000024002c037810 */ /* 0x040fe20007f3e0ff */
[----:B------:R2:W-:Y:S01]  /*7e40*/  ST.E desc[UR46][R10.64], RZ ;  /* 0x000000ff0a007985 */ /* 0x0005e2000c10192e */
[----:B------:R-:W-:Y:S02]  /*7e50*/  SHF.R.U64 R4, R7, 0x3, R21 ;  /* 0x0000000307047819 */ /* 0x000fe40000001215 */
[----:B------:R-:W-:Y:S01]  /*7e60*/  LOP3.LUT R14, R9, 0x70, R6, 0x78, !PT ;  /* 0x00000070090e7812 */ /* 0x000fe200078e7806 */
[----:B------:R-:W-:Y:S01]  /*7e70*/  IMAD.X R91, RZ, RZ, R45, P1 ;  /* 0x000000ffff5b7224 */ /* 0x000fe200008e062d */
[----:B------:R-:W-:Y:S01]  /*7e80*/  LOP3.LUT R20, R7, 0x70, R4, 0x78, !PT ;  /* 0x0000007007147812 */ /* 0x000fe200078e7804 */
[----:B------:R3:W-:Y:S01]  /*7e90*/  ST.E desc[UR46][R86.64], RZ ;  /* 0x000000ff56007985 */ /* 0x0007e2000c10192e */
[----:B------:R-:W-:-:S02]  /*7ea0*/  IADD3 R7, P1, PT, R44, 0x3400, RZ ;  /* 0x000034002c077810 */ /* 0x000fc40007f3e0ff */
[C---:B------:R-:W-:Y:S01]  /*7eb0*/  SHF.R.U64 R0, R3.reuse, 0x3, R91 ;  /* 0x0000000303007819 */ /* 0x040fe2000000125b */
[----:B------:R4:W-:Y:S03]  /*7ec0*/  ST.E desc[UR46][R68.64], RZ ;  /* 0x000000ff44007985 */ /* 0x0009e6000c10192e */
[----:B------:R-:W-:Y:S01]  /*7ed0*/  LOP3.LUT R90, R3, 0x70, R0, 0x78, !PT ;  /* 0x00000070035a7812 */ /* 0x000fe200078e7800 */
[----:B------:R-:W-:Y:S04]  /*7ee0*/  ST.E desc[UR46][R84.64], RZ ;  /* 0x000000ff54007985 */ /* 0x000fe8000c10192e */
[----:B------:R-:W-:Y:S01]  /*7ef0*/  ST.E desc[UR46][R66.64], RZ ;  /* 0x000000ff42007985 */ /* 0x000fe2000c10192e */
[----:B-1----:R-:W-:Y:S01]  /*7f00*/  IMAD.X R13, RZ, RZ, R45, P0 ;  /* 0x000000ffff0d7224 */ /* 0x002fe200000e062d */
[----:B------:R-:W-:-:S02]  /*7f10*/  IADD3 R9, P0, PT, R44, 0x3600, RZ ;  /* 0x000036002c097810 */ /* 0x000fc40007f1e0ff */
[----:B------:R1:W-:Y:S01]  /*7f20*/  ST.E desc[UR46][R64.64], RZ ;  /* 0x000000ff40007985 */ /* 0x0003e2000c10192e */
[----:B--2---:R-:W-:Y:S01]  /*7f30*/  IMAD.X R11, RZ, RZ, R45, P1 ;  /* 0x000000ffff0b7224 */ /* 0x004fe200008e062d */
[C---:B------:R-:W-:Y:S01]  /*7f40*/  SHF.R.U64 R2, R5.reuse, 0x3, R13 ;  /* 0x0000000305027819 */ /* 0x040fe2000000120d */
[--C-:B------:R-:W-:Y:S01]  /*7f50*/  IMAD.X R89, RZ, RZ, R45.reuse, P0 ;  /* 0x000000ffff597224 */ /* 0x100fe200000e062d */
[C---:B------:R-:W-:Y:S01]  /*7f60*/  IADD3 R3, P1, PT, R44.reuse, 0x4400, RZ ;  /* 0x000044002c037810 */ /* 0x040fe20007f3e0ff */
[----:B------:R2:W-:Y:S01]  /*7f70*/  ST.E desc[UR46][R62.64], RZ ;  /* 0x000000ff3e007985 */ /* 0x0005e2000c10192e */
[----:B------:R-:W-:Y:S02]  /*7f80*/  LOP3.LUT R12, R5, 0x70, R2, 0x78, !PT ;  /* 0x00000070050c7812 */ /* 0x000fe400078e7802 */
[----:B------:R-:W-:Y:S01]  /*7f90*/  IADD3 R5, P0, PT, R44, 0x4600, RZ ;  /* 0x000046002c057810 */ /* 0x000fe20007f1e0ff */
[----:B---3--:R-:W-:Y:S01]  /*7fa0*/  IMAD.X R87, RZ, RZ, R45, P1 ;  /* 0x000000ffff577224 */ /* 0x008fe200008e062d */
[----:B------:R-:W-:Y:S01]  /*7fb0*/  SHF.R.U64 R2, R9, 0x3, R89 ;  /* 0x0000000309027819 */ /* 0x000fe20000001259 */
[----:B------:R-:W-:Y:S01]  /*7fc0*/  ST.E desc[UR46][R82.64], RZ ;  /* 0x000000ff52007985 */ /* 0x000fe2000c10192e */
[----:B------:R-:W-:Y:S01]  /*7fd0*/  SHF.R.U64 R0, R7, 0x3, R11 ;  /* 0x0000000307007819 */ /* 0x000fe2000000120b */
[----:B----4-:R-:W-:Y:S01]  /*7fe0*/  IMAD.X R69, RZ, RZ, R45, P0 ;  /* 0x000000ffff457224 */ /* 0x010fe200000e062d */
[----:B------:R-:W-:Y:S01]  /*7ff0*/  LOP3.LUT R88, R9, 0x70, R2, 0x78, !PT ;  /* 0x0000007009587812 */ /* 0x000fe200078e7802 */
[----:B------:R3:W-:Y:S01]  /*8000*/  ST.E desc[UR46][R80.64], RZ ;  /* 0x000000ff50007985 */ /* 0x0007e2000c10192e */
[----:B------:R-:W-:-:S02]  /*8010*/  LOP3.LUT R10, R7, 0x70, R0, 0x78, !PT ;  /* 0x00000070070a7812 */ /* 0x000fc400078e7800 */
[C---:B------:R-:W-:Y:S01]  /*8020*/  IADD3 R9, P0, PT, R44.reuse, 0x5600, RZ ;  /* 0x000056002c097810 */ /* 0x040fe20007f1e0ff */
[----:B------:R-:W-:Y:S01]  /*8030*/  ST.E desc[UR46][R78.64], RZ ;  /* 0x000000ff4e007985 */ /* 0x000fe2000c10192e */
[C---:B------:R-:W-:Y:S02]  /*8040*/  IADD3 R7, P1, PT, R44.reuse, 0x5400, RZ ;  /* 0x000054002c077810 */ /* 0x040fe40007f3e0ff */
[----:B------:R-:W-:Y:S01]  /*8050*/  SHF.R.U64 R2, R5, 0x3, R69 ;  /* 0x0000000305027819 */ /* 0x000fe20000001245 */
[----:B------:R4:W-:Y:S01]  /*8060*/  ST.E desc[UR46][R76.64], RZ ;  /* 0x000000ff4c007985 */ /* 0x0009e2000c10192e */
[----:B------:R-:W-:Y:S01]  /*8070*/  SHF.R.U64 R0, R3, 0x3, R87 ;  /* 0x0000000303007819 */ /* 0x000fe20000001257 */
[--C-:B-1----:R-:W-:Y:S01]  /*8080*/  IMAD.X R65, RZ, RZ, R45.reuse, P0 ;  /* 0x000000ffff417224 */ /* 0x102fe200000e062d */
[----:B------:R-:W-:Y:S01]  /*8090*/  LOP3.LUT R68, R5, 0x70, R2, 0x78, !PT ;  /* 0x0000007005447812 */ /* 0x000fe200078e7802 */
[----:B------:R-:W-:Y:S01]  /*80a0*/  IMAD.X R67, RZ, RZ, R45, P1 ;  /* 0x000000ffff437224 */ /* 0x000fe200008e062d */
[----:B------:R-:W-:Y:S01]  /*80b0*/  LOP3.LUT R86, R3, 0x70, R0, 0x78, !PT ;  /* 0x0000007003567812 */ /* 0x000fe200078e7800 */
[----:B------:R-:W-:Y:S01]  /*80c0*/  ST.E desc[UR46][R74.64], RZ ;  /* 0x000000ff4a007985 */ /* 0x000fe2000c10192e */
[----:B------:R-:W-:-:S02]  /*80d0*/  IADD3 R5, P0, PT, R44, 0x6600, RZ ;  /* 0x000066002c057810 */ /* 0x000fc40007f1e0ff */
[----:B------:R-:W-:Y:S01]  /*80e0*/  SHF.R.U64 R2, R9, 0x3, R65 ;  /* 0x0000000309027819 */ /* 0x000fe20000001241 */
[----:B------:R1:W-:Y:S01]  /*80f0*/  ST.E desc[UR46][R72.64], RZ ;  /* 0x000000ff48007985 */ /* 0x0003e2000c10192e */
[C---:B------:R-:W-:Y:S01]  /*8100*/  IADD3 R3, P1, PT, R44.reuse, 0x6400, RZ ;  /* 0x000064002c037810 */ /* 0x040fe20007f3e0ff */
[----:B--2---:R-:W-:Y:S01]  /*8110*/  IMAD.X R63, RZ, RZ, R45, P0 ;  /* 0x000000ffff3f7224 */ /* 0x004fe200000e062d */
[----:B------:R-:W-:Y:S01]  /*8120*/  SHF.R.U64 R0, R7, 0x3, R67 ;  /* 0x0000000307007819 */ /* 0x000fe20000001243 */
[----:B------:R-:W-:Y:S01]  /*8130*/  ST.E desc[UR46][R70.64], RZ ;  /* 0x000000ff46007985 */ /* 0x000fe2000c10192e */
[----:B------:R-:W-:Y:S01]  /*8140*/  LOP3.LUT R64, R9, 0x70, R2, 0x78, !PT ;  /* 0x0000007009407812 */ /* 0x000fe200078e7802 */
[----:B------:R-:W-:Y:S01]  /*8150*/  IMAD.X R85, RZ, RZ, R45, P1 ;  /* 0x000000ffff557224 */ /* 0x000fe200008e062d */
[----:B------:R-:W-:Y:S01]  /*8160*/  LOP3.LUT R66, R7, 0x70, R0, 0x78, !PT ;  /* 0x0000007007427812 */ /* 0x000fe200078e7800 */
[----:B------:R2:W-:Y:S01]  /*8170*/  ST.E desc[UR46][R60.64], RZ ;  /* 0x000000ff3c007985 */ /* 0x0005e2000c10192e */
[----:B------:R-:W-:-:S02]  /*8180*/  IADD3 R9, P0, PT, R44, 0x7600, RZ ;  /* 0x000076002c097810 */ /* 0x000fc40007f1e0ff */
[C---:B------:R-:W-:Y:S01]  /*8190*/  IADD3 R7, P1, PT, R44.reuse, 0x7400, RZ ;  /* 0x000074002c077810 */ /* 0x040fe20007f3e0ff */
[----:B------:R-:W-:Y:S01]  /*81a0*/  ST.E desc[UR46][R58.64], RZ ;  /* 0x000000ff3a007985 */ /* 0x000fe2000c10192e */
[----:B------:R-:W-:Y:S01]  /*81b0*/  SHF.R.U64 R2, R5, 0x3, R63 ;  /* 0x0000000305027819 */ /* 0x000fe2000000123f */
[----:B---3--:R-:W-:Y:S01]  /*81c0*/  IMAD.X R81, RZ, RZ, R45, P0 ;  /* 0x000000ffff517224 */ /* 0x008fe200000e062d */
[----:B------:R-:W-:Y:S01]  /*81d0*/  SHF.R.U64 R0, R3, 0x3, R85 ;  /* 0x0000000303007819 */ /* 0x000fe20000001255 */
[----:B------:R-:W-:Y:S01]  /*81e0*/  IMAD.X R83, RZ, RZ, R45, P1 ;  /* 0x000000ffff537224 */ /* 0x000fe200008e062d */
[----:B------:R-:W-:Y:S01]  /*81f0*/  LOP3.LUT R62, R5, 0x70, R2, 0x78, !PT ;  /* 0x00000070053e7812 */ /* 0x000fe200078e7802 */
[----:B------:R3:W-:Y:S01]  /*8200*/  ST.E desc[UR46][R56.64], RZ ;  /* 0x000000ff38007985 */ /* 0x0007e2000c10192e */
[----:B------:R-:W-:Y:S02]  /*8210*/  LOP3.LUT R84, R3, 0x70, R0, 0x78, !PT ;  /* 0x0000007003547812 */ /* 0x000fe400078e7800 */
[----:B------:R-:W-:Y:S01]  /*8220*/  IADD3 R5, P0, PT, R44, 0x8600, RZ ;  /* 0x000086002c057810 */ /* 0x000fe20007f1e0ff */
[----:B------:R-:W-:Y:S01]  /*8230*/  ST.E desc[UR46][R54.64], RZ ;  /* 0x000000ff36007985 */ /* 0x000fe2000c10192e */
[----:B------:R-:W-:-:S02]  /*8240*/  SHF.R.U64 R2, R9, 0x3, R81 ;  /* 0x0000000309027819 */ /* 0x000fc40000001251 */
[C---:B------:R-:W-:Y:S01]  /*8250*/  IADD3 R3, P1, PT, R44.reuse, 0x8400, RZ ;  /* 0x000084002c037810 */ /* 0x040fe20007f3e0ff */
[----:B----4-:R-:W-:Y:S01]  /*8260*/  IMAD.X R77, RZ, RZ, R45, P0 ;  /* 0x000000ffff4d7224 */ /* 0x010fe200000e062d */
[----:B------:R-:W-:Y:S01]  /*8270*/  SHF.R.U64 R0, R7, 0x3, R83 ;  /* 0x0000000307007819 */ /* 0x000fe20000001253 */
[----:B------:R4:W-:Y:S01]  /*8280*/  ST.E desc[UR46][R52.64], RZ ;  /* 0x000000ff34007985 */ /* 0x0009e2000c10192e */
[----:B------:R-:W-:Y:S01]  /*8290*/  LOP3.LUT R80, R9, 0x70, R2, 0x78, !PT ;  /* 0x0000007009507812 */ /* 0x000fe200078e7802 */
[----:B------:R-:W-:Y:S01]  /*82a0*/  IMAD.X R79, RZ, RZ, R45, P1 ;  /* 0x000000ffff4f7224 */ /* 0x000fe200008e062d */
[----:B------:R-:W-:Y:S01]  /*82b0*/  LOP3.LUT R82, R7, 0x70, R0, 0x78, !PT ;  /* 0x0000007007527812 */ /* 0x000fe200078e7800 */
[----:B------:R-:W-:Y:S01]  /*82c0*/  ST.E desc[UR46][R50.64], RZ ;  /* 0x000000ff32007985 */ /* 0x000fe2000c10192e */
[C---:B------:R-:W-:Y:S02]  /*82d0*/  IADD3 R9, P0, PT, R44.reuse, 0x9600, RZ ;  /* 0x000096002c097810 */ /* 0x040fe40007f1e0ff */
[----:B------:R-:W-:Y:S01]  /*82e0*/  IADD3 R7, P1, PT, R44, 0x9400, RZ ;  /* 0x000094002c077810 */ /* 0x000fe20007f3e0ff */
[----:B------:R5:W-:Y:S01]  /*82f0*/  ST.E desc[UR46][R48.64], RZ ;  /* 0x000000ff30007985 */ /* 0x000be2000c10192e */
[----:B------:R-:W-:Y:S01]  /*8300*/  SHF.R.U64 R2, R5, 0x3, R77 ;  /* 0x0000000305027819 */ /* 0x000fe2000000124d */
[----:B-1----:R-:W-:Y:S01]  /*8310*/  IMAD.X R73, RZ, RZ, R45, P0 ;  /* 0x000000ffff497224 */ /* 0x002fe200000e062d */
[----:B------:R-:W-:Y:S01]  /*8320*/  SHF.R.U64 R0, R3, 0x3, R79 ;  /* 0x0000000303007819 */ /* 0x000fe2000000124f */
[----:B------:R-:W-:Y:S01]  /*8330*/  IMAD.X R75, RZ, RZ, R45, P1 ;  /* 0x000000ffff4b7224 */ /* 0x000fe200008e062d */
[----:B------:R-:W-:Y:S01]  /*8340*/  LOP3.LUT R76, R5, 0x70, R2, 0x78, !PT ;  /* 0x00000070054c7812 */ /* 0x000fe200078e7802 */
[----:B------:R-:W-:Y:S01]  /*8350*/  ST.E desc[UR46][R46.64], RZ ;  /* 0x000000ff2e007985 */ /* 0x000fe2000c10192e */
[----:B------:R-:W-:-:S02]  /*8360*/  LOP3.LUT R78, R3, 0x70, R0, 0x78, !PT ;  /* 0x00000070034e7812 */ /* 0x000fc400078e7800 */
[C---:B------:R-:W-:Y:S01]  /*8370*/  IADD3 R5, P0, PT, R44.reuse, 0xa600, RZ ;  /* 0x0000a6002c057810 */ /* 0x040fe20007f1e0ff */
[----:B------:R1:W-:Y:S01]  /*8380*/  ST.E desc[UR46][R42.64], RZ ;  /* 0x000000ff2a007985 */ /* 0x0003e2000c10192e */
[----:B------:R-:W-:Y:S02]  /*8390*/  SHF.R.U64 R2, R9, 0x3, R73 ;  /* 0x0000000309027819 */ /* 0x000fe40000001249 */
        /* <DEDUP_REMOVED lines=33> */
[----:B-----5:R-:W-:Y:S01]  /*85b0*/  IMAD.X R49, RZ, RZ, R45, P0 ;  /* 0x000000ffff317224 */ /* 0x020fe200000e062d */
        /* <DEDUP_REMOVED lines=9> */
[----:B-1----:R-:W-:Y:S01]  /*8650*/  IMAD.X R43, RZ, RZ, R45, P0 ;  /* 0x000000ffff2b7224 */ /* 0x002fe200000e062d */
        /* <DEDUP_REMOVED lines=10> */
[----:B--2---:R-:W-:Y:S01]  /*8700*/  IMAD.X R39, RZ, RZ, R45, P0 ;  /* 0x000000ffff277224 */ /* 0x004fe200000e062d */
[----:B------:R-:W-:Y:S01]  /*8710*/  SHF.R.U64 R0, R3, 0x3, R47 ;  /* 0x0000000303007819 */ /* 0x000fe2000000122f */
[----:B------:R-:W-:Y:S01]  /*8720*/  IMAD.X R41, RZ, RZ, R45, P1 ;  /* 0x000000ffff297224 */ /* 0x000fe200008e062d */
[----:B------:R-:W-:Y:S01]  /*8730*/  LOP3.LUT R42, R5, 0x70, R2, 0x78, !PT ;  /* 0x00000070052a7812 */ /* 0x000fe200078e7802 */
[----:B------:R-:W-:Y:S01]  /*8740*/  ST.E desc[UR46][R12.64], RZ ;  /* 0x000000ff0c007985 */ /* 0x000fe2000c10192e */
[----:B------:R-:W-:Y:S02]  /*8750*/  LOP3.LUT R46, R3, 0x70, R0, 0x78, !PT ;  /* 0x00000070032e7812 */ /* 0x000fe400078e7800 */
[----:B------:R-:W-:Y:S01]  /*8760*/  IADD3 R5, P0, PT, R44, 0xa00, RZ ;  /* 0x00000a002c057810 */ /* 0x000fe20007f1e0ff */
[----:B------:R2:W-:Y:S01]  /*8770*/  ST.E desc[UR46][R10.64], RZ ;  /* 0x000000ff0a007985 */ /* 0x0005e2000c10192e */
[----:B------:R-:W-:-:S02]  /*8780*/  SHF.R.U64 R2, R9, 0x3, R39 ;  /* 0x0000000309027819 */ /* 0x000fc40000001227 */
[C---:B------:R-:W-:Y:S01]  /*8790*/  IADD3 R3, P1, PT, R44.reuse, 0x800, RZ ;  /* 0x000008002c037810 */ /* 0x040fe20007f3e0ff */
[----:B---3--:R-:W-:Y:S01]  /*87a0*/  IMAD.X R35, RZ, RZ, R45, P0 ;  /* 0x000000ffff237224 */ /* 0x008fe200000e062d */
        /* <DEDUP_REMOVED lines=8> */
[----:B------:R-:W-:Y:S01]  /*8830*/  ST.E desc[UR46][R68.64], RZ ;  /* 0x000000ff44007985 */ /* 0x000fe2000c10192e */
[----:B------:R-:W-:Y:S01]  /*8840*/  SHF.R.U64 R2, R5, 0x3, R35 ;  /* 0x0000000305027819 */ /* 0x000fe20000001223 */
[----:B----4-:R-:W-:Y:S01]  /*8850*/  IMAD.X R31, RZ, RZ, R45, P0 ;  /* 0x000000ffff1f7224 */ /* 0x010fe200000e062d */
[----:B------:R-:W-:Y:S01]  /*8860*/  SHF.R.U64 R0, R3, 0x3, R37 ;  /* 0x0000000303007819 */ /* 0x000fe20000001225 */
[----:B------:R-:W-:Y:S01]  /*8870*/  IMAD.X R33, RZ, RZ, R45, P1 ;  /* 0x000000ffff217224 */ /* 0x000fe200008e062d */
[----:B------:R-:W-:Y:S01]  /*8880*/  LOP3.LUT R34, R5, 0x70, R2, 0x78, !PT ;  /* 0x0000007005227812 */ /* 0x000fe200078e7802 */
[----:B------:R4:W-:Y:S01]  /*8890*/  ST.E desc[UR46][R66.64], RZ ;  /* 0x000000ff42007985 */ /* 0x0009e2000c10192e */
[----:B------:R-:W-:-:S02]  /*88a0*/  LOP3.LUT R36, R3, 0x70, R0, 0x78, !PT ;  /* 0x0000007003247812 */ /* 0x000fc400078e7800 */
[C---:B------:R-:W-:Y:S01]  /*88b0*/  IADD3 R5, P0, PT, R44.reuse, 0x2a00, RZ ;  /* 0x00002a002c057810 */ /* 0x040fe20007f1e0ff */
[----:B------:R4:W-:Y:S01]  /*88c0*/  ST.E desc[UR46][R64.64], RZ ;  /* 0x000000ff40007985 */ /* 0x0009e2000c10192e */
[----:B------:R-:W-:Y:S02]  /*88d0*/  SHF.R.U64 R2, R9, 0x3, R31 ;  /* 0x0000000309027819 */ /* 0x000fe4000000121f */
[C---:B------:R-:W-:Y:S01]  /*88e0*/  IADD3 R3, P1, PT, R44.reuse, 0x2800, RZ ;  /* 0x000028002c037810 */ /* 0x040fe20007f3e0ff */
[----:B------:R-:W-:Y:S01]  /*88f0*/  IMAD.X R27, RZ, RZ, R45, P0 ;  /* 0x000000ffff1b7224 */ /* 0x000fe200000e062d */
[----:B------:R-:W-:Y:S01]  /*8900*/  SHF.R.U64 R0, R7, 0x3, R33 ;  /* 0x0000000307007819 */ /* 0x000fe20000001221 */
[----:B------:R4:W-:Y:S01]  /*8910*/  ST.E desc[UR46][R84.64], RZ ;  /* 0x000000ff54007985 */ /* 0x0009e2000c10192e */
        /* <DEDUP_REMOVED lines=8> */
[----:B-----5:R-:W-:Y:S01]  /*89a0*/  IMAD.X R23, RZ, RZ, R45, P0 ;  /* 0x000000ffff177224 */ /* 0x020fe200000e062d */
        /* <DEDUP_REMOVED lines=9> */
[----:B-1----:R-:W-:Y:S01]  /*8a40*/  IMAD.X R15, RZ, RZ, R45, P0 ;  /* 0x000000ffff0f7224 */ /* 0x002fe200000e062d */
        /* <DEDUP_REMOVED lines=10> */
[----:B--2---:R-:W-:Y:S01]  /*8af0*/  IMAD.X R11, RZ, RZ, R45, P0 ;  /* 0x000000ffff0b7224 */ /* 0x004fe200000e062d */
        /* <DEDUP_REMOVED lines=9> */
[----:B---3--:R-:W-:Y:S01]  /*8b90*/  IMAD.X R89, RZ, RZ, R45, P0 ;  /* 0x000000ffff597224 */ /* 0x008fe200000e062d */
        /* <DEDUP_REMOVED lines=10> */
[----:B----4-:R-:W-:Y:S01]  /*8c40*/  IMAD.X R67, RZ, RZ, R45, P0 ;  /* 0x000000ffff437224 */ /* 0x010fe200000e062d */
        /* <DEDUP_REMOVED lines=9> */
[----:B------:R-:W-:Y:S01]  /*8ce0*/  IMAD.X R65, RZ, RZ, R45, P0 ;  /* 0x000000ffff417224 */ /* 0x000fe200000e062d */
        /* <DEDUP_REMOVED lines=10> */
[----:B------:R-:W-:Y:S01]  /*8d90*/  IMAD.X R85, RZ, RZ, R45, P0 ;  /* 0x000000ffff557224 */ /* 0x000fe200000e062d */
        /* <DEDUP_REMOVED lines=9> */
[----:B-----5:R-:W-:Y:S01]  /*8e30*/  IMAD.X R81, RZ, RZ, R45, P0 ;  /* 0x000000ffff517224 */ /* 0x020fe200000e062d */
        /* <DEDUP_REMOVED lines=10> */
[----:B-1----:R-:W-:Y:S01]  /*8ee0*/  IMAD.X R77, RZ, RZ, R45, P0 ;  /* 0x000000ffff4d7224 */ /* 0x002fe200000e062d */
        /* <DEDUP_REMOVED lines=45> */
[----:B------:R-:W-:Y:S01]  /*91c0*/  ST.E desc[UR46][R88.64], RZ ;  /* 0x000000ff58007985 */ /* 0x000fe2000c10192e */
        /* <DEDUP_REMOVED lines=16> */
[----:B------:R-:W-:Y:S01]  /*92d0*/  IMAD.X R43, RZ, RZ, R45, P0 ;  /* 0x000000ffff2b7224 */ /* 0x000fe200000e062d */
        /* <DEDUP_REMOVED lines=11> */
[----:B------:R-:W-:Y:S01]  /*9390*/  ST.E desc[UR46][R82.64], RZ ;  /* 0x000000ff52007985 */ /* 0x000fe2000c10192e */
[----:B------:R-:W-:Y:S01]  /*93a0*/  LOP3.LUT R42, R9, 0x70, R2, 0x78, !PT ;  /* 0x00000070092a7812 */ /* 0x000fe200078e7802 */
[----:B------:R-:W-:Y:S01]  /*93b0*/  IMAD.X R41, RZ, RZ, R45, P1 ;  /* 0x000000ffff297224 */ /* 0x000fe200008e062d */
[----:B------:R-:W-:Y:S01]  /*93c0*/  LOP3.LUT R46, R7, 0x70, R0, 0x78, !PT ;  /* 0x00000070072e7812 */ /* 0x000fe200078e7800 */
[----:B------:R-:W-:Y:S01]  /*93d0*/  ST.E desc[UR46][R80.64], RZ ;  /* 0x000000ff50007985 */ /* 0x000fe2000c10192e */
[----:B------:R-:W-:-:S02]  /*93e0*/  IADD3 R9, P0, PT, R44, 0x3e00, RZ ;  /* 0x00003e002c097810 */ /* 0x000fc40007f1e0ff */
[C---:B------:R-:W-:Y:S01]  /*93f0*/  IADD3 R7, P1, PT, R44.reuse, 0x3c00, RZ ;  /* 0x00003c002c077810 */ /* 0x040fe20007f3e0ff */
[----:B------:R4:W-:Y:S01]  /*9400*/  ST.E desc[UR46][R78.64], RZ ;  /* 0x000000ff4e007985 */ /* 0x0009e2000c10192e */
        /* <DEDUP_REMOVED lines=17> */
[----:B------:R1:W-:Y:S01]  /*9520*/  ST.E desc[UR46][R70.64], RZ ;  /* 0x000000ff46007985 */ /* 0x0003e2000c10192e */
        /* <DEDUP_REMOVED lines=22> */
[----:B------:R-:W-:Y:S01]  /*9690*/  IADD3 R7, P1, PT, R44, 0x7c00, RZ ;  /* 0x00007c002c077810 */ /* 0x000fe20007f3e0ff */
[----:B------:R1:W-:Y:S01]  /*96a0*/  ST.E desc[UR46][R50.64], RZ ;  /* 0x000000ff32007985 */ /* 0x0003e2000c10192e */
[----:B------:R-:W-:Y:S01]  /*96b0*/  SHF.R.U64 R2, R5, 0x3, R23 ;  /* 0x0000000305027819 */ /* 0x000fe20000001217 */
[----:B--2---:R-:W-:Y:S01]  /*96c0*/  IMAD.X R15, RZ, RZ, R45, P0 ;  /* 0x000000ffff0f7224 */ /* 0x004fe200000e062d */
[----:B------:R-:W-:Y:S01]  /*96d0*/  SHF.R.U64 R0, R3, 0x3, R25 ;  /* 0x0000000303007819 */ /* 0x000fe20000001219 */
[----:B------:R-:W-:Y:S01]  /*96e0*/  IMAD.X R21, RZ, RZ, R45, P1 ;  /* 0x000000ffff157224 */ /* 0x000fe200008e062d */
[----:B------:R-:W-:Y:S01]  /*96f0*/  LOP3.LUT R22, R5, 0x70, R2, 0x78, !PT ;  /* 0x0000007005167812 */ /* 0x000fe200078e7802 */
[----:B------:R2:W-:Y:S01]  /*9700*/  ST.E desc[UR46][R48.64], RZ ;  /* 0x000000ff30007985 */ /* 0x0005e2000c10192e */
[----:B------:R-:W-:Y:S02]  /*9710*/  LOP3.LUT R24, R3, 0x70, R0, 0x78, !PT ;  /* 0x0000007003187812 */ /* 0x000fe400078e7800 */
[----:B------:R-:W-:Y:S01]  /*9720*/  SHF.R.U64 R2, R9, 0x3, R15 ;  /* 0x0000000309027819 */ /* 0x000fe2000000120f */
[----:B------:R2:W-:Y:S01]  /*9730*/  ST.E desc[UR46][R46.64], RZ ;  /* 0x000000ff2e007985 */ /* 0x0005e2000c10192e */
[----:B------:R-:W-:-:S02]  /*9740*/  SHF.R.U64 R0, R7, 0x3, R21 ;  /* 0x0000000307007819 */ /* 0x000fc40000001215 */
[----:B------:R-:W-:Y:S01]  /*9750*/  LOP3.LUT R14, R9, 0x70, R2, 0x78, !PT ;  /* 0x00000070090e7812 */ /* 0x000fe200078e7802 */
[----:B------:R2:W-:Y:S01]  /*9760*/  ST.E desc[UR46][R42.64], RZ ;  /* 0x000000ff2a007985 */ /* 0x0005e2000c10192e */
[----:B------:R-:W-:Y:S02]  /*9770*/  LOP3.LUT R20, R7, 0x70, R0, 0x78, !PT ;  /* 0x0000007007147812 */ /* 0x000fe400078e7800 */
[C---:B------:R-:W-:Y:S01]  /*9780*/  IADD3 R2, P0, PT, R44.reuse, 0x8e00, RZ ;  /* 0x00008e002c027810 */ /* 0x040fe20007f1e0ff */
[----:B------:R2:W-:Y:S01]  /*9790*/  ST.E desc[UR46][R40.64], RZ ;  /* 0x000000ff28007985 */ /* 0x0005e2000c10192e */
[----:B------:R-:W-:-:S03]  /*97a0*/  IADD3 R0, P1, PT, R44, 0x8c00, RZ ;  /* 0x00008c002c007810 */ /* 0x000fc60007f3e0ff */
[--C-:B---3--:R-:W-:Y:S01]  /*97b0*/  IMAD.X R11, RZ, RZ, R45.reuse, P0 ;  /* 0x000000ffff0b7224 */ /* 0x108fe200000e062d */
[C---:B------:R-:W-:Y:S01]  /*97c0*/  IADD3 R6, P0, PT, R44.reuse, 0x9e00, RZ ;  /* 0x00009e002c067810 */ /* 0x040fe20007f1e0ff */
[----:B------:R-:W-:Y:S01]  /*97d0*/  IMAD.X R13, RZ, RZ, R45, P1 ;  /* 0x000000ffff0d7224 */ /* 0x000fe200008e062d */
        /* <DEDUP_REMOVED lines=11> */
[----:B------:R-:W-:Y:S02]  /*9890*/  IADD3 R0, P1, PT, R44, 0xac00, RZ ;  /* 0x0000ac002c007810 */ /* 0x000fe40007f3e0ff */
[----:B------:R-:W-:Y:S01]  /*98a0*/  SHF.R.U64 R3, R4, 0x3, R9 ;  /* 0x0000000304037819 */ /* 0x000fe20000001209 */
[--C-:B----4-:R-:W-:Y:S01]  /*98b0*/  IMAD.X R67, RZ, RZ, R45.reuse, P0 ;  /* 0x000000ffff437224 */ /* 0x110fe200000e062d */
[----:B------:R-:W-:Y:S01]  /*98c0*/  IADD3 R19, P0, PT, R44, 0xbe00, RZ ;  /* 0x0000be002c137810 */ /* 0x000fe20007f1e0ff */
[----:B------:R-:W-:Y:S01]  /*98d0*/  IMAD.X R69, RZ, RZ, R45, P1 ;  /* 0x000000ffff457224 */ /* 0x000fe200008e062d */
[----:B------:R-:W-:Y:S01]  /*98e0*/  SHF.R.U64 R5, R6, 0x3, R7 ;  /* 0x0000000306057819 */ /* 0x000fe20000001207 */
[----:B------:R2:W-:Y:S01]  /*98f0*/  ST.E desc[UR46][R32.64], RZ ;  /* 0x000000ff20007985 */ /* 0x0005e2000c10192e */
[----:B------:R-:W-:Y:S01]  /*9900*/  LOP3.LUT R8, R4, 0x70, R3, 0x78, !PT ;  /* 0x0000007004087812 */ /* 0x000fe200078e7803 */
[----:B------:R-:W-:Y:S01]  /*9910*/  IMAD.X R63, RZ, RZ, R45, P0 ;  /* 0x000000ffff3f7224 */ /* 0x000fe200000e062d */
[----:B------:R-:W-:Y:S01]  /*9920*/  SHF.R.U64 R3, R0, 0x3, R69 ;  /* 0x0000000300037819 */ /* 0x000fe20000001245 */
[----:B------:R2:W-:Y:S01]  /*9930*/  ST.E desc[UR46][R30.64], RZ ;  /* 0x000000ff1e007985 */ /* 0x0005e2000c10192e */
[----:B------:R-:W-:-:S02]  /*9940*/  LOP3.LUT R6, R6, 0x70, R5, 0x78, !PT ;  /* 0x0000007006067812 */ /* 0x000fc400078e7805 */
[----:B------:R-:W-:Y:S01]  /*9950*/  IADD3 R4, P1, PT, R44, 0xbc00, RZ ;  /* 0x0000bc002c047810 */ /* 0x000fe20007f3e0ff */
[----:B------:R2:W-:Y:S01]  /*9960*/  ST.E desc[UR46][R28.64], RZ ;  /* 0x000000ff1c007985 */ /* 0x0005e2000c10192e */
[----:B------:R-:W-:Y:S02]  /*9970*/  SHF.R.U64 R5, R2, 0x3, R67 ;  /* 0x0000000302057819 */ /* 0x000fe40000001243 */
[----:B------:R-:W-:Y:S01]  /*9980*/  LOP3.LUT R68, R0, 0x70, R3, 0x78, !PT ;  /* 0x0000007000447812 */ /* 0x000fe200078e7803 */
[----:B------:R-:W-:Y:S01]  /*9990*/  IMAD.X R65, RZ, RZ, R45, P1 ;  /* 0x000000ffff417224 */ /* 0x000fe200008e062d */
[C---:B------:R-:W-:Y:S01]  /*99a0*/  SHF.R.U64 R0, R19.reuse, 0x3, R63 ;  /* 0x0000000313007819 */ /* 0x040fe2000000123f */
[----:B------:R2:W-:Y:S01]  /*99b0*/  ST.E desc[UR46][R26.64], RZ ;  /* 0x000000ff1a007985 */ /* 0x0005e2000c10192e */
[----:B------:R-:W-:Y:S02]  /*99c0*/  LOP3.LUT R66, R2, 0x70, R5, 0x78, !PT ;  /* 0x0000007002427812 */ /* 0x000fe400078e7805 */
[----:B------:R-:W-:Y:S01]  /*99d0*/  LOP3.LUT R62, R19, 0x70, R0, 0x78, !PT ;  /* 0x00000070133e7812 */ /* 0x000fe200078e7800 */
[----:B------:R2:W-:Y:S01]  /*99e0*/  ST.E desc[UR46][R24.64], RZ ;  /* 0x000000ff18007985 */ /* 0x0005e2000c10192e */
[----:B------:R-:W-:-:S02]  /*99f0*/  IADD3 R2, P0, PT, R44, 0xce00, RZ ;  /* 0x0000ce002c027810 */ /* 0x000fc40007f1e0ff */
[----:B------:R-:W-:Y:S01]  /*9a00*/  IADD3 R0, P1, PT, R44, 0xcc00, RZ ;  /* 0x0000cc002c007810 */ /* 0x000fe20007f3e0ff */
[----:B------:R2:W-:Y:S01]  /*9a10*/  ST.E desc[UR46][R22.64], RZ ;  /* 0x000000ff16007985 */ /* 0x0005e2000c10192e */
[----:B------:R-:W-:Y:S01]  /*9a20*/  SHF.R.U64 R3, R4, 0x3, R65 ;  /* 0x0000000304037819 */ /* 0x000fe20000001241 */
[--C-:B------:R-:W-:Y:S01]  /*9a30*/  IMAD.X R85, RZ, RZ, R45.reuse, P0 ;  /* 0x000000ffff557224 */ /* 0x100fe200000e062d */
[----:B------:R-:W-:Y:S01]  /*9a40*/  IADD3 R19, P0, PT, R44, 0xde00, RZ ;  /* 0x0000de002c137810 */ /* 0x000fe20007f1e0ff */
[----:B------:R-:W-:Y:S01]  /*9a50*/  IMAD.X R87, RZ, RZ, R45, P1 ;  /* 0x000000ffff577224 */ /* 0x000fe200008e062d */
[----:B------:R-:W-:Y:S01]  /*9a60*/  LOP3.LUT R64, R4, 0x70, R3, 0x78, !PT ;  /* 0x0000007004407812 */ /* 0x000fe200078e7803 */
[----:B------:R2:W-:Y:S01]  /*9a70*/  ST.E desc[UR46][R20.64], RZ ;  /* 0x000000ff14007985 */ /* 0x0005e2000c10192e */
[----:B------:R-:W-:Y:S01]  /*9a80*/  IADD3 R4, P1, PT, R44, 0xdc00, RZ ;  /* 0x0000dc002c047810 */ /* 0x000fe20007f3e0ff */
[----:B------:R-:W-:Y:S01]  /*9a90*/  IMAD.X R79, RZ, RZ, R45, P0 ;  /* 0x000000ffff4f7224 */ /* 0x000fe200000e062d */
[----:B------:R-:W-:Y:S01]  /*9aa0*/  SHF.R.U64 R3, R0, 0x3, R87 ;  /* 0x0000000300037819 */ /* 0x000fe20000001257 */
[----:B------:R2:W-:Y:S01]  /*9ab0*/  ST.E desc[UR46][R14.64], RZ ;  /* 0x000000ff0e007985 */ /* 0x0005e2000c10192e */
[----:B------:R-:W-:Y:S01]  /*9ac0*/  SHF.R.U64 R5, R2, 0x3, R85 ;  /* 0x0000000302057819 */ /* 0x000fe20000001255 */
[----:B------:R-:W-:Y:S01]  /*9ad0*/  IMAD.X R81, RZ, RZ, R45, P1 ;  /* 0x000000ffff517224 */ /* 0x000fe200008e062d */
[----:B------:R-:W-:Y:S01]  /*9ae0*/  LOP3.LUT R86, R0, 0x70, R3, 0x78, !PT ;  /* 0x0000007000567812 */ /* 0x000fe200078e7803 */
[----:B------:R2:W-:Y:S01]  /*9af0*/  ST.E desc[UR46][R12.64], RZ ;  /* 0x000000ff0c007985 */ /* 0x0005e2000c10192e */
[----:B------:R-:W-:-:S02]  /*9b00*/  SHF.R.U64 R0, R19, 0x3, R79 ;  /* 0x0000000313007819 */ /* 0x000fc4000000124f */
[----:B------:R-:W-:Y:S01]  /*9b10*/  LOP3.LUT R84, R2, 0x70, R5, 0x78, !PT ;  /* 0x0000007002547812 */ /* 0x000fe200078e7805 */
[----:B------:R2:W-:Y:S01]  /*9b20*/  ST.E desc[UR46][R10.64], RZ ;  /* 0x000000ff0a007985 */ /* 0x0005e2000c10192e */
[----:B------:R-:W-:Y:S02]  /*9b30*/  LOP3.LUT R78, R19, 0x70, R0, 0x78, !PT ;  /* 0x00000070134e7812 */ /* 0x000fe400078e7800 */
[----:B------:R-:W-:Y:S01]  /*9b40*/  IADD3 R0, P1, PT, R44, 0xec00, RZ ;  /* 0x0000ec002c007810 */ /* 0x000fe20007f3e0ff */
[----:B------:R2:W-:Y:S01]  /*9b50*/  ST.E desc[UR46][R8.64], RZ ;  /* 0x000000ff08007985 */ /* 0x0005e2000c10192e */
[----:B------:R-:W-:Y:S02]  /*9b60*/  SHF.R.U64 R3, R4, 0x3, R81 ;  /* 0x0000000304037819 */ /* 0x000fe40000001251 */
[----:B------:R-:W-:Y:S01]  /*9b70*/  IADD3 R2, P0, PT, R44, 0xee00, RZ ;  /* 0x0000ee002c027810 */ /* 0x000fe20007f1e0ff */
[----:B------:R-:W-:Y:S01]  /*9b80*/  IMAD.X R83, RZ, RZ, R45, P1 ;  /* 0x000000ffff537224 */ /* 0x000fe200008e062d */
[----:B------:R-:W-:Y:S01]  /*9b90*/  LOP3.LUT R80, R4, 0x70, R3, 0x78, !PT ;  /* 0x0000007004507812 */ /* 0x000fe200078e7803 */
[----:B------:R2:W-:Y:S01]  /*9ba0*/  ST.E desc[UR46][R6.64], RZ ;  /* 0x000000ff06007985 */ /* 0x0005e2000c10192e */
[C---:B------:R-:W-:Y:S01]  /*9bb0*/  IADD3 R4, P1, PT, R44.reuse, 0xfc00, RZ ;  /* 0x0000fc002c047810 */ /* 0x040fe20007f3e0ff */
[----:B-----5:R-:W-:Y:S01]  /*9bc0*/  IMAD.X R77, RZ, RZ, R45, P0 ;  /* 0x000000ffff4d7224 */ /* 0x020fe200000e062d */
[----:B------:R-:W-:Y:S01]  /*9bd0*/  IADD3 R19, P0, PT, R44, 0xfe00, RZ ;  /* 0x0000fe002c137810 */ /* 0x000fe20007f1e0ff */
[----:B------:R2:W-:Y:S01]  /*9be0*/  ST.E desc[UR46][R68.64], RZ ;  /* 0x000000ff44007985 */ /* 0x0005e2000c10192e */
[----:B------:R-:W-:Y:S01]  /*9bf0*/  SHF.R.U64 R3, R0, 0x3, R83 ;  /* 0x0000000300037819 */ /* 0x000fe20000001253 */
[----:B-1----:R-:W-:Y:S01]  /*9c00*/  IMAD.X R73, RZ, RZ, R45, P1 ;  /* 0x000000ffff497224 */ /* 0x002fe200008e062d */
[----:B------:R-:W-:Y:S01]  /*9c10*/  SHF.R.U64 R5, R2, 0x3, R77 ;  /* 0x0000000302057819 */ /* 0x000fe2000000124d */
[----:B------:R-:W-:Y:S01]  /*9c20*/  IMAD.X R71, RZ, RZ, R45, P0 ;  /* 0x000000ffff477224 */ /* 0x000fe200000e062d */
[----:B------:R-:W-:Y:S01]  /*9c30*/  LOP3.LUT R82, R0, 0x70, R3, 0x78, !PT ;  /* 0x0000007000527812 */ /* 0x000fe200078e7803 */
[----:B------:R2:W-:Y:S01]  /*9c40*/  ST.E desc[UR46][R66.64], RZ ;  /* 0x000000ff42007985 */ /* 0x0005e2000c10192e */
[----:B------:R-:W-:-:S02]  /*9c50*/  SHF.R.U64 R3, R4, 0x3, R73 ;  /* 0x0000000304037819 */ /* 0x000fc40000001249 */
[C---:B------:R-:W-:Y:S01]  /*9c60*/  SHF.R.U64 R0, R19.reuse, 0x3, R71 ;  /* 0x0000000313007819 */ /* 0x040fe20000001247 */
[----:B------:R2:W-:Y:S01]  /*9c70*/  ST.E desc[UR46][R64.64], RZ ;  /* 0x000000ff40007985 */ /* 0x0005e2000c10192e */
[----:B------:R-:W-:Y:S02]  /*9c80*/  LOP3.LUT R76, R2, 0x70, R5, 0x78, !PT ;  /* 0x00000070024c7812 */ /* 0x000fe400078e7805 */
[----:B------:R-:W-:Y:S01]  /*9c90*/  LOP3.LUT R72, R4, 0x70, R3, 0x78, !PT ;  /* 0x0000007004487812 */ /* 0x000fe200078e7803 */
[----:B------:R2:W-:Y:S01]  /*9ca0*/  ST.E desc[UR46][R62.64], RZ ;  /* 0x000000ff3e007985 */ /* 0x0005e2000c10192e */
[----:B------:R-:W-:-:S03]  /*9cb0*/  LOP3.LUT R70, R19, 0x70, R0, 0x78, !PT ;  /* 0x0000007013467812 */ /* 0x000fc600078e7800 */
[----:B------:R2:W-:Y:S04]  /*9cc0*/  ST.E desc[UR46][R86.64], RZ ;  /* 0x000000ff56007985 */ /* 0x0005e8000c10192e */
[----:B------:R2:W-:Y:S04]  /*9cd0*/  ST.E desc[UR46][R84.64], RZ ;  /* 0x000000ff54007985 */ /* 0x0005e8000c10192e */
[----:B------:R2:W-:Y:S04]  /*9ce0*/  ST.E desc[UR46][R80.64], RZ ;  /* 0x000000ff50007985 */ /* 0x0005e8000c10192e */
[----:B------:R2:W-:Y:S04]  /*9cf0*/  ST.E desc[UR46][R78.64], RZ ;  /* 0x000000ff4e007985 */ /* 0x0005e8000c10192e */
[----:B------:R2:W-:Y:S04]  /*9d00*/  ST.E desc[UR46][R82.64], RZ ;  /* 0x000000ff52007985 */ /* 0x0005e8000c10192e */
[----:B------:R2:W-:Y:S04]  /*9d10*/  ST.E desc[UR46][R76.64], RZ ;  /* 0x000000ff4c007985 */ /* 0x0005e8000c10192e */
[----:B------:R2:W-:Y:S01]  /*9d20*/  ST.E desc[UR46][R72.64], RZ ;  /* 0x000000ff48007985 */ /* 0x0005e2000c10192e */
[----:B------:R-:W1:Y:S01]  /*9d30*/  S2R R2, SR_CTAID.Z ;  /* 0x0000000000027919 */ /* 0x000e620000002700 */
[----:B------:R-:W3:Y:S02]  /*9d40*/  S2R R0, SR_CTAID.Y ;  /* 0x0000000000007919 */ /* 0x000ee40000002600 */
[----:B------:R2:W-:Y:S01]  /*9d50*/  ST.E desc[UR46][R70.64], RZ ;  /* 0x000000ff46007985 */ /* 0x0005e2000c10192e */
[----:B------:R-:W-:Y:S05]  /*9d60*/  @!P6 BRA `(.L_x_151) ;  /* 0x000000000090e947 */ /* 0x000fea0003800000 */
[----:B------:R-:W4:Y:S01]  /*9d70*/  LDCU UR4, c[0x0][0x380] ;  /* 0x00007000ff0477ac */ /* 0x000f220008000800 */
[----:B------:R-:W-:Y:S01]  /*9d80*/  IADD3 R3, PT, PT, R18, R17, RZ ;  /* 0x0000001112037210 */ /* 0x000fe20007ffe0ff */
[----:B------:R-:W-:Y:S03]  /*9d90*/  BSSY.RECONVERGENT B0, `(.L_x_151) ;  /* 0x0000021000007945 */ /* 0x000fe60003800200 */
[----:B----4-:R-:W-:-:S13]  /*9da0*/  ISETP.GE.AND P0, PT, R3, UR4, PT ;  /* 0x0000000403007c0c */ /* 0x010fda000bf06270 */
[----:B------:R-:W-:Y:S05]  /*9db0*/  @P0 BRA `(.L_x_152) ;  /* 0x0000000000780947 */ /* 0x000fea0003800000 */
[----:B------:R-:W2:Y:S01]  /*9dc0*/  LDCU UR4, c[0x0][0x38c] ;  /* 0x00007180ff0477ac */ /* 0x000ea20008000800 */
[----:B------:R-:W1:Y:S01]  /*9dd0*/  LDCU UR5, c[0x0][0x890] ;  /* 0x00011200ff0577ac */ /* 0x000e620008000800 */
[----:B------:R-:W4:Y:S01]  /*9de0*/  LDCU.64 UR6, c[0x0][0x888] ;  /* 0x00011100ff0677ac */ /* 0x000f220008000a00 */
[----:B--2---:R-:W2:Y:S01]  /*9df0*/  I2F.U32.RP R8, UR4 ;  /* 0x0000000400087d06 */ /* 0x004ea20008209000 */
[----:B------:R-:W-:-:S07]  /*9e00*/  ISETP.NE.U32.AND P0, PT, RZ, UR4, PT ;  /* 0x00000004ff007c0c */ /* 0x000fce000bf05070 */
[----:B--2---:R-:W2:Y:S02]  /*9e10*/  MUFU.RCP R6, R8 ;  /* 0x0000000800067308 */ /* 0x004ea40000001000 */
[----:B--2---:R-:W-:-:S06]  /*9e20*/  IADD3 R6, PT, PT, R6, 0xffffffe, RZ ;  /* 0x0ffffffe06067810 */ /* 0x004fcc0007ffe0ff */
[----:B------:R-:W2:Y:S02]  /*9e30*/  F2I.FTZ.U32.TRUNC.NTZ R5, R6 ;  /* 0x0000000600057305 */ /* 0x000ea4000021f000 */
[----:B--2---:R-:W-:-:S05]  /*9e40*/  IADD3 R4, PT, PT, RZ, -R5, RZ ;  /* 0x80000005ff047210 */ /* 0x004fca0007ffe0ff */
[----:B------:R-:W-:Y:S02]  /*9e50*/  IMAD R7, R4, UR4, RZ ;  /* 0x0000000404077c24 */ /* 0x000fe4000f8e02ff */
[----:B------:R-:W-:-:S05]  /*9e60*/  HFMA2 R4, -RZ, RZ, 0, 0 ;  /* 0x00000000ff047431 */ /* 0x000fca00000001ff */
[----:B------:R-:W-:-:S04]  /*9e70*/  IMAD.HI.U32 R5, R5, R7, R4 ;  /* 0x0000000705057227 */ /* 0x000fc800078e0004 */
[----:B-1----:R-:W-:Y:S02]  /*9e80*/  IMAD R4, R2, UR5, R3 ;  /* 0x0000000502047c24 */ /* 0x002fe4000f8e0203 */
[----:B---3--:R-:W-:-:S04]  /*9e90*/  IMAD.HI.U32 R5, R5, R0, RZ ;  /* 0x0000000005057227 */ /* 0x008fc800078e00ff */
[----:B------:R-:W-:-:S04]  /*9ea0*/  IMAD.MOV R7, RZ, RZ, -R5 ;  /* 0x000000ffff077224 */ /* 0x000fc800078e0a05 */
[----:B------:R-:W-:-:S05]  /*9eb0*/  IMAD R7, R7, UR4, R0 ;  /* 0x0000000407077c24 */ /* 0x000fca000f8e0200 */
[----:B------:R-:W-:-:S13]  /*9ec0*/  ISETP.GE.U32.AND P2, PT, R7, UR4, PT ;  /* 0x0000000407007c0c */ /* 0x000fda000bf46070 */
[----:B------:R-:W-:Y:S02]  /*9ed0*/  @P2 IADD3 R7, PT, PT, R7, -UR4, RZ ;  /* 0x8000000407072c10 */ /* 0x000fe4000fffe0ff */
[----:B------:R-:W-:Y:S02]  /*9ee0*/  @P2 IADD3 R5, PT, PT, R5, 0x1, RZ ;  /* 0x0000000105052810 */ /* 0x000fe40007ffe0ff */
[----:B------:R-:W-:Y:S02]  /*9ef0*/  ISETP.GE.U32.AND P1, PT, R7, UR4, PT ;  /* 0x0000000407007c0c */ /* 0x000fe4000bf26070 */
[----:B------:R-:W1:Y:S11]  /*9f00*/  LDC.64 R6, c[0x0][0x880] ;  /* 0x00022000ff067b82 */ /* 0x000e760000000a00 */
[----:B------:R-:W-:Y:S01]  /*9f10*/  @P1 VIADD R5, R5, 0x1 ;  /* 0x0000000105051836 */ /* 0x000fe20000000000 */
[----:B------:R-:W-:-:S04]  /*9f20*/  @!P0 LOP3.LUT R5, RZ, UR4, RZ, 0x33, !PT ;  /* 0x00000004ff058c12 */ /* 0x000fc8000f8e33ff */
[C---:B------:R-:W-:Y:S01]  /*9f30*/  IADD3 R3, PT, PT, -R5.reuse, RZ, RZ ;  /* 0x000000ff05037210 */ /* 0x040fe20007ffe1ff */
[----:B----4-:R-:W-:-:S04]  /*9f40*/  IMAD R5, R5, UR7, R4 ;  /* 0x0000000705057c24 */ /* 0x010fc8000f8e0204 */
[----:B------:R-:W-:Y:S01]  /*9f50*/  IMAD R4, R3, UR4, R0 ;  /* 0x0000000403047c24 */ /* 0x000fe2000f8e0200 */
[----:B------:R-:W-:-:S03]  /*9f60*/  MOV R3, 0xff800000 ;  /* 0xff80000000037802 */ /* 0x000fc60000000f00 */
[----:B------:R-:W-:-:S04]  /*9f70*/  IMAD R5, R4, UR6, R5 ;  /* 0x0000000604057c24 */ /* 0x000fc8000f8e0205 */
[----:B-1----:R-:W-:-:S05]  /*9f80*/  IMAD.WIDE.U32 R6, R5, 0x4, R6 ;  /* 0x0000000405067825 */ /* 0x002fca00078e0006 */
[----:B------:R4:W-:Y:S02]  /*9f90*/  STG.E desc[UR46][R6.64], R3 ;  /* 0x0000000306007986 */ /* 0x0009e4000c10192e */
.L_x_152:
[----:B------:R-:W-:Y:S05]  /*9fa0*/  BSYNC.RECONVERGENT B0 ;  /* 0x0000000000007941 */ /* 0x000fea0003800200 */
.L_x_151:
[----:B------:R-:W-:-:S09]  /*9fb0*/  UISETP.NE.AND UP0, UPT, UR41, URZ, UPT ;  /* 0x000000ff2900728c */ /* 0x000fd2000bf05270 */
[----:B------:R-:W-:Y:S05]  /*9fc0*/  BRA.U UP0, `(.L_x_153) ;  /* 0x0000000100047547 */ /* 0x000fea000b800000 */
[----:B------:R-:W-:Y:S05]  /*9fd0*/  BPT.TRAP 0x1 ;  /* 0x000000040000795c */ /* 0x000fea0000300000 */
.L_x_153:
[C---:B------:R-:W-:Y:S01]  /*9fe0*/  IADD3 R5, P2, PT, R44.reuse, 0x10200, RZ ;  /* 0x000102002c057810 */ /* 0x040fe20007f5e0ff */
[----:B------:R3:W-:Y:S01]  /*9ff0*/  SYNCS.ARRIVE.TRANS64.A1T0 RZ, [R16+URZ+0x380b0], RZ ;  /* 0x0380b0ff10ff79a7 */ /* 0x0007e200081000ff */
[C---:B----4-:R-:W-:Y:S01]  /*a000*/  IADD3 R3, P3, PT, R44.reuse, 0x10000, RZ ;  /* 0x000100002c037810 */ /* 0x050fe20007f7e0ff */
[----:B------:R-:W-:Y:S01]  /*a010*/  STL.64 [R1+0x70], R16 ;  /* 0x0000701001007387 */ /* 0x000fe20000100a00 */
[C---:B--2---:R-:W-:Y:S01]  /*a020*/  IADD3 R7, P1, PT, R44.reuse, 0x11000, RZ ;  /* 0x000110002c077810 */ /* 0x044fe20007f3e0ff */
[--C-:B------:R-:W-:Y:S01]  /*a030*/  IMAD.X R77, RZ, RZ, R45.reuse, P2 ;  /* 0x000000ffff4d7224 */ /* 0x100fe200010e062d */
[----:B------:R-:W-:Y:S01]  /*a040*/  IADD3 R9, P0, PT, R44, 0x11200, RZ ;  /* 0x000112002c097810 */ /* 0x000fe20007f1e0ff */
[--C-:B------:R-:W-:Y:S01]  /*a050*/  IMAD.X R87, RZ, RZ, R45.reuse, P3 ;  /* 0x000000ffff577224 */ /* 0x100fe200018e062d */
[----:B------:R-:W-:Y:S01]  /*a060*/  UISETP.NE.AND UP0, UPT, UR41, URZ, UPT ;  /* 0x000000ff2900728c */ /* 0x000fe2000bf05270 */
[----:B------:R-:W-:Y:S01]  /*a070*/  IMAD.X R75, RZ, RZ, R45, P1 ;  /* 0x000000ffff4b7224 */ /* 0x000fe200008e062d */
[----:B------:R-:W-:Y:S01]  /*a080*/  SHF.R.U64 R6, R5, 0x3, R77 ;  /* 0x0000000305067819 */ /* 0x000fe2000000124d */
[----:B------:R-:W-:Y:S01]  /*a090*/  IMAD.X R73, RZ, RZ, R45, P0 ;  /* 0x000000ffff497224 */ /* 0x000fe200000e062d */
[----:B------:R-:W-:-:S02]  /*a0a0*/  SHF.R.U64 R4, R3, 0x3, R87 ;  /* 0x0000000303047819 */ /* 0x000fc40000001257 */
[----:B------:R-:W-:Y:S02]  /*a0b0*/  LOP3.LUT R76, R5, 0x70, R6, 0x78, !PT ;  /* 0x00000070054c7812 */ /* 0x000fe400078e7806 */
[----:B------:R-:W-:Y:S02]  /*a0c0*/  LOP3.LUT R86, R3, 0x70, R4, 0x78, !PT ;  /* 0x0000007003567812 */ /* 0x000fe400078e7804 */
[C---:B------:R-:W-:Y:S02]  /*a0d0*/  IADD3 R5, P2, PT, R44.reuse, 0x12200, RZ ;  /* 0x000122002c057810 */ /* 0x040fe40007f5e0ff */
[----:B------:R-:W-:Y:S01]  /*a0e0*/  SHF.R.U64 R8, R7, 0x3, R75 ;  /* 0x0000000307087819 */ /* 0x000fe2000000124b */
[----:B------:R2:W-:Y:S01]  /*a0f0*/  ST.E desc[UR46][R86.64], RZ ;  /* 0x000000ff56007985 */ /* 0x0005e2000c10192e */
[C---:B------:R-:W-:Y:S01]  /*a100*/  IADD3 R3, P3, PT, R44.reuse, 0x12000, RZ ;  /* 0x000120002c037810 */ /* 0x040fe20007f7e0ff */
[----:B------:R-:W-:Y:S01]  /*a110*/  IMAD.X R63, RZ, RZ, R45, P2 ;  /* 0x000000ffff3f7224 */ /* 0x000fe200010e062d */
[----:B------:R-:W-:Y:S01]  /*a120*/  SHF.R.U64 R10, R9, 0x3, R73 ;  /* 0x00000003090a7819 */ /* 0x000fe20000001249 */
[----:B------:R-:W-:Y:S01]  /*a130*/  ST.E desc[UR46][R76.64], RZ ;  /* 0x000000ff4c007985 */ /* 0x000fe2000c10192e */
[----:B------:R-:W-:Y:S01]  /*a140*/  LOP3.LUT R74, R7, 0x70, R8, 0x78, !PT ;  /* 0x00000070074a7812 */ /* 0x000fe200078e7808 */
[----:B------:R-:W-:Y:S01]  /*a150*/  IMAD.X R65, RZ, RZ, R45, P3 ;  /* 0x000000ffff417224 */ /* 0x000fe200018e062d */
[----:B------:R-:W-:-:S02]  /*a160*/  IADD3 R7, P1, PT, R44, 0x13000, RZ ;  /* 0x000130002c077810 */ /* 0x000fc40007f3e0ff */
        /* <DEDUP_REMOVED lines=8> */
[----:B------:R-:W-:Y:S02]  /*a1f0*/  LOP3.LUT R62, R5, 0x70, R6, 0x78, !PT ;  /* 0x00000070053e7812 */ /* 0x000fe400078e7806 */
[----:B------:R-:W-:-:S02]  /*a200*/  LOP3.LUT R64, R3, 0x70, R4, 0x78, !PT ;  /* 0x0000007003407812 */ /* 0x000fc400078e7804 */
        /* <DEDUP_REMOVED lines=11> */
[----:B------:R-:W-:Y:S01]  /*a2c0*/  ST.E desc[UR46][R60.64], RZ ;  /* 0x000000ff3c007985 */ /* 0x000fe2000c10192e */
        /* <DEDUP_REMOVED lines=109> */
[C---:B------:R-:W-:Y:S01]  /*a9a0*/  SHF.R.U64 R8, R7.reuse, 0x3, R67 ;  /* 0x0000000307087819 */ /* 0x040fe20000001243 */
[----:B------:R3:W-:Y:S01]  /*a9b0*/  ST.E desc[UR46][R70.64], RZ ;  /* 0x000000ff46007985 */ /* 0x0007e2000c10192e */
[C---:B------:R-:W-:Y:S01]  /*a9c0*/  IADD3 R3, P1, PT, R44.reuse, 0x10400, RZ ;  /* 0x000104002c037810 */ /* 0x040fe20007f3e0ff */
[--C-:B------:R-:W-:Y:S01]  /*a9d0*/  IMAD.X R83, RZ, RZ, R45.reuse, P0 ;  /* 0x000000ffff537224 */ /* 0x100fe200000e062d */
[----:B------:R-:W-:Y:S01]  /*a9e0*/  LOP3.LUT R66, R7, 0x70, R8, 0x78, !PT ;  /* 0x0000007007427812 */ /* 0x000fe200078e7808 */
[----:B------:R-:W-:Y:S01]  /*a9f0*/  ST.E desc[UR46][R68.64], RZ ;  /* 0x000000ff44007985 */ /* 0x000fe2000c10192e */
        /* <DEDUP_REMOVED lines=8> */
[----:B------:R-:W-:-:S02]  /*aa80*/  LOP3.LUT R82, R5, 0x70, R6, 0x78, !PT ;  /* 0x0000007005527812 */ /* 0x000fc400078e7806 */
[----:B------:R-:W-:Y:S02]  /*aa90*/  LOP3.LUT R84, R3, 0x70, R4, 0x78, !PT ;  /* 0x0000007003547812 */ /* 0x000fe400078e7804 */
[C---:B------:R-:W-:Y:S02]  /*aaa0*/  SHF.R.U64 R3, R8.reuse, 0x3, R79 ;  /* 0x0000000308037819 */ /* 0x040fe4000000124f */
[----:B------:R-:W-:Y:S02]  /*aab0*/  SHF.R.U64 R4, R7, 0x3, R81 ;  /* 0x0000000307047819 */ /* 0x000fe40000001251 */
[----:B------:R-:W-:Y:S02]  /*aac0*/  LOP3.LUT R78, R8, 0x70, R3, 0x78, !PT ;  /* 0x00000070084e7812 */ /* 0x000fe400078e7803 */
[C---:B------:R-:W-:Y:S02]  /*aad0*/  IADD3 R3, P1, PT, R44.reuse, 0x12400, RZ ;  /* 0x000124002c037810 */ /* 0x040fe40007f3e0ff */
[----:B------:R-:W-:-:S02]  /*aae0*/  IADD3 R5, P0, PT, R44, 0x12600, RZ ;  /* 0x000126002c057810 */ /* 0x000fc40007f1e0ff */
[----:B------:R-:W-:Y:S01]  /*aaf0*/  LOP3.LUT R80, R7, 0x70, R4, 0x78, !PT ;  /* 0x0000007007507812 */ /* 0x000fe200078e7804 */
[--C-:B------:R-:W-:Y:S01]  /*ab00*/  IMAD.X R89, RZ, RZ, R45.reuse, P1 ;  /* 0x000000ffff597224 */ /* 0x100fe200008e062d */
[C---:B------:R-:W-:Y:S01]  /*ab10*/  IADD3 R7, P1, PT, R44.reuse, 0x13400, RZ ;  /* 0x000134002c077810 */ /* 0x040fe20007f3e0ff */
[----:B--2---:R-:W-:Y:S01]  /*ab20*/  IMAD.X R87, RZ, RZ, R45, P0 ;  /* 0x000000ffff577224 */ /* 0x004fe200000e062d */
[----:B------:R-:W-:Y:S02]  /*ab30*/  IADD3 R8, P0, PT, R44, 0x13600, RZ ;  /* 0x000136002c087810 */ /* 0x000fe40007f1e0ff */
[----:B------:R-:W-:Y:S01]  /*ab40*/  SHF.R.U64 R4, R3, 0x3, R89 ;  /* 0x0000000303047819 */ /* 0x000fe20000001259 */
[----:B----4-:R-:W-:Y:S01]  /*ab50*/  IMAD.X R75, RZ, RZ, R45, P1 ;  /* 0x000000ffff4b7224 */ /* 0x010fe200008e062d */
[----:B------:R-:W-:Y:S01]  /*ab60*/  SHF.R.U64 R6, R5, 0x3, R87 ;  /* 0x0000000305067819 */ /* 0x000fe20000001257 */
[----:B-1----:R-:W-:Y:S01]  /*ab70*/  IMAD.X R73, RZ, RZ, R45, P0 ;  /* 0x000000ffff497224 */ /* 0x002fe200000e062d */
[----:B------:R-:W-:-:S02]  /*ab80*/  LOP3.LUT R88, R3, 0x70, R4, 0x78, !PT ;  /* 0x0000007003587812 */ /* 0x000fc400078e7804 */
[C---:B------:R-:W-:Y:S02]  /*ab90*/  SHF.R.U64 R4, R7.reuse, 0x3, R75 ;  /* 0x0000000307047819 */ /* 0x040fe4000000124b */
[C---:B------:R-:W-:Y:S02]  /*aba0*/  SHF.R.U64 R3, R8.reuse, 0x3, R73 ;  /* 0x0000000308037819 */ /* 0x040fe40000001249 */
[----:B------:R-:W-:Y:S02]  /*abb0*/  LOP3.LUT R74, R7, 0x70, R4, 0x78, !PT ;  /* 0x00000070074a7812 */ /* 0x000fe400078e7804 */
[----:B------:R-:W-:Y:S02]  /*abc0*/  LOP3.LUT R72, R8, 0x70, R3, 0x78, !PT ;  /* 0x0000007008487812 */ /* 0x000fe400078e7803 */
[C---:B------:R-:W-:Y:S02]  /*abd0*/  IADD3 R4, P0, PT, R44.reuse, 0x14600, RZ ;  /* 0x000146002c047810 */ /* 0x040fe40007f1e0ff */
[----:B------:R-:W-:-:S02]  /*abe0*/  IADD3 R3, P1, PT, R44, 0x14400, RZ ;  /* 0x000144002c037810 */ /* 0x000fc40007f3e0ff */
[----:B------:R-:W-:Y:S01]  /*abf0*/  LOP3.LUT R86, R5, 0x70, R6, 0x78, !PT ;  /* 0x0000007005567812 */ /* 0x000fe200078e7806 */
[--C-:B---3--:R-:W-:Y:S01]  /*ac00*/  IMAD.X R65, RZ, RZ, R45.reuse, P0 ;  /* 0x000000ffff417224 */ /* 0x108fe200000e062d */
[C---:B------:R-:W-:Y:S01]  /*ac10*/  IADD3 R8, P0, PT, R44.reuse, 0x15600, RZ ;  /* 0x000156002c087810 */ /* 0x040fe20007f1e0ff */
[----:B------:R-:W-:Y:S01]  /*ac20*/  IMAD.X R77, RZ, RZ, R45, P1 ;  /* 0x000000ffff4d7224 */ /* 0x000fe200008e062d */
[----:B------:R-:W-:Y:S02]  /*ac30*/  IADD3 R7, P1, PT, R44, 0x15400, RZ ;  /* 0x000154002c077810 */ /* 0x000fe40007f3e0ff */
[C---:B------:R-:W-:Y:S01]  /*ac40*/  SHF.R.U64 R5, R4.reuse, 0x3, R65 ;  /* 0x0000000304057819 */ /* 0x040fe20000001241 */
[----:B------:R-:W-:Y:S01]  /*ac50*/  IMAD.X R59, RZ, RZ, R45, P0 ;  /* 0x000000ffff3b7224 */ /* 0x000fe200000e062d */
[----:B------:R-:W-:Y:S01]  /*ac60*/  SHF.R.U64 R6, R3, 0x3, R77 ;  /* 0x0000000303067819 */ /* 0x000fe2000000124d */
[----:B------:R-:W-:Y:S01]  /*ac70*/  IMAD.X R61, RZ, RZ, R45, P1 ;  /* 0x000000ffff3d7224 */ /* 0x000fe200008e062d */
[----:B------:R-:W-:-:S02]  /*ac80*/  LOP3.LUT R64, R4, 0x70, R5, 0x78, !PT ;  /* 0x0000007004407812 */ /* 0x000fc400078e7805 */
[----:B------:R-:W-:Y:S02]  /*ac90*/  LOP3.LUT R76, R3, 0x70, R6, 0x78, !PT ;  /* 0x00000070034c7812 */ /* 0x000fe400078e7806 */
[C---:B------:R-:W-:Y:S02]  /*aca0*/  SHF.R.U64 R3, R8.reuse, 0x3, R59 ;  /* 0x0000000308037819 */ /* 0x040fe4000000123b */
[C---:B------:R-:W-:Y:S02]  /*acb0*/  SHF.R.U64 R4, R7.reuse, 0x3, R61 ;  /* 0x0000000307047819 */ /* 0x040fe4000000123d */
[----:B------:R-:W-:Y:S02]  /*acc0*/  LOP3.LUT R58, R8, 0x70, R3, 0x78, !PT ;  /* 0x00000070083a7812 */ /* 0x000fe400078e7803 */
[----:B------:R-:W-:Y:S02]  /*acd0*/  LOP3.LUT R60, R7, 0x70, R4, 0x78, !PT ;  /* 0x00000070073c7812 */ /* 0x000fe400078e7804 */
[----:B------:R-:W-:-:S02]  /*ace0*/  IADD3 R3, P1, PT, R44, 0x16400, RZ ;  /* 0x000164002c037810 */ /* 0x000fc40007f3e0ff */
[C---:B------:R-:W-:Y:S02]  /*acf0*/  IADD3 R4, P0, PT, R44.reuse, 0x16600, RZ ;  /* 0x000166002c047810 */ /* 0x040fe40007f1e0ff */
[----:B------:R-:W-:Y:S01]  /*ad00*/  SHF.R.U64 R28, R9, 0x3, R29 ;  /* 0x00000003091c7819 */ /* 0x000fe2000000121d */
[--C-:B------:R-:W-:Y:S01]  /*ad10*/  IMAD.X R63, RZ, RZ, R45.reuse, P1 ;  /* 0x000000ffff3f7224 */ /* 0x100fe200008e062d */
        /* <DEDUP_REMOVED lines=15> */
[----:B------:R-:W-:Y:S01]  /*ae10*/  LOP3.LUT R28, R9, 0x70, R28, 0x78, !PT ;  /* 0x00000070091c7812 */ /* 0x000fe200078e781c */
[--C-:B------:R-:W-:Y:S01]  /*ae20*/  IMAD.X R49, RZ, RZ, R45.reuse, P0 ;  /* 0x000000ffff317224 */ /* 0x100fe200000e062d */
[C---:B------:R-:W-:Y:S01]  /*ae30*/  IADD3 R8, P0, PT, R44.reuse, 0x19600, RZ ;  /* 0x000196002c087810 */ /* 0x040fe20007f1e0ff */
[----:B------:R-:W-:Y:S01]  /*ae40*/  IMAD.X R55, RZ, RZ, R45, P1 ;  /* 0x000000ffff377224 */ /* 0x000fe200008e062d */
[----:B------:R-:W-:Y:S01]  /*ae50*/  IADD3 R7, P1, PT, R44, 0x19400, RZ ;  /* 0x000194002c077810 */ /* 0x000fe20007f3e0ff */
[----:B------:R-:W-:Y:S01]  /*ae60*/  ST.E desc[UR46][R28.64], RZ ;  /* 0x000000ff1c007985 */ /* 0x000fe2000c10192e */
[C---:B------:R-:W-:Y:S01]  /*ae70*/  SHF.R.U64 R5, R4.reuse, 0x3, R49 ;  /* 0x0000000304057819 */ /* 0x040fe20000001231 */
[----:B------:R-:W-:Y:S01]  /*ae80*/  IMAD.X R41, RZ, RZ, R45, P0 ;  /* 0x000000ffff297224 */ /* 0x000fe200000e062d */
[C---:B------:R-:W-:Y:S01]  /*ae90*/  SHF.R.U64 R6, R3.reuse, 0x3, R55 ;  /* 0x0000000303067819 */ /* 0x040fe20000001237 */
[----:B------:R-:W-:Y:S01]  /*aea0*/  IMAD.X R43, RZ, RZ, R45, P1 ;  /* 0x000000ffff2b7224 */ /* 0x000fe200008e062d */
[----:B------:R-:W-:Y:S01]  /*aeb0*/  LOP3.LUT R48, R4, 0x70, R5, 0x78, !PT ;  /* 0x0000007004307812 */ /* 0x000fe200078e7805 */
[----:B------:R1:W-:Y:S01]  /*aec0*/  ST.E desc[UR46][R84.64], RZ ;  /* 0x000000ff54007985 */ /* 0x0003e2000c10192e */
[----:B------:R-:W-:-:S02]  /*aed0*/  LOP3.LUT R54, R3, 0x70, R6, 0x78, !PT ;  /* 0x0000007003367812 */ /* 0x000fc400078e7806 */
[C---:B------:R-:W-:Y:S01]  /*aee0*/  SHF.R.U64 R3, R8.reuse, 0x3, R41 ;  /* 0x0000000308037819 */ /* 0x040fe20000001229 */
[----:B------:R-:W-:Y:S01]  /*aef0*/  ST.E desc[UR46][R82.64], RZ ;  /* 0x000000ff52007985 */ /* 0x000fe2000c10192e */
[C---:B------:R-:W-:Y:S02]  /*af00*/  SHF.R.U64 R4, R7.reuse, 0x3, R43 ;  /* 0x0000000307047819 */ /* 0x040fe4000000122b */
[----:B------:R-:W-:Y:S01]  /*af10*/  LOP3.LUT R40, R8, 0x70, R3, 0x78, !PT ;  /* 0x0000007008287812 */ /* 0x000fe200078e7803 */
[----:B------:R-:W-:Y:S01]  /*af20*/  ST.E desc[UR46][R80.64], RZ ;  /* 0x000000ff50007985 */ /* 0x000fe2000c10192e */
[----:B------:R-:W-:Y:S02]  /*af30*/  LOP3.LUT R42, R7, 0x70, R4, 0x78, !PT ;  /* 0x00000070072a7812 */ /* 0x000fe400078e7804 */
[C---:B------:R-:W-:Y:S01]  /*af40*/  IADD3 R3, P1, PT, R44.reuse, 0x1a400, RZ ;  /* 0x0001a4002c037810 */ /* 0x040fe20007f3e0ff */
[----:B------:R2:W-:Y:S01]  /*af50*/  ST.E desc[UR46][R78.64], RZ ;  /* 0x000000ff4e007985 */ /* 0x0005e2000c10192e */
[----:B------:R-:W-:-:S03]  /*af60*/  IADD3 R4, P0, PT, R44, 0x1a600, RZ ;  /* 0x0001a6002c047810 */ /* 0x000fc60007f1e0ff */
        /* <DEDUP_REMOVED lines=10> */
[----:B------:R-:W-:Y:S01]  /*b010*/  ST.E desc[UR46][R86.64], RZ ;  /* 0x000000ff56007985 */ /* 0x000fe2000c10192e */
[----:B------:R-:W-:-:S02]  /*b020*/  LOP3.LUT R38, R4, 0x70, R5, 0x78, !PT ;  /* 0x0000007004267812 */ /* 0x000fc400078e7805 */
[C---:B------:R-:W-:Y:S01]  /*b030*/  SHF.R.U64 R4, R7.reuse, 0x3, R35 ;  /* 0x0000000307047819 */ /* 0x040fe20000001223 */
[----:B------:R-:W-:Y:S01]  /*b040*/  ST.E desc[UR46][R74.64], RZ ;  /* 0x000000ff4a007985 */ /* 0x000fe2000c10192e */
[C---:B------:R-:W-:Y:S02]  /*b050*/  SHF.R.U64 R3, R8.reuse, 0x3, R33 ;  /* 0x0000000308037819 */ /* 0x040fe40000001221 */
[----:B------:R-:W-:Y:S01]  /*b060*/  LOP3.LUT R34, R7, 0x70, R4, 0x78, !PT ;  /* 0x0000007007227812 */ /* 0x000fe200078e7804 */
[----:B------:R3:W-:Y:S01]  /*b070*/  ST.E desc[UR46][R72.64], RZ ;  /* 0x000000ff48007985 */ /* 0x0007e2000c10192e */
        /* <DEDUP_REMOVED lines=17> */
[----:B------:R4:W-:Y:S01]  /*b190*/  ST.E desc[UR46][R58.64], RZ ;  /* 0x000000ff3a007985 */ /* 0x0009e2000c10192e */
[C---:B------:R-:W-:Y:S02]  /*b1a0*/  SHF.R.U64 R4, R7.reuse, 0x3, R25 ;  /* 0x0000000307047819 */ /* 0x040fe40000001219 */
[----:B------:R-:W-:Y:S01]  /*b1b0*/  LOP3.LUT R22, R8, 0x70, R3, 0x78, !PT ;  /* 0x0000007008167812 */ /* 0x000fe200078e7803 */
[----:B------:R4:W-:Y:S01]  /*b1c0*/  ST.E desc[UR46][R62.64], RZ ;  /* 0x000000ff3e007985 */ /* 0x0009e2000c10192e */
[----:B------:R-:W-:Y:S02]  /*b1d0*/  LOP3.LUT R24, R7, 0x70, R4, 0x78, !PT ;  /* 0x0000007007187812 */ /* 0x000fe400078e7804 */
[C---:B------:R-:W-:Y:S01]  /*b1e0*/  IADD3 R3, P1, PT, R44.reuse, 0x1e400, RZ ;  /* 0x0001e4002c037810 */ /* 0x040fe20007f3e0ff */
[----:B------:R-:W-:Y:S01]  /*b1f0*/  ST.E desc[UR46][R56.64], RZ ;  /* 0x000000ff38007985 */ /* 0x000fe2000c10192e */
        /* <DEDUP_REMOVED lines=26> */
[----:B------:R4:W-:Y:S01]  /*b3a0*/  ST.E desc[UR46][R40.64], RZ ;  /* 0x000000ff28007985 */ /* 0x0009e2000c10192e */
        /* <DEDUP_REMOVED lines=18> */
[----:B-1----:R-:W-:Y:S01]  /*b4d0*/  IMAD.X R85, RZ, RZ, R45, P0 ;  /* 0x000000ffff557224 */ /* 0x002fe200000e062d */
        /* <DEDUP_REMOVED lines=16> */
[----:B------:R-:W-:Y:S01]  /*b5e0*/  ST.E desc[UR46][R26.64], RZ ;  /* 0x000000ff1a007985 */ /* 0x000fe2000c10192e */
[----:B------:R-:W-:-:S03]  /*b5f0*/  IADD3 R3, P1, PT, R44, 0x14800, RZ ;  /* 0x000148002c037810 */ /* 0x000fc60007f3e0ff */
[--C-:B--2---:R-:W-:Y:S01]  /*b600*/  IMAD.X R79, RZ, RZ, R45.reuse, P0 ;  /* 0x000000ffff4f7224 */ /* 0x104fe200000e062d */
[C---:B------:R-:W-:Y:S01]  /*b610*/  IADD3 R8, P0, PT, R44.reuse, 0x15a00, RZ ;  /* 0x00015a002c087810 */ /* 0x040fe20007f1e0ff */
[----:B------:R-:W-:Y:S01]  /*b620*/  IMAD.X R81, RZ, RZ, R45, P1 ;  /* 0x000000ffff517224 */ /* 0x000fe200008e062d */
[----:B------:R-:W-:Y:S01]  /*b630*/  IADD3 R7, P1, PT, R44, 0x15800, RZ ;  /* 0x000158002c077810 */ /* 0x000fe20007f3e0ff */
[----:B------:R-:W-:Y:S01]  /*b640*/  ST.E desc[UR46][R20.64], RZ ;  /* 0x000000ff14007985 */ /* 0x000fe2000c10192e */
[C---:B------:R-:W-:Y:S01]  /*b650*/  SHF.R.U64 R5, R4.reuse, 0x3, R79 ;  /* 0x0000000304057819 */ /* 0x040fe2000000124f */
[----:B---3--:R-:W-:Y:S01]  /*b660*/  IMAD.X R73, RZ, RZ, R45, P0 ;  /* 0x000000ffff497224 */ /* 0x008fe200000e062d */
[C---:B------:R-:W-:Y:S01]  /*b670*/  SHF.R.U64 R6, R3.reuse, 0x3, R81 ;  /* 0x0000000303067819 */ /* 0x040fe20000001251 */
[----:B------:R-:W-:Y:S01]  /*b680*/  IMAD.X R75, RZ, RZ, R45, P1 ;  /* 0x000000ffff4b7224 */ /* 0x000fe200008e062d */
[----:B------:R-:W-:Y:S01]  /*b690*/  LOP3.LUT R78, R4, 0x70, R5, 0x78, !PT ;  /* 0x00000070044e7812 */ /* 0x000fe200078e7805 */
[----:B------:R-:W-:Y:S01]  /*b6a0*/  ST.E desc[UR46][R12.64], RZ ;  /* 0x000000ff0c007985 */ /* 0x000fe2000c10192e */
        /* <DEDUP_REMOVED lines=8> */
[----:B------:R-:W-:Y:S01]  /*b730*/  ST.E desc[UR46][R70.64], RZ ;  /* 0x000000ff46007985 */ /* 0x000fe2000c10192e */
[----:B------:R-:W-:-:S03]  /*b740*/  IADD3 R4, P0, PT, R44, 0x16a00, RZ ;  /* 0x00016a002c047810 */ /* 0x000fc60007f1e0ff */
[--C-:B------:R-:W-:Y:S01]  /*b750*/  IMAD.X R83, RZ, RZ, R45.reuse, P1 ;  /* 0x000000ffff537224 */ /* 0x100fe200008e062d */
[C---:B------:R-:W-:Y:S01]  /*b760*/  IADD3 R7, P1, PT, R44.reuse, 0x17800, RZ ;  /* 0x000178002c077810 */ /* 0x040fe20007f3e0ff */
[----:B----4-:R-:W-:Y:S01]  /*b770*/  IMAD.X R77, RZ, RZ, R45, P0 ;  /* 0x000000ffff4d7224 */ /* 0x010fe200000e062d */
        /* <DEDUP_REMOVED lines=77> */
[C---:B------:R-:W-:Y:S02]  /*bc50*/  IADD3 R3, P5, PT, R44.reuse, 0x1e800, RZ ;  /* 0x0001e8002c037810 */ /* 0x040fe40007fbe0ff */
[----:B------:R-:W-:Y:S01]  /*bc60*/  LOP3.LUT R34, R7, 0x70, R4, 0x78, !PT ;  /* 0x0000007007227812 */ /* 0x000fe200078e7804 */
[----:B------:R-:W-:Y:S01]  /*bc70*/  ST.E desc[UR46][R54.64], RZ ;  /* 0x000000ff36007985 */ /* 0x000fe2000c10192e */
[----:B-1----:R-:W-:-:S02]  /*bc80*/  IADD3 R10, P0, PT, R44, 0x10e00, RZ ;  /* 0x00010e002c0a7810 */ /* 0x002fc40007f1e0ff */
[C---:B------:R-:W-:Y:S01]  /*bc90*/  IADD3 R7, P3, PT, R44.reuse, 0x1f800, RZ ;  /* 0x0001f8002c077810 */ /* 0x040fe20007f7e0ff */
[----:B------:R1:W-:Y:S01]  /*bca0*/  STL.64 [R1+0xb8], R2 ;  /* 0x0000b80201007387 */ /* 0x0003e20000100a00 */
[C---:B------:R-:W-:Y:S01]  /*bcb0*/  IADD3 R8, P2, PT, R44.reuse, 0x1fa00, RZ ;  /* 0x0001fa002c087810 */ /* 0x040fe20007f5e0ff */
[--C-:B------:R-:W-:Y:S01]  /*bcc0*/  IMAD.X R21, RZ, RZ, R45.reuse, P0 ;  /* 0x000000ffff157224 */ /* 0x100fe200000e062d */
[C---:B------:R-:W-:Y:S01]  /*bcd0*/  IADD3 R9, P1, PT, R44.reuse, 0x10c00, RZ ;  /* 0x00010c002c097810 */ /* 0x040fe20007f3e0ff */
[--C-:B--2---:R-:W-:Y:S01]  /*bce0*/  IMAD.X R15, RZ, RZ, R45.reuse, P3 ;  /* 0x000000ffff0f7224 */ /* 0x104fe200018e062d */
[C---:B------:R-:W-:Y:S01]  /*bcf0*/  IADD3 R13, P3, PT, R44.reuse, 0x12c00, RZ ;  /* 0x00012c002c0d7810 */ /* 0x040fe20007f7e0ff */
[----:B------:R-:W-:Y:S01]  /*bd00*/  ST.E desc[UR46][R42.64], RZ ;  /* 0x000000ff2a007985 */ /* 0x000fe2000c10192e */
[C---:B------:R-:W-:Y:S01]  /*bd10*/  IADD3 R5, P4, PT, R44.reuse, 0x1ea00, RZ ;  /* 0x0001ea002c057810 */ /* 0x040fe20007f9e0ff */
[--C-:B------:R-:W-:Y:S01]  /*bd20*/  IMAD.X R23, RZ, RZ, R45.reuse, P1 ;  /* 0x000000ffff177224 */ /* 0x100fe200008e062d */
[C---:B------:R-:W-:Y:S01]  /*bd30*/  IADD3 R19, P0, PT, R44.reuse, 0x13e00, RZ ;  /* 0x00013e002c137810 */ /* 0x040fe20007f1e0ff */
[----:B------:R2:W-:Y:S04]  /*bd40*/  STL.64 [R1+0xa8], R8 ;  /* 0x0000a80801007387 */ /* 0x0005e80000100a00 */
[----:B------:R3:W-:Y:S04]  /*bd50*/  STL [R1+0x5c], R15 ;  /* 0x00005c0f01007387 */ /* 0x0007e80000100800 */
[----:B------:R-:W-:Y:S04]  /*bd60*/  STL [R1+0x44], R21 ;  /* 0x0000441501007387 */ /* 0x000fe80000100800 */
[----:B------:R-:W-:Y:S04]  /*bd70*/  STL [R1+0x4c], R23 ;  /* 0x00004c1701007387 */ /* 0x000fe80000100800 */
[----:B------:R4:W-:Y:S01]  /*bd80*/  STL.64 [R1+0x88], R18 ;  /* 0x0000881201007387 */ /* 0x0009e20000100a00 */
[----:B-1----:R-:W-:Y:S01]  /*bd90*/  IMAD.X R3, RZ, RZ, R45, P5 ;  /* 0x000000ffff037224 */ /* 0x002fe200028e062d */
[----:B------:R-:W-:-:S02]  /*bda0*/  IADD3 R11, P5, PT, R44, 0x11c00, RZ ;  /* 0x00011c002c0b7810 */ /* 0x000fc40007fbe0ff */
[----:B------:R-:W-:Y:S04]  /*bdb0*/  ST.E desc[UR46][R40.64], RZ ;  /* 0x000000ff28007985 */ /* 0x000fe8000c10192e */
[----:B------:R1:W-:Y:S01]  /*bdc0*/  STL.64 [R1+0x98], R10 ;  /* 0x0000980a01007387 */ /* 0x0003e20000100a00 */
[----:B--2---:R-:W-:-:S03]  /*bdd0*/  IMAD.X R9, RZ, RZ, R45, P4 ;  /* 0x000000ffff097224 */ /* 0x004fc600020e062d */
[----:B------:R-:W-:Y:S01]  /*bde0*/  STL [R1+0x6c], R3 ;  /* 0x00006c0301007387 */ /* 0x000fe20000100800 */
[C---:B------:R-:W-:Y:S02]  /*bdf0*/  IADD3 R12, P4, PT, R44.reuse, 0x11e00, RZ ;  /* 0x00011e002c0c7810 */ /* 0x040fe40007f9e0ff */
[C---:B---3--:R-:W-:Y:S01]  /*be00*/  IADD3 R15, P1, PT, R44.reuse, 0x13c00, RZ ;  /* 0x00013c002c0f7810 */ /* 0x048fe20007f3e0ff */
[--C-:B------:R-:W-:Y:S01]  /*be10*/  IMAD.X R93, RZ, RZ, R45.reuse, P0 ;  /* 0x000000ffff5d7224 */ /* 0x100fe200000e062d */
[----:B------:R-:W-:Y:S04]  /*be20*/  ST.E desc[UR46][R48.64], RZ ;  /* 0x000000ff30007985 */ /* 0x000fe8000c10192e */
[----:B----4-:R-:W2:Y:S01]  /*be30*/  LDL.64 R18, [R1+0x40] ;  /* 0x0000400001127983 */ /* 0x010ea20000100a00 */
[----:B-1----:R-:W-:Y:S01]  /*be40*/  IMAD.X R11, RZ, RZ, R45, P2 ;  /* 0x000000ffff0b7224 */ /* 0x002fe200010e062d */
[----:B------:R-:W-:-:S02]  /*be50*/  IADD3 R14, P2, PT, R44, 0x12e00, RZ ;  /* 0x00012e002c0e7810 */ /* 0x000fc40007f5e0ff */
[----:B------:R1:W-:Y:S04]  /*be60*/  STL.64 [R1+0x80], R12 ;  /* 0x0000800c01007387 */ /* 0x0003e80000100a00 */
[----:B------:R3:W-:Y:S01]  /*be70*/  STL.64 [R1+0xb0], R10 ;  /* 0x0000b00a01007387 */ /* 0x0007e20000100a00 */
[----:B------:R-:W-:-:S03]  /*be80*/  SHF.R.U64 R6, R5, 0x3, R9 ;  /* 0x0000000305067819 */ /* 0x000fc60000001209 */
[----:B------:R4:W-:Y:S01]  /*be90*/  STL.64 [R1+0x78], R14 ;  /* 0x0000780e01007387 */ /* 0x0009e20000100a00 */
[--C-:B------:R-:W-:Y:S01]  /*bea0*/  IMAD.X R17, RZ, RZ, R45.reuse, P1 ;  /* 0x000000ffff117224 */ /* 0x100fe200008e062d */
[C---:B------:R-:W-:Y:S02]  /*beb0*/  IADD3 R25, P0, PT, R44.reuse, 0x16e00, RZ ;  /* 0x00016e002c197810 */ /* 0x040fe40007f1e0ff */
[----:B------:R-:W-:Y:S01]  /*bec0*/  ST.E desc[UR46][R46.64], RZ ;  /* 0x000000ff2e007985 */ /* 0x000fe2000c10192e */
[--C-:B-1----:R-:W-:Y:S01]  /*bed0*/  IMAD.X R13, RZ, RZ, R45.reuse, P4 ;  /* 0x000000ffff0d7224 */ /* 0x102fe200020e062d */
[C---:B------:R-:W-:Y:S01]  /*bee0*/  IADD3 R21, P4, PT, R44.reuse, 0x14e00, RZ ;  /* 0x00014e002c157810 */ /* 0x040fe20007f9e0ff */
[--C-:B---3--:R-:W-:Y:S02]  /*bef0*/  IMAD.X R11, RZ, RZ, R45.reuse, P3 ;  /* 0x000000ffff0b7224 */ /* 0x108fe400018e062d */
[----:B------:R-:W-:Y:S01]  /*bf00*/  IMAD.MOV.U32 R10, RZ, RZ, R2 ;  /* 0x000000ffff0a7224 */ /* 0x000fe200078e0002 */
[----:B------:R-:W-:Y:S01]  /*bf10*/  LOP3.LUT R8, R5, 0x70, R6, 0x78, !PT ;  /* 0x0000007005087812 */ /* 0x000fe200078e7806 */
[----:B----4-:R-:W-:Y:S01]  /*bf20*/  IMAD.X R15, RZ, RZ, R45, P5 ;  /* 0x000000ffff0f7224 */ /* 0x010fe200028e062d */
[----:B------:R1:W-:Y:S01]  /*bf30*/  STL [R1+0x2c], R11 ;  /* 0x00002c0b01007387 */ /* 0x0003e20000100800 */
[----:B------:R-:W-:-:S03]  /*bf40*/  IADD3 R20, P5, PT, R44, 0x14c00, RZ ;  /* 0x00014c002c147810 */ /* 0x000fc60007fbe0ff */
[----:B------:R-:W-:Y:S01]  /*bf50*/  STL [R1+0x34], R13 ;  /* 0x0000340d01007387 */ /* 0x000fe20000100800 */
[----:B------:R-:W-:-:S03]  /*bf60*/  IADD3 R22, P3, PT, R44, 0x15c00, RZ ;  /* 0x00015c002c167810 */ /* 0x000fc60007f7e0ff */
[----:B------:R3:W-:Y:S04]  /*bf70*/  STL.64 [R1+0xa0], R20 ;  /* 0x0000a01401007387 */ /* 0x0007e80000100a00 */
[----:B------:R4:W-:Y:S01]  /*bf80*/  STL.64 [R1+0x90], R14 ;  /* 0x0000900e01007387 */ /* 0x0009e20000100a00 */
[----:B------:R-:W-:Y:S01]  /*bf90*/  IADD3 R24, P1, PT, R44, 0x16c00, RZ ;  /* 0x00016c002c187810 */ /* 0x000fe20007f3e0ff */
[----:B------:R-:W-:Y:S02]  /*bfa0*/  IMAD.X R81, RZ, RZ, R45, P0 ;  /* 0x000000ffff517224 */ /* 0x000fe400000e062d */
[----:B------:R-:W-:Y:S01]  /*bfb0*/  ST.E desc[UR46][R34.64], RZ ;  /* 0x000000ff22007985 */ /* 0x000fe2000c10192e */
[----:B-1----:R-:W-:-:S03]  /*bfc0*/  IMAD.MOV.U32 R11, RZ, RZ, R3 ;  /* 0x000000ffff0b7224 */ /* 0x002fc600078e0003 */
[----:B------:R1:W-:Y:S01]  /*bfd0*/  STL.64 [R1+0x60], R8 ;  /* 0x0000600801007387 */ /* 0x0003e20000100a00 */
[----:B------:R-:W-:-:S03]  /*bfe0*/  IMAD.MOV.U32 R11, RZ, RZ, R3 ;  /* 0x000000ffff0b7224 */ /* 0x000fc600078e0003 */
[----:B------:R-:W2:Y:S04]  /*bff0*/  LDL.LU.64 R2, [R1+0xb8] ;  /* 0x0000b80001027983 */ /* 0x000ea80000300a00 */
[----:B---3--:R3:W3:Y:S01]  /*c000*/  LDL.64 R20, [R1+0x58] ;  /* 0x0000580001147983 */ /* 0x0086e20000100a00 */
[----:B----4-:R-:W-:-:S03]  /*c010*/  IMAD.X R15, RZ, RZ, R45, P2 ;  /* 0x000000ffff0f7224 */ /* 0x010fc600010e062d */
[----:B------:R-:W-:Y:S04]  /*c020*/  ST.E desc[UR46][R32.64], RZ ;  /* 0x000000ff20007985 */ /* 0x000fe8000c10192e */
[----:B-1----:R-:W4:Y:S01]  /*c030*/  LDL.LU.64 R8, [R1+0xa8] ;  /* 0x0000a80001087983 */ /* 0x002f220000300a00 */
[----:B--2---:R-:W-:-:S04]  /*c040*/  SHF.R.U64 R4, R3, 0x3, R11 ;  /* 0x0000000303047819 */ /* 0x004fc8000000120b */
[----:B------:R-:W-:Y:S02]  /*c050*/  LOP3.LUT R10, R3, 0x70, R4, 0x78, !PT ;  /* 0x00000070030a7812 */ /* 0x000fe400078e7804 */
[----:B------:R-:W3:Y:S04]  /*c060*/  LDL.64 R4, [R1+0x58] ;  /* 0x0000580001047983 */ /* 0x000ee80000100a00 */
[----:B------:R1:W-:Y:S04]  /*c070*/  STL [R1+0x68], R10 ;  /* 0x0000680a01007387 */ /* 0x0003e80000100800 */
[----:B------:R2:W-:Y:S04]  /*c080*/  STL [R1+0x24], R15 ;  /* 0x0000240f01007387 */ /* 0x0005e80000100800 */
[----:B-1----:R-:W4:Y:S04]  /*c090*/  LDL.LU.64 R10, [R1+0xb0] ;  /* 0x0000b000010a7983 */ /* 0x002f280000300a00 */
[----:B--2---:R1:W2:Y:S01]  /*c0a0*/  LDL.64 R14, [R1+0x48] ;  /* 0x00004800010e7983 */ /* 0x0042a20000100a00 */
[----:B---3--:R-:W-:-:S05]  /*c0b0*/  IMAD.MOV.U32 R21, RZ, RZ, R5 ;  /* 0x000000ffff157224 */ /* 0x008fca00078e0005 */
[----:B------:R-:W-:-:S04]  /*c0c0*/  SHF.R.U64 R4, R7, 0x3, R21 ;  /* 0x0000000307047819 */ /* 0x000fc80000001215 */
[----:B------:R-:W-:Y:S02]  /*c0d0*/  LOP3.LUT R20, R7, 0x70, R4, 0x78, !PT ;  /* 0x0000007007147812 */ /* 0x000fe400078e7804 */
[----:B------:R-:W2:Y:S04]  /*c0e0*/  LDL.64 R4, [R1+0x48] ;  /* 0x0000480001047983 */ /* 0x000ea80000100a00 */
[----:B------:R1:W3:Y:S01]  /*c0f0*/  LDL.64 R6, [R1+0x30] ;  /* 0x0000300001067983 */ /* 0x0002e20000100a00 */
[----:B----4-:R-:W-:-:S04]  /*c100*/  SHF.R.U64 R3, R8, 0x3, R11 ;  /* 0x0000000308037819 */ /* 0x010fc8000000120b */
[----:B------:R-:W-:-:S05]  /*c110*/  LOP3.LUT R10, R8, 0x70, R3, 0x78, !PT ;  /* 0x00000070080a7812 */ /* 0x000fca00078e7803 */
[----:B------:R4:W-:Y:S04]  /*c120*/  STL.64 [R1+0x50], R10 ;  /* 0x0000500a01007387 */ /* 0x0009e80000100a00 */
[----:B----4-:R-:W4:Y:S01]  /*c130*/  LDL.LU.64 R10, [R1+0x98] ;  /* 0x00009800010a7983 */ /* 0x010f220000300a00 */
[----:B--2---:R-:W-:-:S05]  /*c140*/  IMAD.MOV.U32 R15, RZ, RZ, R5 ;  /* 0x000000ffff0f7224 */ /* 0x004fca00078e0005 */
[----:B------:R-:W-:-:S04]  /*c150*/  SHF.R.U64 R4, R9, 0x3, R15 ;  /* 0x0000000309047819 */ /* 0x000fc8000000120f */
[----:B------:R-:W-:Y:S01]  /*c160*/  LOP3.LUT R14, R9, 0x70, R4, 0x78, !PT ;  /* 0x00000070090e7812 */ /* 0x000fe200078e7804 */
[----:B---3--:R-:W-:Y:S01]  /*c170*/  IMAD.MOV.U32 R7, RZ, RZ, R13 ;  /* 0x000000ffff077224 */ /* 0x008fe200078e000d */
[----:B------:R-:W2:Y:S04]  /*c180*/  LDL.LU.64 R8, [R1+0x20] ;  /* 0x0000200001087983 */ /* 0x000ea80000300a00 */
[----:B------:R3:W-:Y:S01]  /*c190*/  STL [R1+0x48], R14 ;  /* 0x0000480e01007387 */ /* 0x0007e20000100800 */
[----:B------:R-:W-:-:S03]  /*c1a0*/  IMAD.MOV.U32 R4, RZ, RZ, R18 ;  /* 0x000000ffff047224 */ /* 0x000fc600078e0012 */
[----:B------:R-:W2:Y:S04]  /*c1b0*/  LDL.LU.64 R12, [R1+0x80] ;  /* 0x00008000010c7983 */ /* 0x000ea80000300a00 */
[----:B---3--:R-:W3:Y:S01]  /*c1c0*/  LDL.LU.64 R14, [R1+0x90] ;  /* 0x00009000010e7983 */ /* 0x008ee20000300a00 */
[----:B----4-:R-:W-:-:S04]  /*c1d0*/  SHF.R.U64 R3, R10, 0x3, R19 ;  /* 0x000000030a037819 */ /* 0x010fc80000001213 */
[----:B------:R-:W-:-:S05]  /*c1e0*/  LOP3.LUT R4, R10, 0x70, R3, 0x78, !PT ;  /* 0x000000700a047812 */ /* 0x000fca00078e7803 */
[----:B------:R-:W-:Y:S04]  /*c1f0*/  STL [R1+0x40], R4 ;  /* 0x0000400401007387 */ /* 0x000fe80000100800 */
[----:B------:R4:W-:Y:S01]  /*c200*/  STL [R1+0x58], R20 ;  /* 0x0000581401007387 */ /* 0x0009e20000100800 */
[----:B------:R-:W-:-:S03]  /*c210*/  IMAD.MOV.U32 R5, RZ, RZ, R19 ;  /* 0x000000ffff057224 */ /* 0x000fc600078e0013 */
[----:B------:R-:W2:Y:S04]  /*c220*/  LDL.LU.64 R18, [R1+0x88] ;  /* 0x0000880001127983 */ /* 0x000ea80000300a00 */
[----:B----4-:R-:W4:Y:S01]  /*c230*/  LDL.LU.64 R20, [R1+0xa0] ;  /* 0x0000a00001147983 */ /* 0x010f220000300a00 */
[----:B---3--:R-:W-:-:S04]  /*c240*/  SHF.R.U64 R4, R11, 0x3, R15 ;  /* 0x000000030b047819 */ /* 0x008fc8000000120f */
[----:B------:R-:W-:Y:S02]  /*c250*/  LOP3.LUT R14, R11, 0x70, R4, 0x78, !PT ;  /* 0x000000700b0e7812 */ /* 0x000fe400078e7804 */
[----:B------:R-:W3:Y:S04]  /*c260*/  LDL.LU.64 R10, [R1+0x28] ;  /* 0x00002800010a7983 */ /* 0x000ee80000300a00 */
[----:B------:R1:W-:Y:S04]  /*c270*/  STL.64 [R1+0x38], R14 ;  /* 0x0000380e01007387 */ /* 0x0003e80000100a00 */
[----:B-1----:R-:W4:Y:S01]  /*c280*/  LDL.LU.64 R14, [R1+0x78] ;  /* 0x00007800010e7983 */ /* 0x002f220000300a00 */
[----:B--2---:R-:W-:Y:S01]  /*c290*/  SHF.R.U64 R3, R12, 0x3, R7 ;  /* 0x000000030c037819 */ /* 0x004fe20000001207 */
[--C-:B------:R-:W-:Y:S01]  /*c2a0*/  IMAD.X R91, RZ, RZ, R45.reuse, P5 ;  /* 0x000000ffff5b7224 */ /* 0x100fe200028e062d */
[----:B------:R-:W-:Y:S01]  /*c2b0*/  IADD3 R23, P2, PT, R44, 0x15e00, RZ ;  /* 0x00015e002c177810 */ /* 0x000fe20007f5e0ff */
[----:B------:R-:W-:Y:S01]  /*c2c0*/  IMAD.X R89, RZ, RZ, R45, P4 ;  /* 0x000000ffff597224 */ /* 0x000fe200020e062d */
[----:B------:R-:W-:Y:S01]  /*c2d0*/  LOP3.LUT R6, R12, 0x70, R3, 0x78, !PT ;  /* 0x000000700c067812 */ /* 0x000fe200078e7803 */
[----:B------:R-:W-:-:S02]  /*c2e0*/  IMAD.X R87, RZ, RZ, R45, P3 ;  /* 0x000000ffff577224 */ /* 0x000fc400018e062d */
[--C-:B------:R-:W-:Y:S01]  /*c2f0*/  IMAD.X R85, RZ, RZ, R45.reuse, P2 ;  /* 0x000000ffff557224 */ /* 0x100fe200010e062d */
[C---:B------:R-:W-:Y:S01]  /*c300*/  IADD3 R26, P5, PT, R44.reuse, 0x17c00, RZ ;  /* 0x00017c002c1a7810 */ /* 0x040fe20007fbe0ff */
[--C-:B------:R-:W-:Y:S01]  /*c310*/  IMAD.X R83, RZ, RZ, R45.reuse, P1 ;  /* 0x000000ffff537224 */ /* 0x100fe200008e062d */
[C---:B------:R-:W-:Y:S02]  /*c320*/  IADD3 R27, P4, PT, R44.reuse, 0x17e00, RZ ;  /* 0x00017e002c1b7810 */ /* 0x040fe40007f9e0ff */
[C---:B------:R-:W-:Y:S01]  /*c330*/  IADD3 R28, P3, PT, R44.reuse, 0x18c00, RZ ;  /* 0x00018c002c1c7810 */ /* 0x040fe20007f7e0ff */
[--C-:B------:R-:W-:Y:S01]  /*c340*/  IMAD.X R79, RZ, RZ, R45.reuse, P5 ;  /* 0x000000ffff4f7224 */ /* 0x100fe200028e062d */
[----:B------:R-:W-:Y:S01]  /*c350*/  IADD3 R29, P2, PT, R44, 0x18e00, RZ ;  /* 0x00018e002c1d7810 */ /* 0x000fe20007f5e0ff */
[--C-:B------:R-:W-:Y:S02]  /*c360*/  IMAD.X R77, RZ, RZ, R45.reuse, P4 ;  /* 0x000000ffff4d7224 */ /* 0x100fe400020e062d */
[----:B------:R-:W-:-:S02]  /*c370*/  IMAD.X R75, RZ, RZ, R45, P3 ;  /* 0x000000ffff4b7224 */ /* 0x000fc400018e062d */
[----:B------:R-:W-:Y:S01]  /*c380*/  IMAD.X R73, RZ, RZ, R45, P2 ;  /* 0x000000ffff497224 */ /* 0x000fe200010e062d */
[----:B------:R1:W-:Y:S02]  /*c390*/  STL [R1+0x30], R6 ;  /* 0x0000300601007387 */ /* 0x0003e40000100800 */
[----:B-1----:R-:W-:-:S04]  /*c3a0*/  SHF.R.U64 R6, R19, 0x3, R93 ;  /* 0x0000000313067819 */ /* 0x002fc8000000125d */
[----:B------:R-:W-:Y:S02]  /*c3b0*/  LOP3.LUT R92, R19, 0x70, R6, 0x78, !PT ;  /* 0x00000070135c7812 */ /* 0x000fe400078e7806 */
[----:B------:R-:W2:Y:S01]  /*c3c0*/  LDL.LU.64 R6, [R1+0x40] ;  /* 0x0000400001067983 */ /* 0x000ea20000300a00 */
[----:B---3--:R-:W-:-:S04]  /*c3d0*/  SHF.R.U64 R4, R13, 0x3, R11 ;  /* 0x000000030d047819 */ /* 0x008fc8000000120b */
[----:B------:R-:W-:Y:S02]  /*c3e0*/  LOP3.LUT R10, R13, 0x70, R4, 0x78, !PT ;  /* 0x000000700d0a7812 */ /* 0x000fe400078e7804 */
[----:B------:R-:W3:Y:S01]  /*c3f0*/  LDL.LU.64 R12, [R1+0x30] ;  /* 0x00003000010c7983 */ /* 0x000ee20000300a00 */
[C---:B----4-:R-:W-:Y:S02]  /*c400*/  SHF.R.U64 R3, R14.reuse, 0x3, R9 ;  /* 0x000000030e037819 */ /* 0x050fe40000001209 */
[C---:B------:R-:W-:Y:S02]  /*c410*/  SHF.R.U64 R4, R15.reuse, 0x3, R17 ;  /* 0x000000030f047819 */ /* 0x040fe40000001211 */
[----:B------:R-:W-:Y:S02]  /*c420*/  LOP3.LUT R8, R14, 0x70, R3, 0x78, !PT ;  /* 0x000000700e087812 */ /* 0x000fe400078e7803 */
[----:B------:R-:W-:Y:S02]  /*c430*/  LOP3.LUT R16, R15, 0x70, R4, 0x78, !PT ;  /* 0x000000700f107812 */ /* 0x000fe400078e7804 */
[----:B------:R-:W-:Y:S01]  /*c440*/  SHF.R.U64 R3, R20, 0x3, R91 ;  /* 0x0000000314037819 */ /* 0x000fe2000000125b */
[----:B------:R-:W4:Y:S01]  /*c450*/  LDL.LU.64 R14, [R1+0x38] ;  /* 0x00003800010e7983 */ /* 0x000f220000300a00 */
[----:B------:R-:W-:-:S02]  /*c460*/  SHF.R.U64 R4, R21, 0x3, R89 ;  /* 0x0000000315047819 */ /* 0x000fc40000001259 */
[----:B------:R-:W-:Y:S02]  /*c470*/  LOP3.LUT R90, R20, 0x70, R3, 0x78, !PT ;  /* 0x00000070145a7812 */ /* 0x000fe400078e7803 */
[----:B------:R-:W-:Y:S02]  /*c480*/  LOP3.LUT R88, R21, 0x70, R4, 0x78, !PT ;  /* 0x0000007015587812 */ /* 0x000fe400078e7804 */
[C---:B------:R-:W-:Y:S01]  /*c490*/  SHF.R.U64 R3, R22.reuse, 0x3, R87 ;  /* 0x0000000316037819 */ /* 0x040fe20000001257 */
[----:B------:R-:W2:Y:S01]  /*c4a0*/  LDL.LU.64 R20, [R1+0x48] ;  /* 0x0000480001147983 */ /* 0x000ea20000300a00 */
[C---:B------:R-:W-:Y:S02]  /*c4b0*/  SHF.R.U64 R4, R23.reuse, 0x3, R85 ;  /* 0x0000000317047819 */ /* 0x040fe40000001255 */
[----:B------:R-:W-:Y:S02]  /*c4c0*/  LOP3.LUT R86, R22, 0x70, R3, 0x78, !PT ;  /* 0x0000007016567812 */ /* 0x000fe400078e7803 */
[----:B------:R-:W-:-:S02]  /*c4d0*/  LOP3.LUT R84, R23, 0x70, R4, 0x78, !PT ;  /* 0x0000007017547812 */ /* 0x000fc400078e7804 */
[C---:B------:R-:W-:Y:S01]  /*c4e0*/  SHF.R.U64 R3, R24.reuse, 0x3, R83 ;  /* 0x0000000318037819 */ /* 0x040fe20000001253 */
[----:B------:R-:W3:Y:S01]  /*c4f0*/  LDL.LU.64 R22, [R1+0x50] ;  /* 0x0000500001167983 */ /* 0x000ee20000300a00 */
        /* <DEDUP_REMOVED lines=13> */
[----:B------:R-:W3:Y:S01]  /*c5d0*/  LDL.LU.64 R28, [R1+0x68] ;  /* 0x00006800011c7983 */ /* 0x000ee20000300a00 */
[C---:B------:R-:W-:Y:S02]  /*c5e0*/  IADD3 R30, P1, PT, R44.reuse, 0x19c00, RZ ;  /* 0x00019c002c1e7810 */ /* 0x040fe40007f3e0ff */
[C---:B------:R-:W-:Y:S02]  /*c5f0*/  IADD3 R31, P0, PT, R44.reuse, 0x19e00, RZ ;  /* 0x00019e002c1f7810 */ /* 0x040fe40007f1e0ff */
[C---:B------:R-:W-:Y:S01]  /*c600*/  IADD3 R32, P5, PT, R44.reuse, 0x1ac00, RZ ;  /* 0x0001ac002c207810 */ /* 0x040fe20007fbe0ff */
[--C-:B------:R-:W-:Y:S01]  /*c610*/  IMAD.X R71, RZ, RZ, R45.reuse, P1 ;  /* 0x000000ffff477224 */ /* 0x100fe200008e062d */
[C---:B------:R-:W-:Y:S01]  /*c620*/  IADD3 R33, P4, PT, R44.reuse, 0x1ae00, RZ ;  /* 0x0001ae002c217810 */ /* 0x040fe20007f9e0ff */
[--C-:B------:R-:W-:Y:S01]  /*c630*/  IMAD.X R69, RZ, RZ, R45.reuse, P0 ;  /* 0x000000ffff457224 */ /* 0x100fe200000e062d */
[----:B------:R-:W-:Y:S01]  /*c640*/  IADD3 R34, P3, PT, R44, 0x1bc00, RZ ;  /* 0x0001bc002c227810 */ /* 0x000fe20007f7e0ff */
[----:B------:R-:W-:Y:S01]  /*c650*/  IMAD.X R67, RZ, RZ, R45, P5 ;  /* 0x000000ffff437224 */ /* 0x000fe200028e062d */
[----:B------:R-:W-:Y:S01]  /*c660*/  SHF.R.U64 R3, R30, 0x3, R71 ;  /* 0x000000031e037819 */ /* 0x000fe20000001247 */
[----:B------:R-:W-:Y:S01]  /*c670*/  IMAD.X R65, RZ, RZ, R45, P4 ;  /* 0x000000ffff417224 */ /* 0x000fe200020e062d */
[----:B------:R-:W-:-:S02]  /*c680*/  IADD3 R35, P2, PT, R44, 0x1be00, RZ ;  /* 0x0001be002c237810 */ /* 0x000fc40007f5e0ff */
[C---:B------:R-:W-:Y:S01]  /*c690*/  SHF.R.U64 R4, R31.reuse, 0x3, R69 ;  /* 0x000000031f047819 */ /* 0x040fe20000001245 */
[----:B------:R-:W-:Y:S01]  /*c6a0*/  IMAD.X R63, RZ, RZ, R45, P3 ;  /* 0x000000ffff3f7224 */ /* 0x000fe200018e062d */
[----:B------:R-:W-:Y:S01]  /*c6b0*/  LOP3.LUT R70, R30, 0x70, R3, 0x78, !PT ;  /* 0x000000701e467812 */ /* 0x000fe200078e7803 */
[----:B------:R-:W-:Y:S01]  /*c6c0*/  IMAD.X R61, RZ, RZ, R45, P2 ;  /* 0x000000ffff3d7224 */ /* 0x000fe200010e062d */
[----:B------:R-:W-:Y:S02]  /*c6d0*/  IADD3 R36, P1, PT, R44, 0x1cc00, RZ ;  /* 0x0001cc002c247810 */ /* 0x000fe40007f3e0ff */
[----:B------:R-:W-:Y:S02]  /*c6e0*/  LOP3.LUT R68, R31, 0x70, R4, 0x78, !PT ;  /* 0x000000701f447812 */ /* 0x000fe400078e7804 */
[----:B------:R-:W-:Y:S02]  /*c6f0*/  SHF.R.U64 R3, R32, 0x3, R67 ;  /* 0x0000000320037819 */ /* 0x000fe40000001243 */
        /* <DEDUP_REMOVED lines=10> */
[----:B---3--:R-:W-:Y:S04]  /*c7a0*/  ST.E desc[UR46][R28.64], RZ ;  /* 0x000000ff1c007985 */ /* 0x008fe8000c10192e */
[----:B--2---:R-:W-:Y:S04]  /*c7b0*/  ST.E desc[UR46][R26.64], RZ ;  /* 0x000000ff1a007985 */ /* 0x004fe8000c10192e */
[----:B----4-:R-:W-:Y:S04]  /*c7c0*/  ST.E desc[UR46][R24.64], RZ ;  /* 0x000000ff18007985 */ /* 0x010fe8000c10192e */
[----:B------:R-:W-:Y:S04]  /*c7d0*/  ST.E desc[UR46][R22.64], RZ ;  /* 0x000000ff16007985 */ /* 0x000fe8000c10192e */
[----:B------:R-:W-:Y:S04]  /*c7e0*/  ST.E desc[UR46][R20.64], RZ ;  /* 0x000000ff14007985 */ /* 0x000fe8000c10192e */
[----:B------:R-:W-:Y:S04]  /*c7f0*/  ST.E desc[UR46][R6.64], RZ ;  /* 0x000000ff06007985 */ /* 0x000fe8000c10192e */
[----:B------:R-:W-:Y:S04]  /*c800*/  ST.E desc[UR46][R14.64], RZ ;  /* 0x000000ff0e007985 */ /* 0x000fe8000c10192e */
[----:B------:R-:W-:Y:S04]  /*c810*/  ST.E desc[UR46][R12.64], RZ ;  /* 0x000000ff0c007985 */ /* 0x000fe8000c10192e */
[----:B------:R-:W-:Y:S04]  /*c820*/  ST.E desc[UR46][R10.64], RZ ;  /* 0x000000ff0a007985 */ /* 0x000fe8000c10192e */
[----:B------:R-:W-:Y:S04]  /*c830*/  ST.E desc[UR46][R8.64], RZ ;  /* 0x000000ff08007985 */ /* 0x000fe8000c10192e */
[----:B------:R1:W-:Y:S04]  /*c840*/  ST.E desc[UR46][R16.64], RZ ;  /* 0x000000ff10007985 */ /* 0x0003e8000c10192e */
[----:B-1----:R1:W5:Y:S01]  /*c850*/  LDL.LU.64 R16, [R1+0x70] ;  /* 0x0000700001107983 */ /* 0x0023620000300a00 */
[----:B------:R-:W-:Y:S01]  /*c860*/  LOP3.LUT R62, R34, 0x70, R3, 0x78, !PT ;  /* 0x00000070223e7812 */ /* 0x000fe200078e7803 */
[--C-:B------:R-:W-:Y:S01]  /*c870*/  IMAD.X R55, RZ, RZ, R45.reuse, P5 ;  /* 0x000000ffff377224 */ /* 0x100fe200028e062d */
[----:B------:R-:W-:Y:S01]  /*c880*/  IADD3 R40, P3, PT, R44, 0x1ec00, RZ ;  /* 0x0001ec002c287810 */ /* 0x000fe20007f7e0ff */
[----:B------:R-:W-:Y:S01]  /*c890*/  IMAD.X R53, RZ, RZ, R45, P4 ;  /* 0x000000ffff357224 */ /* 0x000fe200020e062d */
[----:B------:R-:W-:Y:S01]  /*c8a0*/  LOP3.LUT R60, R35, 0x70, R4, 0x78, !PT ;  /* 0x00000070233c7812 */ /* 0x000fe200078e7804 */
[----:B------:R1:W-:Y:S01]  /*c8b0*/  ST.E desc[UR46][R92.64], RZ ;  /* 0x000000ff5c007985 */ /* 0x0003e2000c10192e */
[----:B------:R-:W-:-:S02]  /*c8c0*/  SHF.R.U64 R3, R36, 0x3, R59 ;  /* 0x0000000324037819 */ /* 0x000fc4000000123b */
[----:B------:R-:W-:Y:S01]  /*c8d0*/  IADD3 R41, P2, PT, R44, 0x1ee00, RZ ;  /* 0x0001ee002c297810 */ /* 0x000fe20007f5e0ff */
[----:B------:R1:W-:Y:S01]  /*c8e0*/  ST.E desc[UR46][R90.64], RZ ;  /* 0x000000ff5a007985 */ /* 0x0003e2000c10192e */
[C---:B------:R-:W-:Y:S01]  /*c8f0*/  SHF.R.U64 R4, R37.reuse, 0x3, R57 ;  /* 0x0000000325047819 */ /* 0x040fe20000001239 */
[----:B------:R-:W-:Y:S01]  /*c900*/  IMAD.X R51, RZ, RZ, R45, P3 ;  /* 0x000000ffff337224 */ /* 0x000fe200018e062d */
[----:B------:R-:W-:Y:S01]  /*c910*/  LOP3.LUT R58, R36, 0x70, R3, 0x78, !PT ;  /* 0x00000070243a7812 */ /* 0x000fe200078e7803 */
[----:B------:R1:W-:Y:S01]  /*c920*/  ST.E desc[UR46][R88.64], RZ ;  /* 0x000000ff58007985 */ /* 0x0003e2000c10192e */
[----:B------:R-:W-:Y:S01]  /*c930*/  IADD3 R42, P1, PT, R44, 0x1fc00, RZ ;  /* 0x0001fc002c2a7810 */ /* 0x000fe20007f3e0ff */
[----:B------:R-:W-:Y:S01]  /*c940*/  IMAD.X R49, RZ, RZ, R45, P2 ;  /* 0x000000ffff317224 */ /* 0x000fe200010e062d */
[----:B------:R-:W-:Y:S01]  /*c950*/  LOP3.LUT R56, R37, 0x70, R4, 0x78, !PT ;  /* 0x0000007025387812 */ /* 0x000fe200078e7804 */
[----:B------:R1:W-:Y:S01]  /*c960*/  ST.E desc[UR46][R86.64], RZ ;  /* 0x000000ff56007985 */ /* 0x0003e2000c10192e */
[----:B------:R-:W-:-:S02]  /*c970*/  SHF.R.U64 R3, R38, 0x3, R55 ;  /* 0x0000000326037819 */ /* 0x000fc40000001237 */
[----:B------:R-:W-:Y:S01]  /*c980*/  IADD3 R43, P0, PT, R44, 0x1fe00, RZ ;  /* 0x0001fe002c2b7810 */ /* 0x000fe20007f1e0ff */
[----:B------:R1:W-:Y:S01]  /*c990*/  ST.E desc[UR46][R84.64], RZ ;  /* 0x000000ff54007985 */ /* 0x0003e2000c10192e */
[----:B------:R-:W-:-:S03]  /*c9a0*/  SHF.R.U64 R4, R39, 0x3, R53 ;  /* 0x0000000327047819 */ /* 0x000fc60000001235 */
[----:B------:R1:W-:Y:S01]  /*c9b0*/  ST.E desc[UR46][R82.64], RZ ;  /* 0x000000ff52007985 */ /* 0x0003e2000c10192e */
[----:B------:R-:W-:-:S03]  /*c9c0*/  LOP3.LUT R54, R38, 0x70, R3, 0x78, !PT ;  /* 0x0000007026367812 */ /* 0x000fc600078e7803 */
[----:B------:R1:W-:Y:S01]  /*c9d0*/  ST.E desc[UR46][R80.64], RZ ;  /* 0x000000ff50007985 */ /* 0x0003e2000c10192e */
[----:B------:R-:W-:Y:S01]  /*c9e0*/  IMAD.X R47, RZ, RZ, R45, P1 ;  /* 0x000000ffff2f7224 */ /* 0x000fe200008e062d */
[----:B------:R-:W-:Y:S02]  /*c9f0*/  LOP3.LUT R52, R39, 0x70, R4, 0x78, !PT ;  /* 0x0000007027347812 */ /* 0x000fe400078e7804 */
[----:B------:R1:W-:Y:S01]  /*ca00*/  ST.E desc[UR46][R78.64], RZ ;  /* 0x000000ff4e007985 */ /* 0x0003e2000c10192e */
[----:B------:R-:W-:Y:S01]  /*ca10*/  SHF.R.U64 R3, R40, 0x3, R51 ;  /* 0x0000000328037819 */ /* 0x000fe20000001233 */
[----:B------:R-:W-:Y:S02]  /*ca20*/  IMAD.X R45, RZ, RZ, R45, P0 ;  /* 0x000000ffff2d7224 */ /* 0x000fe400000e062d */
[----:B------:R1:W-:Y:S01]  /*ca30*/  ST.E desc[UR46][R76.64], RZ ;  /* 0x000000ff4c007985 */ /* 0x0003e2000c10192e */
[----:B------:R-:W-:-:S03]  /*ca40*/  SHF.R.U64 R4, R41, 0x3, R49 ;  /* 0x0000000329047819 */ /* 0x000fc60000001231 */
[----:B------:R1:W-:Y:S01]  /*ca50*/  ST.E desc[UR46][R74.64], RZ ;  /* 0x000000ff4a007985 */ /* 0x0003e2000c10192e */
[----:B------:R-:W-:-:S03]  /*ca60*/  LOP3.LUT R50, R40, 0x70, R3, 0x78, !PT ;  /* 0x0000007028327812 */ /* 0x000fc600078e7803 */
[----:B------:R1:W-:Y:S01]  /*ca70*/  ST.E desc[UR46][R72.64], RZ ;  /* 0x000000ff48007985 */ /* 0x0003e2000c10192e */
[----:B------:R-:W-:-:S03]  /*ca80*/  LOP3.LUT R48, R41, 0x70, R4, 0x78, !PT ;  /* 0x0000007029307812 */ /* 0x000fc600078e7804 */
[----:B------:R1:W-:Y:S01]  /*ca90*/  ST.E desc[UR46][R70.64], RZ ;  /* 0x000000ff46007985 */ /* 0x0003e2000c10192e */
[----:B------:R-:W-:-:S03]  /*caa0*/  SHF.R.U64 R3, R42, 0x3, R47 ;  /* 0x000000032a037819 */ /* 0x000fc6000000122f */
[----:B------:R1:W-:Y:S01]  /*cab0*/  ST.E desc[UR46][R68.64], RZ ;  /* 0x000000ff44007985 */ /* 0x0003e2000c10192e */
[----:B------:R-:W-:-:S03]  /*cac0*/  SHF.R.U64 R4, R43, 0x3, R45 ;  /* 0x000000032b047819 */ /* 0x000fc6000000122d */
[----:B------:R1:W-:Y:S04]  /*cad0*/  ST.E desc[UR46][R66.64], RZ ;  /* 0x000000ff42007985 */ /* 0x0003e8000c10192e */
[----:B------:R1:W-:Y:S01]  /*cae0*/  ST.E desc[UR46][R64.64], RZ ;  /* 0x000000ff40007985 */ /* 0x0003e2000c10192e */
[----:B------:R-:W-:-:S03]  /*caf0*/  LOP3.LUT R46, R42, 0x70, R3, 0x78, !PT ;  /* 0x000000702a2e7812 */ /* 0x000fc600078e7803 */
        /* <DEDUP_REMOVED lines=8> */
[----:B------:R1:W-:Y:S04]  /*cb80*/  ST.E desc[UR46][R48.64], RZ ;  /* 0x000000ff30007985 */ /* 0x0003e8000c10192e */
[----:B------:R1:W-:Y:S04]  /*cb90*/  ST.E desc[UR46][R46.64], RZ ;  /* 0x000000ff2e007985 */ /* 0x0003e8000c10192e */
[----:B------:R1:W-:Y:S01]  /*cba0*/  ST.E desc[UR46][R44.64], RZ ;  /* 0x000000ff2c007985 */ /* 0x0003e2000c10192e */
[----:B------:R-:W-:Y:S01]  /*cbb0*/  @!PT LDS RZ, [RZ] ;  /* 0x00000000fffff984 */ /* 0x000fe20000000800 */
[----:B------:R-:W-:Y:S01]  /*cbc0*/  @!PT LDS RZ, [RZ] ;  /* 0x00000000fffff984 */ /* 0x000fe20000000800 */
[----:B------:R-:W-:Y:S01]  /*cbd0*/  @!PT LDS RZ, [RZ] ;  /* 0x00000000fffff984 */ /* 0x000fe20000000800 */
[----:B------:R-:W-:Y:S01]  /*cbe0*/  @!PT LDS RZ, [RZ] ;  /* 0x00000000fffff984 */ /* 0x000fe20000000800 */
[----:B------:R2:W-:Y:S06]  /*cbf0*/  MEMBAR.ALL.CTA ;  /* 0x0000000000007992 */ /* 0x0005ec0000008000 */
[----:B--2---:R-:W2:Y:S01]  /*cc00*/  FENCE.VIEW.ASYNC.S ;  /* 0x00000000000073c6 */ /* 0x004ea20000000000 */
[----:B------:R-:W-:Y:S05]  /*cc10*/  BRA.U UP0, `(.L_x_154) ;  /* 0x0000000100047547 */ /* 0x000fea000b800000 */
[----:B------:R-:W-:Y:S05]  /*cc20*/  BPT.TRAP 0x1 ;  /* 0x000000040000795c */ /* 0x000fea0000300000 */
.L_x_154:
[----:B------:R-:W-:-:S05]  /*cc30*/  HFMA2 R3, -RZ, RZ, 0, 5.9604644775390625e-08 ;  /* 0x00000001ff037431 */ /* 0x000fca00000001ff */
[----:B------:R-:W-:-:S04]  /*cc40*/  SHF.L.U32 R3, R3, 0x1f, RZ ;  /* 0x0000001f03037819 */ /* 0x000fc800000006ff */
[----:B--2--5:R-:W2:Y:S02]  /*cc50*/  SYNCS.PHASECHK.TRANS64.TRYWAIT P0, [R16+URZ+0x380c8], R3 ;  /* 0x0380c803100075a7 */ /* 0x024ea400080011ff */
[----:B--2---:R-:W-:Y:S05]  /*cc60*/  @!P0 BRA `(.L_x_155) ;  /* 0x0000019400e08947 */ /* 0x004fea0003800000 */
.L_x_449:
[----:B------:R-:W-:Y:S05]  /*cc70*/  @!P6 BRA `(.L_x_156) ;  /* 0x000000000090e947 */ /* 0x000fea0003800000 */
[----:B------:R-:W3:Y:S01]  /*cc80*/  LDCU UR4, c[0x0][0x380] ;  /* 0x00007000ff0477ac */ /* 0x000ee20008000800 */
[----:B------:R-:W-:Y:S01]  /*cc90*/  IADD3 R17, PT, PT, R17, 0x80, R18 ;  /* 0x0000008011117810 */ /* 0x000fe20007ffe012 */
[----:B------:R-:W-:Y:S03]  /*cca0*/  BSSY.RECONVERGENT B0, `(.L_x_156) ;  /* 0x0000021000007945 */ /* 0x000fe60003800200 */
[----:B---3--:R-:W-:-:S13]  /*ccb0*/  ISETP.GE.AND P0, PT, R17, UR4, PT ;  /* 0x0000000411007c0c */ /* 0x008fda000bf06270 */
[----:B------:R-:W-:Y:S05]  /*ccc0*/  @P0 BRA `(.L_x_157) ;  /* 0x0000000000780947 */ /* 0x000fea0003800000 */
[----:B------:R-:W3:Y:S01]  /*ccd0*/  LDCU UR4, c[0x0][0x38c] ;  /* 0x00007180ff0477ac */ /* 0x000ee20008000800 */
[----:B------:R-:W-:Y:S01]  /*cce0*/  MOV R4, RZ ;  /* 0x000000ff00047202 */ /* 0x000fe20000000f00 */
[----:B------:R-:W4:Y:S01]  /*ccf0*/  LDCU UR5, c[0x0][0x890] ;  /* 0x00011200ff0577ac */ /* 0x000f220008000800 */
[----:B------:R-:W5:Y:S01]  /*cd00*/  LDCU.64 UR6, c[0x0][0x888] ;  /* 0x00011100ff0677ac */ /* 0x000f620008000a00 */
[----:B---3--:R-:W3:Y:S01]  /*cd10*/  I2F.U32.RP R7, UR4 ;  /* 0x0000000400077d06 */ /* 0x008ee20008209000 */
[----:B------:R-:W-:Y:S01]  /*cd20*/  ISETP.NE.U32.AND P0, PT, RZ, UR4, PT ;  /* 0x00000004ff007c0c */ /* 0x000fe2000bf05070 */
[----:B----4-:R-:W-:-:S06]  /*cd30*/  IMAD R2, R2, UR5, R17 ;  /* 0x0000000502027c24 */ /* 0x010fcc000f8e0211 */
[----:B---3--:R-:W3:Y:S02]  /*cd40*/  MUFU.RCP R6, R7 ;  /* 0x0000000700067308 */ /* 0x008ee40000001000 */
[----:B---3--:R-:W-:-:S06]  /*cd50*/  IADD3 R6, PT, PT, R6, 0xffffffe, RZ ;  /* 0x0ffffffe06067810 */ /* 0x008fcc0007ffe0ff */
[----:B------:R-:W2:Y:S02]  /*cd60*/  F2I.FTZ.U32.TRUNC.NTZ R5, R6 ;  /* 0x0000000600057305 */ /* 0x000ea4000021f000 */
[----:B--2---:R-:W-:-:S05]  /*cd70*/  IADD3 R3, PT, PT, RZ, -R5, RZ ;  /* 0x80000005ff037210 */ /* 0x004fca0007ffe0ff */
[----:B------:R-:W-:-:S04]  /*cd80*/  IMAD R3, R3, UR4, RZ ;  /* 0x0000000403037c24 */ /* 0x000fc8000f8e02ff */
[----:B------:R-:W-:-:S06]  /*cd90*/  IMAD.HI.U32 R3, R5, R3, R4 ;  /* 0x0000000305037227 */ /* 0x000fcc00078e0004 */
[----:B------:R-:W-:-:S04]  /*cda0*/  IMAD.HI.U32 R3, R3, R0, RZ ;  /* 0x0000000003037227 */ /* 0x000fc800078e00ff */
[----:B------:R-:W-:-:S04]  /*cdb0*/  IMAD.MOV R5, RZ, RZ, -R3 ;  /* 0x000000ffff057224 */ /* 0x000fc800078e0a03 */
[----:B------:R-:W-:-:S05]  /*cdc0*/  IMAD R4, R5, UR4, R0 ;  /* 0x0000000405047c24 */ /* 0x000fca000f8e0200 */
[----:B------:R-:W-:-:S13]  /*cdd0*/  ISETP.GE.U32.AND P2, PT, R4, UR4, PT ;  /* 0x0000000404007c0c */ /* 0x000fda000bf46070 */
[----:B------:R-:W-:Y:S02]  /*cde0*/  @P2 IADD3 R4, PT, PT, R4, -UR4, RZ ;  /* 0x8000000404042c10 */ /* 0x000fe4000fffe0ff */
[----:B------:R-:W-:Y:S02]  /*cdf0*/  @P2 IADD3 R3, PT, PT, R3, 0x1, RZ ;  /* 0x0000000103032810 */ /* 0x000fe40007ffe0ff */
[----:B------:R-:W-:Y:S02]  /*ce00*/  ISETP.GE.U32.AND P1, PT, R4, UR4, PT ;  /* 0x0000000404007c0c */ /* 0x000fe4000bf26070 */
[----:B------:R-:W2:Y:S11]  /*ce10*/  LDC.64 R4, c[0x0][0x880] ;  /* 0x00022000ff047b82 */ /* 0x000eb60000000a00 */
[----:B------:R-:W-:Y:S01]  /*ce20*/  @P1 VIADD R3, R3, 0x1 ;  /* 0x0000000103031836 */ /* 0x000fe20000000000 */
[----:B------:R-:W-:-:S04]  /*ce30*/  @!P0 LOP3.LUT R3, RZ, UR4, RZ, 0x33, !PT ;  /* 0x00000004ff038c12 */ /* 0x000fc8000f8e33ff */
[C---:B------:R-:W-:Y:S01]  /*ce40*/  IADD3 R7, PT, PT, -R3.reuse, RZ, RZ ;  /* 0x000000ff03077210 */ /* 0x040fe20007ffe1ff */
[----:B-----5:R-:W-:-:S04]  /*ce50*/  IMAD R2, R3, UR7, R2 ;  /* 0x0000000703027c24 */ /* 0x020fc8000f8e0202 */
[----:B------:R-:W-:Y:S01]  /*ce60*/  IMAD R7, R7, UR4, R0 ;  /* 0x0000000407077c24 */ /* 0x000fe2000f8e0200 */
[----:B------:R-:W-:-:S03]  /*ce70*/  MOV R0, 0xff800000 ;  /* 0xff80000000007802 */ /* 0x000fc60000000f00 */
[----:B------:R-:W-:-:S04]  /*ce80*/  IMAD R7, R7, UR6, R2 ;  /* 0x0000000607077c24 */ /* 0x000fc8000f8e0202 */
[----:B--2---:R-:W-:-:S05]  /*ce90*/  IMAD.WIDE.U32 R4, R7, 0x4, R4 ;  /* 0x0000000407047825 */ /* 0x004fca00078e0004 */
[----:B------:R3:W-:Y:S02]  /*cea0*/  STG.E desc[UR46][R4.64], R0 ;  /* 0x0000000004007986 */ /* 0x0007e4000c10192e */
.L_x_157:
[----:B------:R-:W-:Y:S05]  /*ceb0*/  BSYNC.RECONVERGENT B0 ;  /* 0x0000000000007941 */ /* 0x000fea0003800200 */
.L_x_156:
[----:B------:R-:W-:Y:S01]  /*cec0*/  @!PT LDS RZ, [RZ] ;  /* 0x00000000fffff984 */ /* 0x000fe20000000800 */
[----:B------:R-:W-:Y:S01]  /*ced0*/  @!PT LDS RZ, [RZ] ;  /* 0x00000000fffff984 */ /* 0x000fe20000000800 */
[----:B------:R-:W-:Y:S01]  /*cee0*/  @!PT LDS RZ, [RZ] ;  /* 0x00000000fffff984 */ /* 0x000fe20000000800 */
[----:B------:R-:W-:Y:S01]  /*cef0*/  @!PT LDS RZ, [RZ] ;  /* 0x00000000fffff984 */ /* 0x000fe20000000800 */
[----:B------:R4:W-:Y:S06]  /*cf00*/  MEMBAR.ALL.CTA ;  /* 0x0000000000007992 */ /* 0x0009ec0000008000 */
[----:B----4-:R-:W4:Y:S01]  /*cf10*/  FENCE.VIEW.ASYNC.S ;  /* 0x00000000000073c6 */ /* 0x010f220000000000 */
[----:B------:R-:W-:-:S09]  /*cf20*/  UISETP.NE.AND UP0, UPT, UR41, URZ, UPT ;  /* 0x000000ff2900728c */ /* 0x000fd2000bf05270 */
[----:B------:R-:W-:Y:S05]  /*cf30*/  BRA.U UP0, `(.L_x_158) ;  /* 0x0000000100047547 */ /* 0x000fea000b800000 */
[----:B------:R-:W-:Y:S05]  /*cf40*/  BPT.TRAP 0x1 ;  /* 0x000000040000795c */ /* 0x000fea0000300000 */
.L_x_158:
[----:B----4-:R-:W-:Y:S01]  /*cf50*/  SYNCS.ARRIVE.TRANS64.A1T0 RZ, [R16+URZ+0x380b8], RZ ;  /* 0x0380b8ff10ff79a7 */ /* 0x010fe200081000ff */
[----:B------:R-:W-:Y:S05]  /*cf60*/  EXIT ;  /* 0x000000000000794d */ /* 0x000fea0003800000 */
.L_x_87:
[----:B------:R-:W-:Y:S01]  /*cf70*/  UISETP.NE.AND UP0, UPT, UR43, URZ, UPT ;  /* 0x000000ff2b00728c */ /* 0x000fe2000bf05270 */
[----:B------:R-:W-:-:S04]  /*cf80*/  SHF.L.U32 R22, R2, 0x10, RZ ;  /* 0x0000001002167819 */ /* 0x000fc800000006ff */
[----:B------:R-:W-:-:S04]  /*cf90*/  LOP3.LUT R22, R22, 0x600000, RZ, 0xc0, !PT ;  /* 0x0060000016167812 */ /* 0x000fc800078ec0ff */
[----:B------:R-:W-:Y:S05]  /*cfa0*/  BRA.U !UP0, `(.L_x_159) ;  /* 0x0000000108047547 */ /* 0x000fea000b800000 */
[----:B------:R-:W-:Y:S05]  /*cfb0*/  BPT.TRAP 0x1 ;  /* 0x000000040000795c */ /* 0x000fea0000300000 */
.L_x_159:
[----:B------:R-:W1:Y:S01]  /*cfc0*/  S2UR UR49, SR_CgaCtaId ;  /* 0x00000000003179c3 */ /* 0x000e620000008800 */
[----:B------:R-:W-:Y:S01]  /*cfd0*/  UMOV UR36, 0x400 ;  /* 0x0000040000247882 */ /* 0x000fe20000000000 */
[----:B------:R-:W-:Y:S01]  /*cfe0*/  SHF.L.U32 R3, RZ, 0x1f, RZ ;  /* 0x0000001fff037819 */ /* 0x000fe200000006ff */
[----:B-1----:R-:W-:-:S09]  /*cff0*/  ULEA UR36, UR49, UR36, 0x18 ;  /* 0x0000002431247291 */ /* 0x002fd2000f8ec0ff */
[----:B------:R-:W1:Y:S02]  /*d000*/  SYNCS.PHASECHK.TRANS64.TRYWAIT P0, [UR36+0x38070], R3 ;  /* 0x03807003ff0075a7 */ /* 0x000e640008001124 */
[----:B-1----:R-:W-:Y:S05]  /*d010*/  @!P0 BRA `(.L_x_160) ;  /* 0x0000019400088947 */ /* 0x002fea0003800000 */
.L_x_450:
[----:B------:R-:W-:-:S09]  /*d020*/  UISETP.NE.AND UP0, UPT, UR43, URZ, UPT ;  /* 0x000000ff2b00728c */ /* 0x000fd2000bf05270 */
[----:B------:R-:W-:Y:S05]  /*d030*/  BRA.U !UP0, `(.L_x_161) ;  /* 0x0000000108047547 */ /* 0x000fea000b800000 */
[----:B------:R-:W-:Y:S05]  /*d040*/  BPT.TRAP 0x1 ;  /* 0x000000040000795c */ /* 0x000fea0000300000 */
.L_x_161:
[----:B------:R-:W-:Y:S02]  /*d050*/  UIADD3 UR48, UPT, UPT, UR36, 0x38078, URZ ;  /* 0x0003807824307890 */ /* 0x000fe4000fffe0ff */
[----:B------:R-:W-:Y:S02]  /*d060*/  UISETP.NE.AND UP0, UPT, UR44, URZ, UPT ;  /* 0x000000ff2c00728c */ /* 0x000fe4000bf05270 */
[----:B------:R-:W-:-:S09]  /*d070*/  UPRMT UR5, UR49, 0x654, UR48 ;  /* 0x0000065431057896 */ /* 0x000fd20008000030 */
[----:B------:R-:W-:Y:S01]  /*d080*/  SYNCS.ARRIVE.TRANS64.RED.A1T0 RZ, [UR5], RZ ;  /* 0x000000ffffff79a7 */ /* 0x000fe20008100405 */
[----:B------:R-:W-:Y:S05]  /*d090*/  BRA.U !UP0, `(.L_x_162) ;  /* 0x0000000108047547 */ /* 0x000fea000b800000 */
[----:B------:R-:W-:Y:S05]  /*d0a0*/  BPT.TRAP 0x1 ;  /* 0x000000040000795c */ /* 0x000fea0000300000 */
.L_x_162:
[----:B------:R-:W2:Y:S01]  /*d0b0*/  SYNCS.PHASECHK.TRANS64.TRYWAIT P0, [UR36+0x38080], R3 ;  /* 0x03808003ff0075a7 */ /* 0x000ea20008001124 */
[----:B------:R-:W-:Y:S01]  /*d0c0*/  UMOV UR38, URZ ;  /* 0x000000ff00267c82 */ /* 0x000fe20008000000 */
[----:B--2---:R-:W-:Y:S05]  /*d0d0*/  @!P0 BRA `(.L_x_163) ;  /* 0x0000019000f08947 */ /* 0x004fea0003800000 */
.L_x_451:
[----:B------:R-:W-:Y:S01]  /*d0e0*/  UISETP.GE.AND UP0, UPT, UR4, 0x41, UPT ;  /* 0x000000410400788c */ /* 0x000fe2000bf06270 */
[----:B------:R-:W-:Y:S01]  /*d0f0*/  UMOV UR45, 0x1 ;  /* 0x00000001002d7882 */ /* 0x000fe20000000000 */
[----:B------:R-:W-:-:S07]  /*d100*/  UMOV UR39, 0x1 ;  /* 0x0000000100277882 */ /* 0x000fce0000000000 */
[----:B------:R-:W-:Y:S05]  /*d110*/  BRA.U !UP0, `(.L_x_164) ;  /* 0x0000006508887547 */ /* 0x000fea000b800000 */
[----:B------:R-:W-:Y:S01]  /*d120*/  UIADD3 UR5, UPT, UPT, UR4, 0x3f, URZ ;  /* 0x0000003f04057890 */ /* 0x000fe2000fffe0ff */
[C---:B------:R-:W-:Y:S01]  /*d130*/  VIADD R65, R22.reuse, 0x190 ;  /* 0x0000019016417836 */ /* 0x040fe20000000000 */
[C---:B------:R-:W-:Y:S01]  /*d140*/  IADD3 R63, PT, PT, R22.reuse, 0x1b0, RZ ;  /* 0x000001b0163f7810 */ /* 0x040fe20007ffe0ff */
[C---:B------:R-:W-:Y:S01]  /*d150*/  VIADD R64, R22.reuse, 0x1a0 ;  /* 0x000001a016407836 */ /* 0x040fe20000000000 */
[----:B------:R-:W-:Y:S01]  /*d160*/  USHF.R.S32.HI UR4, URZ, 0x1f, UR5 ;  /* 0x0000001fff047899 */ /* 0x000fe20008011405 */
[C---:B------:R-:W-:Y:S01]  /*d170*/  VIADD R61, R22.reuse, 0x1d0 ;  /* 0x000001d0163d7836 */ /* 0x040fe20000000000 */
[C---:B------:R-:W-:Y:S01]  /*d180*/  IADD3 R59, PT, PT, R22.reuse, 0x1f0, RZ ;  /* 0x000001f0163b7810 */ /* 0x040fe20007ffe0ff */
[----:B------:R-:W-:Y:S01]  /*d190*/  VIADD R60, R22, 0x1e0 ;  /* 0x000001e0163c7836 */ /* 0x000fe20000000000 */
[----:B------:R-:W-:Y:S01]  /*d1a0*/  ULEA.HI UR4, UR4, UR5, URZ, 0x6 ;  /* 0x0000000504047291 */ /* 0x000fe2000f8f30ff */
[----:B------:R-:W-:Y:S01]  /*d1b0*/  LOP3.LUT R74, R74, 0x3, RZ, 0xc0, !PT ;  /* 0x000000034a4a7812 */ /* 0x000fe200078ec0ff */
[C---:B------:R-:W-:Y:S01]  /*d1c0*/  VIADD R75, R22.reuse, 0x100 ;  /* 0x00000100164b7836 */ /* 0x040fe20000000000 */
[C---:B------:R-:W-:Y:S01]  /*d1d0*/  IADD3 R72, PT, PT, R22.reuse, 0x110, RZ ;  /* 0x0000011016487810 */ /* 0x040fe20007ffe0ff */
        /* <DEDUP_REMOVED lines=15> */
[----:B------:R-:W-:Y:S01]  /*d2d0*/  SHF.R.U32.HI R65, RZ, 0x15, R65 ;  /* 0x00000015ff417819 */ /* 0x000fe20000011641 */
[----:B------:R-:W-:Y:S01]  /*d2e0*/  VIADD R17, R22, 0x260 ;  /* 0x0000026016117836 */ /* 0x000fe20000000000 */
[----:B------:R-:W-:Y:S01]  /*d2f0*/  SHF.R.U32.HI R64, RZ, 0x15, R64 ;  /* 0x00000015ff407819 */ /* 0x000fe20000011640 */
[----:B------:R-:W-:Y:S01]  /*d300*/  UMOV UR38, URZ ;  /* 0x000000ff00267c82 */ /* 0x000fe20008000000 */
[----:B------:R-:W-:Y:S01]  /*d310*/  SHF.R.U32.HI R63, RZ, 0x15, R63 ;  /* 0x00000015ff3f7819 */ /* 0x000fe2000001163f */
[----:B------:R-:W-:Y:S01]  /*d320*/  USHF.R.S32.HI UR40, URZ, 0x6, UR4 ;  /* 0x00000006ff287899 */ /* 0x000fe20008011404 */
[----:B------:R-:W-:Y:S01]  /*d330*/  SHF.R.U32.HI R61, RZ, 0x15, R61 ;  /* 0x00000015ff3d7819 */ /* 0x000fe2000001163d */
[----:B------:R-:W-:Y:S01]  /*d340*/  UMOV UR39, 0x1 ;  /* 0x0000000100277882 */ /* 0x000fe20000000000 */
[----:B------:R-:W-:Y:S01]  /*d350*/  SHF.R.U32.HI R60, RZ, 0x15, R60 ;  /* 0x00000015ff3c7819 */ /* 0x000fe2000001163c */
[----:B------:R-:W-:Y:S01]  /*d360*/  UMOV UR37, URZ ;  /* 0x000000ff00257c82 */ /* 0x000fe20008000000 */
[----:B------:R-:W-:-:S07]  /*d370*/  SHF.R.U32.HI R59, RZ, 0x15, R59 ;  /* 0x00000015ff3b7819 */ /* 0x000fce000001163b */
.L_x_244:
[----:B------:R-:W-:Y:S01]  /*d380*/  UISETP.NE.AND UP0, UPT, UR43, URZ, UPT ;  /* 0x000000ff2b00728c */ /* 0x000fe2000bf05270 */
[----:B------:R-:W-:Y:S01]  /*d390*/  UMOV UR4, UR40 ;  /* 0x0000002800047c82 */ /* 0x000fe20008000000 */
[----:B------:R-:W-:Y:S02]  /*d3a0*/  UIADD3 UR40, UPT, UPT, UR40, -0x1, URZ ;  /* 0xffffffff28287890 */ /* 0x000fe4000fffe0ff */
[----:B------:R-:W-:Y:S01]  /*d3b0*/  UISETP.GT.AND UP1, UPT, UR4, 0x2, UPT ;  /* 0x000000020400788c */ /* 0x000fe2000bf24270 */
[----:B------:R-:W-:-:S03]  /*d3c0*/  UMOV UR45, UR37 ;  /* 0x00000025002d7c82 */ /* 0x000fc60008000000 */
[----:B------:R-:W-:Y:S01]  /*d3d0*/  UP2UR UR42, UPR, URZ, 0x2 ;  /* 0x00000002ff2a7883 */ /* 0x000fe20008000000 */
[----:B--234-:R-:W-:Y:S11]  /*d3e0*/  BRA.U !UP0, `(.L_x_165) ;  /* 0x0000000108047547 */ /* 0x01cff6000b800000 */
[----:B------:R-:W-:Y:S05]  /*d3f0*/  BPT.TRAP 0x1 ;  /* 0x000000040000795c */ /* 0x000fea0000300000 */
.L_x_165:
[----:B-1----:R-:W-:-:S04]  /*d400*/  MOV R3, UR39 ;  /* 0x0000002700037c02 */ /* 0x002fc80008000f00 */
[----:B------:R-:W-:-:S04]  /*d410*/  SHF.L.U32 R3, R3, 0x1f, RZ ;  /* 0x0000001f03037819 */ /* 0x000fc800000006ff */
[----:B------:R-:W1:Y:S02]  /*d420*/  SYNCS.PHASECHK.TRANS64.TRYWAIT P0, [UR36+0x38070], R3 ;  /* 0x03807003ff0075a7 */ /* 0x000e640008001124 */
[----:B-1----:R-:W-:Y:S05]  /*d430*/  @!P0 BRA `(.L_x_166) ;  /* 0x0000019000308947 */ /* 0x002fea0003800000 */
.L_x_452:
[----:B------:R-:W-:Y:S01]  /*d440*/  R2UR UR4, R22 ;  /* 0x00000000160472ca */ /* 0x000fe200000e0000 */
[----:B------:R-:W-:Y:S01]  /*d450*/  UISETP.NE.AND UP0, UPT, UR41, URZ, UPT ;  /* 0x000000ff2900728c */ /* 0x000fe2000bf05270 */
[----:B------:R-:W-:Y:S01]  /*d460*/  PLOP3.LUT P0, PT, PT, PT, PT, 0x80, 0x8 ;  /* 0x000000000008781c */ /* 0x000fe20003f0f070 */
[----:B------:R-:W-:-:S10]  /*d470*/  IMAD.MOV.U32 R76, RZ, RZ, 0x3f800000 ;  /* 0x3f800000ff4c7424 */ /* 0x000fd400078e00ff */
[----:B------:R-:W2:Y:S02]  /*d480*/  LDTM.x2 R4, tmem[UR4] ;  /* 0x00000004000479ee */ /* 0x000ea400080c0000 */
[----:B--2---:R-:W-:-:S13]  /*d490*/  FSETP.NEU.AND P2, PT, R4, R5, PT ;  /* 0x000000050400720b */ /* 0x004fda0003f4d000 */
[----:B-1----:R-:W1:Y:S01]  /*d4a0*/  @P2 LDC R0, c[0x0][0x704] ;  /* 0x0001c100ff002b82 */ /* 0x002e620000000800 */
[----:B------:R-:W-:-:S04]  /*d4b0*/  @P2 FADD R5, R4, -R5 ;  /* 0x8000000504052221 */ /* 0x000fc80000000000 */
[----:B-1----:R-:W-:-:S05]  /*d4c0*/  @P2 FMUL R5, R5, R0 ;  /* 0x0000000005052220 */ /* 0x002fca0000400000 */
[----:B------:R-:W-:-:S04]  /*d4d0*/  @P2 FSETP.GEU.AND P1, PT, R5, -126, PT ;  /* 0xc2fc00000500280b */ /* 0x000fc80003f2e000 */
[----:B------:R-:W-:-:S13]  /*d4e0*/  @P2 PLOP3.LUT P0, PT, P1, PT, PT, 0x80, 0x8 ;  /* 0x000000000008281c */ /* 0x000fda0000f0f070 */
[----:B------:R-:W-:-:S04]  /*d4f0*/  @!P0 FMUL R5, R5, 0.5 ;  /* 0x3f00000005058820 */ /* 0x000fc80000400000 */
[----:B------:R-:W1:Y:S02]  /*d500*/  @P2 MUFU.EX2 R0, R5 ;  /* 0x0000000500002308 */ /* 0x000e640000000800 */
[----:B-1----:R-:W-:-:S05]  /*d510*/  @!P0 FMUL R0, R0, R0 ;  /* 0x0000000000008220 */ /* 0x002fca0000400000 */
[----:B------:R-:W-:Y:S01]  /*d520*/  @P2 MOV R76, R0 ;  /* 0x00000000004c2202 */ /* 0x000fe20000000f00 */
[----:B------:R-:W-:Y:S06]  /*d530*/  BRA.U UP0, `(.L_x_167) ;  /* 0x0000000100047547 */ /* 0x000fec000b800000 */
[----:B------:R-:W-:Y:S05]  /*d540*/  BPT.TRAP 0x1 ;  /* 0x000000040000795c */ /* 0x000fea0000300000 */
.L_x_167:
[----:B------:R-:W-:Y:S01]  /*d550*/  IMAD.U32 R3, RZ, RZ, UR38 ;  /* 0x00000026ff037e24 */ /* 0x000fe2000f8e00ff */
[----:B------:R-:W-:-:S04]  /*d560*/  FSETP.NEU.AND P1, PT, R76, 1, PT ;  /* 0x3f8000004c00780b */ /* 0x000fc80003f2d000 */
[----:B------:R-:W-:-:S04]  /*d570*/  SHF.L.U32 R3, R3, 0x1f, RZ ;  /* 0x0000001f03037819 */ /* 0x000fc800000006ff */
[----:B------:R-:W1:Y:S02]  /*d580*/  SYNCS.PHASECHK.TRANS64.TRYWAIT P0, [UR36+0x38090], R3 ;  /* 0x03809003ff0075a7 */ /* 0x000e640008001124 */
[----:B-1----:R-:W-:Y:S05]  /*d590*/  @!P0 BRA `(.L_x_168) ;  /* 0x0000018c00f08947 */ /* 0x002fea0003800000 */
.L_x_453:
[----:B------:R-:W-:-:S13]  /*d5a0*/  VOTE.ANY P1, P1 ;  /* 0x0000000000ff7806 */ /* 0x000fda0000820100 */
[----:B------:R-:W-:Y:S05]  /*d5b0*/  @!P1 BRA `(.L_x_169) ;  /* 0x0000002c00889947 */ /* 0x000fea0003800000 */
[----:B------:R-:W-:-:S04]  /*d5c0*/  SHF.R.U32.HI R77, RZ, 0x15, R75 ;  /* 0x00000015ff4d7819 */ /* 0x000fc8000001164b */
[----:B------:R-:W-:-:S13]  /*d5d0*/  ISETP.NE.AND P0, PT, R74, R77, PT ;  /* 0x0000004d4a00720c */ /* 0x000fda0003f05270 */
[----:B------:R-:W-:Y:S05]  /*d5e0*/  @!P0 BRA `(.L_x_170) ;  /* 0x0000000000408947 */ /* 0x000fea0003800000 */
[----:B------:R-:W-:Y:S01]  /*d5f0*/  MOV R14, 0x8 ;  /* 0x00000008000e7802 */ /* 0x000fe20000000f00 */
[----:B------:R-:W2:Y:S01]  /*d600*/  LDCU.64 UR8, c[0x4][0xb0] ;  /* 0x01001600ff0877ac */ /* 0x000ea20008000a00 */
[----:B------:R-:W-:Y:S02]  /*d610*/  HFMA2 R12, -RZ, RZ, 0, 5.9604644775390625e-08 ;  /* 0x00000001ff0c7431 */ /* 0x000fe400000001ff */
[----:B------:R-:W-:Y:S01]  /*d620*/  IMAD.MOV.U32 R8, RZ, RZ, 0x192 ;  /* 0x00000192ff087424 */ /* 0x000fe200078e00ff */
[----:B------:R-:W3:Y:S01]  /*d630*/  LDCU.64 UR6, c[0x4][0xb8] ;  /* 0x01001700ff0677ac */ /* 0x000ee20008000a00 */
[----:B------:R-:W4:Y:S01]  /*d640*/  LDC.64 R14, c[0x4][R14] ;  /* 0x010000000e0e7b82 */ /* 0x000f220000000a00 */
[----:B------:R-:W-:Y:S01]  /*d650*/  IMAD.MOV.U32 R13, RZ, RZ, RZ ;  /* 0x000000ffff0d7224 */ /* 0x000fe200078e00ff */
[----:B------:R-:W5:Y:S01]  /*d660*/  LDCU.64 UR4, c[0x4][0x30] ;  /* 0x01000600ff0477ac */ /* 0x000f620008000a00 */
[----:B--2---:R-:W-:Y:S01]  /*d670*/  IMAD.U32 R4, RZ, RZ, UR8 ;  /* 0x00000008ff047e24 */ /* 0x004fe2000f8e00ff */
[----:B------:R-:W-:Y:S01]  /*d680*/  MOV R5, UR9 ;  /* 0x0000000900057c02 */ /* 0x000fe20008000f00 */
[----:B---3--:R-:W-:Y:S01]  /*d690*/  IMAD.U32 R6, RZ, RZ, UR6 ;  /* 0x00000006ff067e24 */ /* 0x008fe2000f8e00ff */
[----:B------:R-:W-:Y:S01]  /*d6a0*/  MOV R7, UR7 ;  /* 0x0000000700077c02 */ /* 0x000fe20008000f00 */
[----:B-----5:R-:W-:Y:S01]  /*d6b0*/  IMAD.U32 R10, RZ, RZ, UR4 ;  /* 0x00000004ff0a7e24 */ /* 0x020fe2000f8e00ff */
[----:B------:R-:W-:-:S02]  /*d6c0*/  MOV R11, UR5 ;  /* 0x00000005000b7c02 */ /* 0x000fc40008000f00 */
[----:B------:R-:W-:-:S07]  /*d6d0*/  LEPC R20, `(.L_x_170) ;  /* 0x000000001014794e */ /* 0x000fce0000000000 */
[----:B-1--4-:R-:W-:Y:S05]  /*d6e0*/  CALL.ABS.NOINC R14 ;  /* 0x000000000e007343 */ /* 0x012fea0003c00000 */
.L_x_170:
[----:B------:R-:W-:Y:S01]  /*d6f0*/  SHF.R.U32.HI R79, RZ, 0x15, R72 ;  /* 0x00000015ff4f7819 */ /* 0x000fe20000011648 */
[----:B------:R-:W-:Y:S05]  /*d700*/  WARPSYNC.ALL ;  /* 0x0000000000007948 */ /* 0x000fea0003800000 */
[----:B------:R-:W-:Y:S02]  /*d710*/  R2UR UR4, R22 ;  /* 0x00000000160472ca */ /* 0x000fe400000e0000 */
[----:B------:R-:W-:-:S11]  /*d720*/  ISETP.NE.AND P0, PT, R74, R79, PT ;  /* 0x0000004f4a00720c */ /* 0x000fd60003f05270 */
[----:B------:R-:W2:Y:S02]  /*d730*/  LDTM.x16 R40, tmem[UR4+0x100] ;  /* 0x00010004002879ee */ /* 0x000ea40008240000 */
[----:B--2---:R-:W-:Y:S05]  /*d740*/  @!P0 BRA `(.L_x_171) ;  /* 0x0000000000408947 */ /* 0x004fea0003800000 */
        /* <DEDUP_REMOVED lines=16> */
.L_x_171:
[----:B------:R-:W-:Y:S05]  /*d850*/  WARPSYNC.ALL ;  /* 0x0000000000007948 */ /* 0x000fea0003800000 */
[----:B------:R-:W-:Y:S02]  /*d860*/  R2UR UR4, R22 ;  /* 0x00000000160472ca */ /* 0x000fe400000e0000 */
[----:B------:R-:W-:Y:S02]  /*d870*/  ISETP.NE.AND P0, PT, R74, R77, PT ;  /* 0x0000004d4a00720c */ /* 0x000fe40003f05270 */
[----:B------:R-:W-:-:S09]  /*d880*/  FSETP.NEU.AND P1, PT, R76, 1, PT ;  /* 0x3f8000004c00780b */ /* 0x000fd20003f2d000 */
[----:B------:R-:W2:Y:S04]  /*d890*/  LDTM.x16 R24, tmem[UR4+0x110] ;  /* 0x00011004001879ee */ /* 0x000ea80008240000 */
[C---:B------:R-:W-:Y:S02]  /*d8a0*/  @P1 FMUL2 R40, R76.reuse.F32, R40.F32x2.HI_LO ;  /* 0x000000284c28124a */ /* 0x040fe40000040000 */
[C---:B------:R-:W-:Y:S02]  /*d8b0*/  @P1 FMUL2 R42, R76.reuse.F32, R42.F32x2.HI_LO ;  /* 0x0000002a4c2a124a */ /* 0x040fe40000040000 */
[C---:B------:R-:W-:Y:S02]  /*d8c0*/  @P1 FMUL2 R44, R76.reuse.F32, R44.F32x2.HI_LO ;  /* 0x0000002c4c2c124a */ /* 0x040fe40000040000 */
[----:B------:R-:W-:-:S02]  /*d8d0*/  @P1 FMUL2 R46, R76.F32, R46.F32x2.HI_LO ;  /* 0x0000002e4c2e124a */ /* 0x000fc40000040000 */
[C---:B------:R-:W-:Y:S02]  /*d8e0*/  @P1 FMUL2 R48, R76.reuse.F32, R48.F32x2.HI_LO ;  /* 0x000000304c30124a */ /* 0x040fe40000040000 */
[C---:B------:R-:W-:Y:S02]  /*d8f0*/  @P1 FMUL2 R50, R76.reuse.F32, R50.F32x2.HI_LO ;  /* 0x000000324c32124a */ /* 0x040fe40000040000 */
[C---:B------:R-:W-:Y:S02]  /*d900*/  @P1 FMUL2 R52, R76.reuse.F32, R52.F32x2.HI_LO ;  /* 0x000000344c34124a */ /* 0x040fe40000040000 */
[----:B------:R-:W-:Y:S01]  /*d910*/  @P1 FMUL2 R54, R76.F32, R54.F32x2.HI_LO ;  /* 0x000000364c36124a */ /* 0x000fe20000040000 */
[----:B--2---:R-:W-:Y:S06]  /*d920*/  @!P0 BRA `(.L_x_172) ;  /* 0x0000000000408947 */ /* 0x004fec0003800000 */
        /* <DEDUP_REMOVED lines=16> */
.L_x_172:
[----:B------:R-:W-:Y:S01]  /*da30*/  SHF.R.U32.HI R77, RZ, 0x15, R71 ;  /* 0x00000015ff4d7819 */ /* 0x000fe20000011647 */
[----:B------:R-:W-:Y:S05]  /*da40*/  WARPSYNC.ALL ;  /* 0x0000000000007948 */ /* 0x000fea0003800000 */
[----:B------:R-:W-:Y:S02]  /*da50*/  R2UR UR4, R22 ;  /* 0x00000000160472ca */ /* 0x000fe400000e0000 */
[----:B------:R-:W-:-:S11]  /*da60*/  ISETP.NE.AND P0, PT, R74, R77, PT ;  /* 0x0000004d4a00720c */ /* 0x000fd60003f05270 */
[----:B------:R2:W-:Y:S02]  /*da70*/  STTM.x16 tmem[UR4+0x100], R40 ;  /* 0x00010028000079ed */ /* 0x0005e40008240004 */
[----:B------:R-:W-:Y:S05]  /*da80*/  @!P0 BRA `(.L_x_173) ;  /* 0x0000000000408947 */ /* 0x000fea0003800000 */
[----:B------:R-:W-:Y:S01]  /*da90*/  MOV R14, 0x8 ;  /* 0x00000008000e7802 */ /* 0x000fe20000000f00 */
[----:B------:R-:W3:Y:S01]  /*daa0*/  LDCU.64 UR8, c[0x4][0xb0] ;  /* 0x01001600ff0877ac */ /* 0x000ee20008000a00 */
[----:B------:R-:W-:Y:S02]  /*dab0*/  HFMA2 R12, -RZ, RZ, 0, 5.9604644775390625e-08 ;  /* 0x00000001ff0c7431 */ /* 0x000fe400000001ff */
[----:B------:R-:W-:Y:S01]  /*dac0*/  IMAD.MOV.U32 R8, RZ, RZ, 0x192 ;  /* 0x00000192ff087424 */ /* 0x000fe200078e00ff */
[----:B------:R-:W4:Y:S01]  /*dad0*/  LDCU.64 UR6, c[0x4][0xb8] ;  /* 0x01001700ff0677ac */ /* 0x000f220008000a00 */
[----:B------:R-:W1:Y:S01]  /*dae0*/  LDC.64 R14, c[0x4][R14] ;  /* 0x010000000e0e7b82 */ /* 0x000e620000000a00 */
[----:B------:R-:W-:Y:S01]  /*daf0*/  IMAD.MOV.U32 R13, RZ, RZ, RZ ;  /* 0x000000ffff0d7224 */ /* 0x000fe200078e00ff */
[----:B------:R-:W5:Y:S01]  /*db00*/  LDCU.64 UR4, c[0x4][0x30] ;  /* 0x01000600ff0477ac */ /* 0x000f620008000a00 */
[----:B---3--:R-:W-:Y:S01]  /*db10*/  IMAD.U32 R4, RZ, RZ, UR8 ;  /* 0x00000008ff047e24 */ /* 0x008fe2000f8e00ff */
[----:B------:R-:W-:Y:S01]  /*db20*/  MOV R5, UR9 ;  /* 0x0000000900057c02 */ /* 0x000fe20008000f00 */
[----:B----4-:R-:W-:Y:S01]  /*db30*/  IMAD.U32 R6, RZ, RZ, UR6 ;  /* 0x00000006ff067e24 */ /* 0x010fe2000f8e00ff */
[----:B------:R-:W-:Y:S01]  /*db40*/  MOV R7, UR7 ;  /* 0x0000000700077c02 */ /* 0x000fe20008000f00 */
[----:B-----5:R-:W-:Y:S01]  /*db50*/  IMAD.U32 R10, RZ, RZ, UR4 ;  /* 0x00000004ff0a7e24 */ /* 0x020fe2000f8e00ff */
[----:B------:R-:W-:-:S02]  /*db60*/  MOV R11, UR5 ;  /* 0x00000005000b7c02 */ /* 0x000fc40008000f00 */
[----:B------:R-:W-:-:S07]  /*db70*/  LEPC R20, `(.L_x_173) ;  /* 0x000000001014794e */ /* 0x000fce0000000000 */
[----:B-12---:R-:W-:Y:S05]  /*db80*/  CALL.ABS.NOINC R14 ;  /* 0x000000000e007343 */ /* 0x006fea0003c00000 */
.L_x_173:
[----:B------:R-:W-:Y:S05]  /*db90*/  WARPSYNC.ALL ;  /* 0x0000000000007948 */ /* 0x000fea0003800000 */
[----:B------:R-:W-:Y:S02]  /*dba0*/  R2UR UR4, R22 ;  /* 0x00000000160472ca */ /* 0x000fe400000e0000 */
[----:B------:R-:W-:Y:S02]  /*dbb0*/  ISETP.NE.AND P0, PT, R74, R79, PT ;  /* 0x0000004f4a00720c */ /* 0x000fe40003f05270 */
[----:B------:R-:W-:-:S09]  /*dbc0*/  FSETP.NEU.AND P1, PT, R76, 1, PT ;  /* 0x3f8000004c00780b */ /* 0x000fd20003f2d000 */
[----:B--2---:R-:W2:Y:S04]  /*dbd0*/  LDTM.x16 R40, tmem[UR4+0x120] ;  /* 0x00012004002879ee */ /* 0x004ea80008240000 */
        /* <DEDUP_REMOVED lines=25> */
.L_x_174:
        /* <DEDUP_REMOVED lines=22> */
.L_x_175:
        /* <DEDUP_REMOVED lines=30> */
.L_x_176:
        /* <DEDUP_REMOVED lines=22> */
.L_x_177:
        /* <DEDUP_REMOVED lines=30> */
.L_x_178:
        /* <DEDUP_REMOVED lines=22> */
.L_x_179:
        /* <DEDUP_REMOVED lines=30> */
.L_x_180:
        /* <DEDUP_REMOVED lines=22> */
.L_x_181:
        /* <DEDUP_REMOVED lines=30> */
.L_x_182:
        /* <DEDUP_REMOVED lines=22> */
.L_x_183:
        /* <DEDUP_REMOVED lines=30> */
.L_x_184:
        /* <DEDUP_REMOVED lines=22> */
.L_x_185:
[----:B------:R-:W-:Y:S01]  /*ef10*/  ISETP.NE.AND P0, PT, R74, R79, PT ;  /* 0x0000004f4a00720c */ /* 0x000fe20003f05270 */
[----:B------:R-:W-:Y:S05]  /*ef20*/  WARPSYNC.ALL ;  /* 0x0000000000007948 */ /* 0x000fea0003800000 */
[----:B------:R-:W-:-:S13]  /*ef30*/  FSETP.NEU.AND P1, PT, R76, 1, PT ;  /* 0x3f8000004c00780b */ /* 0x000fda0003f2d000 */
[C---:B------:R-:W-:Y:S02]  /*ef40*/  @P1 FMUL2 R24, R76.reuse.F32, R24.F32x2.HI_LO ;  /* 0x000000184c18124a */ /* 0x040fe40000040000 */
[C---:B------:R-:W-:Y:S02]  /*ef50*/  @P1 FMUL2 R26, R76.reuse.F32, R26.F32x2.HI_LO ;  /* 0x0000001a4c1a124a */ /* 0x040fe40000040000 */
[C---:B------:R-:W-:Y:S02]  /*ef60*/  @P1 FMUL2 R28, R76.reuse.F32, R28.F32x2.HI_LO ;  /* 0x0000001c4c1c124a */ /* 0x040fe40000040000 */
[C---:B------:R-:W-:Y:S02]  /*ef70*/  @P1 FMUL2 R30, R76.reuse.F32, R30.F32x2.HI_LO ;  /* 0x0000001e4c1e124a */ /* 0x040fe40000040000 */
[C---:B------:R-:W-:Y:S02]  /*ef80*/  @P1 FMUL2 R32, R76.reuse.F32, R32.F32x2.HI_LO ;  /* 0x000000204c20124a */ /* 0x040fe40000040000 */
[----:B------:R-:W-:-:S02]  /*ef90*/  @P1 FMUL2 R34, R76.F32, R34.F32x2.HI_LO ;  /* 0x000000224c22124a */ /* 0x000fc40000040000 */
[C---:B------:R-:W-:Y:S02]  /*efa0*/  @P1 FMUL2 R36, R76.reuse.F32, R36.F32x2.HI_LO ;  /* 0x000000244c24124a */ /* 0x040fe40000040000 */
[----:B------:R-:W-:Y:S01]  /*efb0*/  @P1 FMUL2 R38, R76.F32, R38.F32x2.HI_LO ;  /* 0x000000264c26124a */ /* 0x000fe20000040000 */
[----:B------:R-:W-:Y:S06]  /*efc0*/  @!P0 BRA `(.L_x_186) ;  /* 0x0000000000408947 */ /* 0x000fec0003800000 */
        /* <DEDUP_REMOVED lines=16> */
.L_x_186:
[----:B------:R-:W-:Y:S05]  /*f0d0*/  WARPSYNC.ALL ;  /* 0x0000000000007948 */ /* 0x000fea0003800000 */
[----:B------:R-:W-:Y:S02]  /*f0e0*/  R2UR UR4, R22 ;  /* 0x00000000160472ca */ /* 0x000fe400000e0000 */
[----:B------:R-:W-:-:S11]  /*f0f0*/  ISETP.NE.AND P0, PT, R74, R65, PT ;  /* 0x000000414a00720c */ /* 0x000fd60003f05270 */
[----:B------:R3:W-:Y:S02]  /*f100*/  STTM.x16 tmem[UR4+0x170], R24 ;  /* 0x00017018000079ed */ /* 0x0007e40008240004 */
[----:B------:R-:W-:Y:S05]  /*f110*/  @!P0 BRA `(.L_x_187) ;  /* 0x0000000000408947 */ /* 0x000fea0003800000 */
[----:B------:R-:W-:Y:S01]  /*f120*/  MOV R14, 0x8 ;  /* 0x00000008000e7802 */ /* 0x000fe20000000f00 */
[----:B------:R-:W4:Y:S01]  /*f130*/  LDCU.64 UR8, c[0x4][0xb0] ;  /* 0x01001600ff0877ac */ /* 0x000f220008000a00 */
[----:B------:R-:W-:Y:S02]  /*f140*/  HFMA2 R12, -RZ, RZ, 0, 5.9604644775390625e-08 ;  /* 0x00000001ff0c7431 */ /* 0x000fe400000001ff */
[----:B------:R-:W-:Y:S01]  /*f150*/  IMAD.MOV.U32 R8, RZ, RZ, 0x192 ;  /* 0x00000192ff087424 */ /* 0x000fe200078e00ff */
[----:B------:R-:W5:Y:S01]  /*f160*/  LDCU.64 UR6, c[0x4][0xb8] ;  /* 0x01001700ff0677ac */ /* 0x000f620008000a00 */
[----:B------:R-:W1:Y:S01]  /*f170*/  LDC.64 R14, c[0x4][R14] ;  /* 0x010000000e0e7b82 */ /* 0x000e620000000a00 */
[----:B------:R-:W-:Y:S01]  /*f180*/  IMAD.MOV.U32 R13, RZ, RZ, RZ ;  /* 0x000000ffff0d7224 */ /* 0x000fe200078e00ff */
[----:B------:R-:W2:Y:S01]  /*f190*/  LDCU.64 UR4, c[0x4][0x30] ;  /* 0x01000600ff0477ac */ /* 0x000ea20008000a00 */
[----:B----4-:R-:W-:Y:S01]  /*f1a0*/  IMAD.U32 R4, RZ, RZ, UR8 ;  /* 0x00000008ff047e24 */ /* 0x010fe2000f8e00ff */
[----:B------:R-:W-:Y:S01]  /*f1b0*/  MOV R5, UR9 ;  /* 0x0000000900057c02 */ /* 0x000fe20008000f00 */
[----:B-----5:R-:W-:Y:S01]  /*f1c0*/  IMAD.U32 R6, RZ, RZ, UR6 ;  /* 0x00000006ff067e24 */ /* 0x020fe2000f8e00ff */
[----:B------:R-:W-:Y:S01]  /*f1d0*/  MOV R7, UR7 ;  /* 0x0000000700077c02 */ /* 0x000fe20008000f00 */
[----:B--2---:R-:W-:Y:S01]  /*f1e0*/  IMAD.U32 R10, RZ, RZ, UR4 ;  /* 0x00000004ff0a7e24 */ /* 0x004fe2000f8e00ff */
[----:B------:R-:W-:-:S02]  /*f1f0*/  MOV R11, UR5 ;  /* 0x00000005000b7c02 */ /* 0x000fc40008000f00 */
[----:B------:R-:W-:-:S07]  /*f200*/  LEPC R20, `(.L_x_187) ;  /* 0x000000001014794e */ /* 0x000fce0000000000 */
[----:B-1-3--:R-:W-:Y:S05]  /*f210*/  CALL.ABS.NOINC R14 ;  /* 0x000000000e007343 */ /* 0x00afea0003c00000 */
.L_x_187:
[----:B------:R-:W-:Y:S01]  /*f220*/  ISETP.NE.AND P0, PT, R74, R77, PT ;  /* 0x0000004d4a00720c */ /* 0x000fe20003f05270 */
[----:B------:R-:W-:-:S12]  /*f230*/  WARPSYNC.ALL ;  /* 0x0000000000007948 */ /* 0x000fd80003800000 */
        /* <DEDUP_REMOVED lines=17> */
.L_x_188:
[----:B------:R-:W-:Y:S05]  /*f350*/  WARPSYNC.ALL ;  /* 0x0000000000007948 */ /* 0x000fea0003800000 */
[----:B------:R-:W-:Y:S02]  /*f360*/  R2UR UR4, R22 ;  /* 0x00000000160472ca */ /* 0x000fe400000e0000 */
[----:B------:R-:W-:-:S11]  /*f370*/  ISETP.NE.AND P0, PT, R74, R64, PT ;  /* 0x000000404a00720c */ /* 0x000fd60003f05270 */
[----:B------:R4:W-:Y:S02]  /*f380*/  STTM.x16 tmem[UR4+0x180], R0 ;  /* 0x00018000000079ed */ /* 0x0009e40008240004 */
[----:B------:R-:W-:Y:S05]  /*f390*/  @!P0 BRA `(.L_x_189) ;  /* 0x0000000000408947 */ /* 0x000fea0003800000 */
[----:B----4-:R-:W-:Y:S01]  /*f3a0*/  MOV R14, 0x8 ;  /* 0x00000008000e7802 */ /* 0x010fe20000000f00 */
        /* <DEDUP_REMOVED lines=15> */
.L_x_189:
[----:B------:R-:W-:Y:S01]  /*f4a0*/  ISETP.NE.AND P0, PT, R74, R65, PT ;  /* 0x000000414a00720c */ /* 0x000fe20003f05270 */
[----:B------:R-:W-:-:S12]  /*f4b0*/  WARPSYNC.ALL ;  /* 0x0000000000007948 */ /* 0x000fd80003800000 */
        /* <DEDUP_REMOVED lines=17> */
.L_x_190:
[----:B------:R-:W-:Y:S05]  /*f5d0*/  WARPSYNC.ALL ;  /* 0x0000000000007948 */ /* 0x000fea0003800000 */
[----:B------:R-:W-:Y:S02]  /*f5e0*/  R2UR UR4, R22 ;  /* 0x00000000160472ca */ /* 0x000fe400000e0000 */
[----:B------:R-:W-:-:S11]  /*f5f0*/  ISETP.NE.AND P0, PT, R74, R63, PT ;  /* 0x0000003f4a00720c */ /* 0x000fd60003f05270 */
[----:B------:R1:W-:Y:S02]  /*f600*/  STTM.x16 tmem[UR4+0x190], R0 ;  /* 0x00019000000079ed */ /* 0x0003e40008240004 */
[----:B------:R-:W-:Y:S05]  /*f610*/  @!P0 BRA `(.L_x_191) ;  /* 0x0000000000408947 */ /* 0x000fea0003800000 */
[----:B-1--4-:R-:W-:Y:S01]  /*f620*/  MOV R14, 0x8 ;  /* 0x00000008000e7802 */ /* 0x012fe20000000f00 */
[----:B------:R-:W1:Y:S01]  /*f630*/  LDCU.64 UR8, c[0x4][0xb0] ;  /* 0x01001600ff0877ac */ /* 0x000e620008000a00 */
[----:B------:R-:W-:Y:S02]  /*f640*/  HFMA2 R12, -RZ, RZ, 0, 5.9604644775390625e-08 ;  /* 0x00000001ff0c7431 */ /* 0x000fe400000001ff */
[----:B------:R-:W-:Y:S01]  /*f650*/  IMAD.MOV.U32 R8, RZ, RZ, 0x192 ;  /* 0x00000192ff087424 */ /* 0x000fe200078e00ff */
[----:B------:R-:W4:Y:S01]  /*f660*/  LDCU.64 UR6, c[0x4][0xb8] ;  /* 0x01001700ff0677ac */ /* 0x000f220008000a00 */
[----:B------:R-:W2:Y:S01]  /*f670*/  LDC.64 R14, c[0x4][R14] ;  /* 0x010000000e0e7b82 */ /* 0x000ea20000000a00 */
[----:B------:R-:W-:Y:S01]  /*f680*/  IMAD.MOV.U32 R13, RZ, RZ, RZ ;  /* 0x000000ffff0d7224 */ /* 0x000fe200078e00ff */
[----:B------:R-:W5:Y:S01]  /*f690*/  LDCU.64 UR4, c[0x4][0x30] ;  /* 0x01000600ff0477ac */ /* 0x000f620008000a00 */
[----:B-1----:R-:W-:Y:S01]  /*f6a0*/  IMAD.U32 R4, RZ, RZ, UR8 ;  /* 0x00000008ff047e24 */ /* 0x002fe2000f8e00ff */
[----:B------:R-:W-:Y:S01]  /*f6b0*/  MOV R5, UR9 ;  /* 0x0000000900057c02 */ /* 0x000fe20008000f00 */
[----:B----4-:R-:W-:Y:S01]  /*f6c0*/  IMAD.U32 R6, RZ, RZ, UR6 ;  /* 0x00000006ff067e24 */ /* 0x010fe2000f8e00ff */
[----:B------:R-:W-:Y:S01]  /*f6d0*/  MOV R7, UR7 ;  /* 0x0000000700077c02 */ /* 0x000fe20008000f00 */
[----:B-----5:R-:W-:Y:S01]  /*f6e0*/  IMAD.U32 R10, RZ, RZ, UR4 ;  /* 0x00000004ff0a7e24 */ /* 0x020fe2000f8e00ff */
[----:B------:R-:W-:-:S02]  /*f6f0*/  MOV R11, UR5 ;  /* 0x00000005000b7c02 */ /* 0x000fc40008000f00 */
[----:B------:R-:W-:-:S07]  /*f700*/  LEPC R20, `(.L_x_191) ;  /* 0x000000001014794e */ /* 0x000fce0000000000 */
[----:B--23--:R-:W-:Y:S05]  /*f710*/  CALL.ABS.NOINC R14 ;  /* 0x000000000e007343 */ /* 0x00cfea0003c00000 */
.L_x_191:
[----:B------:R-:W-:Y:S01]  /*f720*/  ISETP.NE.AND P0, PT, R74, R64, PT ;  /* 0x000000404a00720c */ /* 0x000fe20003f05270 */
[----:B------:R-:W-:-:S12]  /*f730*/  WARPSYNC.ALL ;  /* 0x0000000000007948 */ /* 0x000fd80003800000 */
        /* <DEDUP_REMOVED lines=17> */
.L_x_192:
[----:B---3--:R-:W-:Y:S01]  /*f850*/  SHF.R.U32.HI R25, RZ, 0x15, R62 ;  /* 0x00000015ff197819 */ /* 0x008fe2000001163e */
[----:B------:R-:W-:Y:S05]  /*f860*/  WARPSYNC.ALL ;  /* 0x0000000000007948 */ /* 0x000fea0003800000 */
[----:B------:R-:W-:Y:S02]  /*f870*/  R2UR UR4, R22 ;  /* 0x00000000160472ca */ /* 0x000fe400000e0000 */
[----:B------:R-:W-:-:S11]  /*f880*/  ISETP.NE.AND P0, PT, R74, R25, PT ;  /* 0x000000194a00720c */ /* 0x000fd60003f05270 */
[----:B------:R3:W-:Y:S02]  /*f890*/  STTM.x16 tmem[UR4+0x1a0], R0 ;  /* 0x0001a000000079ed */ /* 0x0007e40008240004 */
[----:B------:R-:W-:Y:S05]  /*f8a0*/  @!P0 BRA `(.L_x_193) ;  /* 0x0000000000408947 */ /* 0x000fea0003800000 */
[----:B-1-34-:R-:W-:Y:S01]  /*f8b0*/  MOV R14, 0x8 ;  /* 0x00000008000e7802 */ /* 0x01afe20000000f00 */
[----:B------:R-:W1:Y:S01]  /*f8c0*/  LDCU.64 UR8, c[0x4][0xb0] ;  /* 0x01001600ff0877ac */ /* 0x000e620008000a00 */
[----:B------:R-:W-:Y:S02]  /*f8d0*/  HFMA2 R12, -RZ, RZ, 0, 5.9604644775390625e-08 ;  /* 0x00000001ff0c7431 */ /* 0x000fe400000001ff */
[----:B------:R-:W-:Y:S01]  /*f8e0*/  IMAD.MOV.U32 R8, RZ, RZ, 0x192 ;  /* 0x00000192ff087424 */ /* 0x000fe200078e00ff */
[----:B------:R-:W3:Y:S01]  /*f8f0*/  LDCU.64 UR6, c[0x4][0xb8] ;  /* 0x01001700ff0677ac */ /* 0x000ee20008000a00 */
[----:B------:R-:W4:Y:S01]  /*f900*/  LDC.64 R14, c[0x4][R14] ;  /* 0x010000000e0e7b82 */ /* 0x000f220000000a00 */
[----:B------:R-:W-:Y:S01]  /*f910*/  IMAD.MOV.U32 R13, RZ, RZ, RZ ;  /* 0x000000ffff0d7224 */ /* 0x000fe200078e00ff */
[----:B------:R-:W5:Y:S01]  /*f920*/  LDCU.64 UR4, c[0x4][0x30] ;  /* 0x01000600ff0477ac */ /* 0x000f620008000a00 */
[----:B-1----:R-:W-:Y:S01]  /*f930*/  IMAD.U32 R4, RZ, RZ, UR8 ;  /* 0x00000008ff047e24 */ /* 0x002fe2000f8e00ff */
[----:B------:R-:W-:Y:S01]  /*f940*/  MOV R5, UR9 ;  /* 0x0000000900057c02 */ /* 0x000fe20008000f00 */
[----:B---3--:R-:W-:Y:S01]  /*f950*/  IMAD.U32 R6, RZ, RZ, UR6 ;  /* 0x00000006ff067e24 */ /* 0x008fe2000f8e00ff */
[----:B------:R-:W-:Y:S01]  /*f960*/  MOV R7, UR7 ;  /* 0x0000000700077c02 */ /* 0x000fe20008000f00 */
[----:B-----5:R-:W-:Y:S01]  /*f970*/  IMAD.U32 R10, RZ, RZ, UR4 ;  /* 0x00000004ff0a7e24 */ /* 0x020fe2000f8e00ff */
[----:B------:R-:W-:-:S02]  /*f980*/  MOV R11, UR5 ;  /* 0x00000005000b7c02 */ /* 0x000fc40008000f00 */
[----:B------:R-:W-:-:S07]  /*f990*/  LEPC R20, `(.L_x_193) ;  /* 0x000000001014794e */ /* 0x000fce0000000000 */
[----:B--2-4-:R-:W-:Y:S05]  /*f9a0*/  CALL.ABS.NOINC R14 ;  /* 0x000000000e007343 */ /* 0x014fea0003c00000 */
.L_x_193:
[----:B------:R-:W-:Y:S01]  /*f9b0*/  ISETP.NE.AND P0, PT, R74, R63, PT ;  /* 0x0000003f4a00720c */ /* 0x000fe20003f05270 */
[----:B------:R-:W-:-:S12]  /*f9c0*/  WARPSYNC.ALL ;  /* 0x0000000000007948 */ /* 0x000fd80003800000 */
        /* <DEDUP_REMOVED lines=17> */
.L_x_194:
        /* <DEDUP_REMOVED lines=21> */
.L_x_195:
        /* <DEDUP_REMOVED lines=19> */
.L_x_196:
        /* <DEDUP_REMOVED lines=21> */
.L_x_197:
        /* <DEDUP_REMOVED lines=19> */
.L_x_198:
        /* <DEDUP_REMOVED lines=21> */
.L_x_199:
        /* <DEDUP_REMOVED lines=19> */
.L_x_200:
        /* <DEDUP_REMOVED lines=21> */
.L_x_201:
[----:B------:R-:W-:Y:S05]  /*103b0*/  WARPSYNC.ALL ;  /* 0x0000000000007948 */ /* 0x000fea0003800000 */
[----:B------:R-:W-:-:S13]  /*103c0*/  R2UR UR4, R22 ;  /* 0x00000000160472ca */ /* 0x000fda00000e0000 */
[----:B------:R1:W-:Y:S02]  /*103d0*/  STTM.x16 tmem[UR4+0x1f0], R0 ;  /* 0x0001f000000079ed */ /* 0x0003e40008240004 */
.L_x_169:
[----:B------:R-:W-:-:S09]  /*103e0*/  UISETP.NE.AND UP0, UPT, UR44, URZ, UPT ;  /* 0x000000ff2c00728c */ /* 0x000fd2000bf05270 */
[----:B------:R-:W-:Y:S05]  /*103f0*/  BRA.U !UP0, `(.L_x_202) ;  /* 0x0000000108047547 */ /* 0x000fea000b800000 */
[----:B------:R-:W-:Y:S05]  /*10400*/  BPT.TRAP 0x1 ;  /* 0x000000040000795c */ /* 0x000fea0000300000 */
.L_x_202:
[----:B------:R-:W-:Y:S02]  /*10410*/  UIADD3 UR4, UPT, UPT, UR36, 0x38088, URZ ;  /* 0x0003808824047890 */ /* 0x000fe4000fffe0ff */
[----:B------:R-:W-:Y:S02]  /*10420*/  UISETP.NE.AND UP0, UPT, UR41, URZ, UPT ;  /* 0x000000ff2900728c */ /* 0x000fe4000bf05270 */
[----:B------:R-:W-:Y:S02]  /*10430*/  UPRMT UR4, UR49, 0x654, UR4 ;  /* 0x0000065431047896 */ /* 0x000fe40008000004 */
[----:B------:R-:W-:-:S07]  /*10440*/  ULOP3.LUT UR37, UR45, 0x1, URZ, 0x3c, !UPT ;  /* 0x000000012d257892 */ /* 0x000fce000f8e3cff */
[----:B------:R-:W-:Y:S01]  /*10450*/  SYNCS.ARRIVE.TRANS64.RED.A1T0 RZ, [UR4], RZ ;  /* 0x000000ffffff79a7 */ /* 0x000fe20008100404 */
[----:B------:R-:W1:Y:S01]  /*10460*/  FENCE.VIEW.ASYNC.T ;  /* 0x00000000000073c6 */ /* 0x000e620000000200 */
[----:B------:R-:W-:Y:S05]  /*10470*/  BRA.U UP0, `(.L_x_203) ;  /* 0x0000000100087547 */ /* 0x000fea000b800000 */
[----:B------:R-:W-:Y:S05]  /*10480*/  BPT.TRAP 0x1 ;  /* 0x000000040000795c */ /* 0x000fea0000300000 */
[----:B------:R-:W-:Y:S05]  /*10490*/  BPT.TRAP 0x1 ;  /* 0x000000040000795c */ /* 0x000fea0000300000 */
.L_x_203:
[----:B------:R-:W-:Y:S02]  /*104a0*/  UIADD3 UR4, UPT, UPT, UR36, 0x380a0, URZ ;  /* 0x000380a024047890 */ /* 0x000fe4000fffe0ff */
[----:B------:R-:W-:Y:S02]  /*104b0*/  UISETP.NE.AND UP0, UPT, UR44, URZ, UPT ;  /* 0x000000ff2c00728c */ /* 0x000fe4000bf05270 */
[----:B------:R-:W-:-:S09]  /*104c0*/  UPRMT UR4, UR49, 0x654, UR4 ;  /* 0x0000065431047896 */ /* 0x000fd20008000004 */
[----:B-1----:R-:W-:Y:S01]  /*104d0*/  SYNCS.ARRIVE.TRANS64.RED.A1T0 RZ, [UR4], RZ ;  /* 0x000000ffffff79a7 */ /* 0x002fe20008100404 */
[----:B------:R-:W-:Y:S05]  /*104e0*/  BRA.U !UP0, `(.L_x_204) ;  /* 0x0000000108047547 */ /* 0x000fea000b800000 */
[----:B------:R-:W-:Y:S05]  /*104f0*/  BPT.TRAP 0x1 ;  /* 0x000000040000795c */ /* 0x000fea0000300000 */
.L_x_204:
[----:B---34-:R-:W-:Y:S02]  /*10500*/  IMAD.U32 R3, RZ, RZ, UR37 ;  /* 0x00000025ff037e24 */ /* 0x018fe4000f8e00ff */
[----:B------:R-:W-:-:S03]  /*10510*/  VIADD R5, R22, 0x80 ;  /* 0x0000008016057836 */ /* 0x000fc60000000000 */
[----:B------:R-:W-:Y:S02]  /*10520*/  SHF.L.U32 R3, R3, 0x1f, RZ ;  /* 0x0000001f03037819 */ /* 0x000fe400000006ff */
[----:B------:R-:W-:Y:S02]  /*10530*/  SHF.R.U32.HI R5, RZ, 0x15, R5 ;  /* 0x00000015ff057819 */ /* 0x000fe40000011605 */
[----:B------:R-:W1:Y:S02]  /*10540*/  SYNCS.PHASECHK.TRANS64.TRYWAIT P1, [UR36+0x38080], R3 ;  /* 0x03808003ff0075a7 */ /* 0x000e640008021124 */
[----:B------:R-:W-:Y:S01]  /*10550*/  ISETP.NE.AND P0, PT, R74, R5, PT ;  /* 0x000000054a00720c */ /* 0x000fe20003f05270 */
[----:B-1----:R-:W-:-:S12]  /*10560*/  @!P1 BRA `(.L_x_205) ;  /* 0x0000016000149947 */ /* 0x002fd80003800000 */
.L_x_454:
        /* <DEDUP_REMOVED lines=17> */
.L_x_206:
[----:B------:R-:W-:Y:S05]  /*10680*/  WARPSYNC.ALL ;  /* 0x0000000000007948 */ /* 0x000fea0003800000 */
[----:B------:R-:W-:Y:S01]  /*10690*/  R2UR UR4, R22 ;  /* 0x00000000160472ca */ /* 0x000fe200000e0000 */
[----:B------:R-:W-:Y:S01]  /*106a0*/  UISETP.NE.AND UP0, UPT, UR41, URZ, UPT ;  /* 0x000000ff2900728c */ /* 0x000fe2000bf05270 */
[----:B------:R-:W-:Y:S01]  /*106b0*/  PLOP3.LUT P0, PT, PT, PT, PT, 0x80, 0x8 ;  /* 0x000000000008781c */ /* 0x000fe20003f0f070 */
[----:B------:R-:W-:-:S10]  /*106c0*/  IMAD.MOV.U32 R76, RZ, RZ, 0x3f800000 ;  /* 0x3f800000ff4c7424 */ /* 0x000fd400078e00ff */
[----:B------:R-:W3:Y:S02]  /*106d0*/  LDTM.x2 R4, tmem[UR4+0x80] ;  /* 0x00008004000479ee */ /* 0x000ee400080c0000 */
[----:B---3--:R-:W-:-:S13]  /*106e0*/  FSETP.NEU.AND P2, PT, R4, R5, PT ;  /* 0x000000050400720b */ /* 0x008fda0003f4d000 */
        /* <DEDUP_REMOVED lines=11> */
.L_x_207:
[----:B------:R-:W-:Y:S01]  /*107a0*/  IMAD.U32 R3, RZ, RZ, UR38 ;  /* 0x00000026ff037e24 */ /* 0x000fe2000f8e00ff */
[----:B------:R-:W-:-:S04]  /*107b0*/  FSETP.NEU.AND P1, PT, R76, 1, PT ;  /* 0x3f8000004c00780b */ /* 0x000fc80003f2d000 */
[----:B------:R-:W-:-:S04]  /*107c0*/  SHF.L.U32 R3, R3, 0x1f, RZ ;  /* 0x0000001f03037819 */ /* 0x000fc800000006ff */
[----:B------:R-:W1:Y:S02]  /*107d0*/  SYNCS.PHASECHK.TRANS64.TRYWAIT P0, [UR36+0x38098], R3 ;  /* 0x03809803ff0075a7 */ /* 0x000e640008001124 */
[----:B-1----:R-:W-:Y:S05]  /*107e0*/  @!P0 BRA `(.L_x_208) ;  /* 0x0000015c008c8947 */ /* 0x002fea0003800000 */
.L_x_455:
[----:B------:R-:W-:-:S13]  /*107f0*/  VOTE.ANY P1, P1 ;  /* 0x0000000000ff7806 */ /* 0x000fda0000820100 */
[----:B------:R-:W-:Y:S05]  /*10800*/  @!P1 BRA `(.L_x_209) ;  /* 0x0000002c00889947 */ /* 0x000fea0003800000 */
[----:B------:R-:W-:-:S04]  /*10810*/  SHF.R.U32.HI R77, RZ, 0x15, R73 ;  /* 0x00000015ff4d7819 */ /* 0x000fc80000011649 */
[----:B------:R-:W-:-:S13]  /*10820*/  ISETP.NE.AND P0, PT, R74, R77, PT ;  /* 0x0000004d4a00720c */ /* 0x000fda0003f05270 */
        /* <DEDUP_REMOVED lines=17> */
.L_x_210:
[----:B------:R-:W-:Y:S05]  /*10940*/  WARPSYNC.ALL ;  /* 0x0000000000007948 */ /* 0x000fea0003800000 */
[----:B------:R-:W-:Y:S02]  /*10950*/  R2UR UR4, R22 ;  /* 0x00000000160472ca */ /* 0x000fe400000e0000 */
[----:B------:R-:W-:-:S11]  /*10960*/  ISETP.NE.AND P0, PT, R74, R65, PT ;  /* 0x000000414a00720c */ /* 0x000fd60003f05270 */
[----:B--2---:R-:W2:Y:S02]  /*10970*/  LDTM.x16 R40, tmem[UR4+0x180] ;  /* 0x00018004002879ee */ /* 0x004ea40008240000 */
        /* <DEDUP_REMOVED lines=17> */
.L_x_211:
        /* <DEDUP_REMOVED lines=30> */
.L_x_212:
        /* <DEDUP_REMOVED lines=21> */
.L_x_213:
        /* <DEDUP_REMOVED lines=30> */
.L_x_214:
        /* <DEDUP_REMOVED lines=21> */
.L_x_215:
        /* <DEDUP_REMOVED lines=30> */
.L_x_216:
        /* <DEDUP_REMOVED lines=22> */
.L_x_217:
        /* <DEDUP_REMOVED lines=30> */
.L_x_218:
        /* <DEDUP_REMOVED lines=21> */
.L_x_219:
        /* <DEDUP_REMOVED lines=30> */
.L_x_220:
        /* <DEDUP_REMOVED lines=21> */
.L_x_221:
        /* <DEDUP_REMOVED lines=30> */
.L_x_222:
        /* <DEDUP_REMOVED lines=21> */
.L_x_223:
        /* <DEDUP_REMOVED lines=30> */
.L_x_224:
        /* <DEDUP_REMOVED lines=22> */
.L_x_225:
        /* <DEDUP_REMOVED lines=28> */
.L_x_226:
[----:B--2---:R-:W-:Y:S01]  /*122c0*/  SHF.R.U32.HI R41, RZ, 0x15, R57 ;  /* 0x00000015ff297819 */ /* 0x004fe20000011639 */
        /* <DEDUP_REMOVED lines=21> */
.L_x_227:
[----:B------:R-:W-:Y:S01]  /*12420*/  ISETP.NE.AND P0, PT, R74, R77, PT ;  /* 0x0000004d4a00720c */ /* 0x000fe20003f05270 */
[----:B------:R-:W-:-:S12]  /*12430*/  WARPSYNC.ALL ;  /* 0x0000000000007948 */ /* 0x000fd80003800000 */
        /* <DEDUP_REMOVED lines=17> */
.L_x_228:
[----:B--2---:R-:W-:Y:S01]  /*12550*/  SHF.R.U32.HI R25, RZ, 0x15, R56 ;  /* 0x00000015ff197819 */ /* 0x004fe20000011638 */
[----:B------:R-:W-:Y:S05]  /*12560*/  WARPSYNC.ALL ;  /* 0x0000000000007948 */ /* 0x000fea0003800000 */
[----:B------:R-:W-:Y:S02]  /*12570*/  R2UR UR4, R22 ;  /* 0x00000000160472ca */ /* 0x000fe400000e0000 */
[----:B------:R-:W-:-:S11]  /*12580*/  ISETP.NE.AND P0, PT, R74, R25, PT ;  /* 0x000000194a00720c */ /* 0x000fd60003f05270 */
[----:B------:R2:W-:Y:S02]  /*12590*/  STTM.x16 tmem[UR4+0x200], R0 ;  /* 0x00020000000079ed */ /* 0x0005e40008240004 */
[----:B------:R-:W-:Y:S05]  /*125a0*/  @!P0 BRA `(.L_x_229) ;  /* 0x0000000000408947 */ /* 0x000fea0003800000 */
[----:B--2---:R-:W-:Y:S01]  /*125b0*/  MOV R14, 0x8 ;  /* 0x00000008000e7802 */ /* 0x004fe20000000f00 */
        /* <DEDUP_REMOVED lines=15> */
.L_x_229:
[----:B------:R-:W-:Y:S01]  /*126b0*/  ISETP.NE.AND P0, PT, R74, R41, PT ;  /* 0x000000294a00720c */ /* 0x000fe20003f05270 */
[----:B------:R-:W-:-:S12]  /*126c0*/  WARPSYNC.ALL ;  /* 0x0000000000007948 */ /* 0x000fd80003800000 */
        /* <DEDUP_REMOVED lines=17> */
.L_x_230:
[----:B------:R-:W-:Y:S01]  /*127e0*/  SHF.R.U32.HI R27, RZ, 0x15, R23 ;  /* 0x00000015ff1b7819 */ /* 0x000fe20000011617 */
[----:B------:R-:W-:Y:S05]  /*127f0*/  WARPSYNC.ALL ;  /* 0x0000000000007948 */ /* 0x000fea0003800000 */
[----:B------:R-:W-:Y:S02]  /*12800*/  R2UR UR4, R22 ;  /* 0x00000000160472ca */ /* 0x000fe400000e0000 */
[----:B------:R-:W-:-:S11]  /*12810*/  ISETP.NE.AND P0, PT, R74, R27, PT ;  /* 0x0000001b4a00720c */ /* 0x000fd60003f05270 */
[----:B------:R3:W-:Y:S02]  /*12820*/  STTM.x16 tmem[UR4+0x210], R0 ;  /* 0x00021000000079ed */ /* 0x0007e40008240004 */
[----:B------:R-:W-:Y:S05]  /*12830*/  @!P0 BRA `(.L_x_231) ;  /* 0x0000000000408947 */ /* 0x000fea0003800000 */
[----:B--23--:R-:W-:Y:S01]  /*12840*/  MOV R14, 0x8 ;  /* 0x00000008000e7802 */ /* 0x00cfe20000000f00 */
        /* <DEDUP_REMOVED lines=15> */
.L_x_231:
[----:B------:R-:W-:Y:S01]  /*12940*/  ISETP.NE.AND P0, PT, R74, R25, PT ;  /* 0x000000194a00720c */ /* 0x000fe20003f05270 */
[----:B------:R-:W-:-:S12]  /*12950*/  WARPSYNC.ALL ;  /* 0x0000000000007948 */ /* 0x000fd80003800000 */
        /* <DEDUP_REMOVED lines=17> */
.L_x_232:
[----:B------:R-:W-:Y:S01]  /*12a70*/  SHF.R.U32.HI R25, RZ, 0x15, R19 ;  /* 0x00000015ff197819 */ /* 0x000fe20000011613 */
[----:B------:R-:W-:Y:S05]  /*12a80*/  WARPSYNC.ALL ;  /* 0x0000000000007948 */ /* 0x000fea0003800000 */
[----:B------:R-:W-:Y:S02]  /*12a90*/  R2UR UR4, R22 ;  /* 0x00000000160472ca */ /* 0x000fe400000e0000 */
[----:B------:R-:W-:-:S11]  /*12aa0*/  ISETP.NE.AND P0, PT, R74, R25, PT ;  /* 0x000000194a00720c */ /* 0x000fd60003f05270 */
[----:B------:R4:W-:Y:S02]  /*12ab0*/  STTM.x16 tmem[UR4+0x220], R0 ;  /* 0x00022000000079ed */ /* 0x0009e40008240004 */
[----:B------:R-:W-:Y:S05]  /*12ac0*/  @!P0 BRA `(.L_x_233) ;  /* 0x0000000000408947 */ /* 0x000fea0003800000 */
[----:B--234-:R-:W-:Y:S01]  /*12ad0*/  MOV R14, 0x8 ;  /* 0x00000008000e7802 */ /* 0x01cfe20000000f00 */
        /* <DEDUP_REMOVED lines=15> */
.L_x_233:
[----:B------:R-:W-:Y:S01]  /*12bd0*/  ISETP.NE.AND P0, PT, R74, R27, PT ;  /* 0x0000001b4a00720c */ /* 0x000fe20003f05270 */
[----:B------:R-:W-:-:S12]  /*12be0*/  WARPSYNC.ALL ;  /* 0x0000000000007948 */ /* 0x000fd80003800000 */
        /* <DEDUP_REMOVED lines=17> */
.L_x_234:
[----:B------:R-:W-:Y:S01]  /*12d00*/  SHF.R.U32.HI R27, RZ, 0x15, R18 ;  /* 0x00000015ff1b7819 */ /* 0x000fe20000011612 */
[----:B------:R-:W-:Y:S05]  /*12d10*/  WARPSYNC.ALL ;  /* 0x0000000000007948 */ /* 0x000fea0003800000 */
[----:B------:R-:W-:Y:S02]  /*12d20*/  R2UR UR4, R22 ;  /* 0x00000000160472ca */ /* 0x000fe400000e0000 */
[----:B------:R-:W-:-:S11]  /*12d30*/  ISETP.NE.AND P0, PT, R74, R27, PT ;  /* 0x0000001b4a00720c */ /* 0x000fd60003f05270 */
[----:B------:R1:W-:Y:S02]  /*12d40*/  STTM.x16 tmem[UR4+0x230], R0 ;  /* 0x00023000000079ed */ /* 0x0003e40008240004 */
[----:B------:R-:W-:Y:S05]  /*12d50*/  @!P0 BRA `(.L_x_235) ;  /* 0x0000000000408947 */ /* 0x000fea0003800000 */
[----:B-1234-:R-:W-:Y:S01]  /*12d60*/  MOV R14, 0x8 ;  /* 0x00000008000e7802 */ /* 0x01efe20000000f00 */
[----:B------:R-:W1:Y:S01]  /*12d70*/  LDCU.64 UR8, c[0x4][0xb0] ;  /* 0x01001600ff0877ac */ /* 0x000e620008000a00 */
[----:B------:R-:W-:Y:S02]  /*12d80*/  HFMA2 R12, -RZ, RZ, 0, 5.9604644775390625e-08 ;  /* 0x00000001ff0c7431 */ /* 0x000fe400000001ff */
[----:B------:R-:W-:Y:S01]  /*12d90*/  IMAD.MOV.U32 R8, RZ, RZ, 0x192 ;  /* 0x00000192ff087424 */ /* 0x000fe200078e00ff */
[----:B------:R-:W2:Y:S01]  /*12da0*/  LDCU.64 UR6, c[0x4][0xb8] ;  /* 0x01001700ff0677ac */ /* 0x000ea20008000a00 */
[----:B------:R-:W3:Y:S01]  /*12db0*/  LDC.64 R14, c[0x4][R14] ;  /* 0x010000000e0e7b82 */ /* 0x000ee20000000a00 */
[----:B------:R-:W-:Y:S01]  /*12dc0*/  IMAD.MOV.U32 R13, RZ, RZ, RZ ;  /* 0x000000ffff0d7224 */ /* 0x000fe200078e00ff */
[----:B------:R-:W4:Y:S01]  /*12dd0*/  LDCU.64 UR4, c[0x4][0x30] ;  /* 0x01000600ff0477ac */ /* 0x000f220008000a00 */
[----:B-1----:R-:W-:Y:S01]  /*12de0*/  IMAD.U32 R4, RZ, RZ, UR8 ;  /* 0x00000008ff047e24 */ /* 0x002fe2000f8e00ff */
[----:B------:R-:W-:Y:S01]  /*12df0*/  MOV R5, UR9 ;  /* 0x0000000900057c02 */ /* 0x000fe20008000f00 */
[----:B--2---:R-:W-:Y:S01]  /*12e00*/  IMAD.U32 R6, RZ, RZ, UR6 ;  /* 0x00000006ff067e24 */ /* 0x004fe2000f8e00ff */
[----:B------:R-:W-:Y:S01]  /*12e10*/  MOV R7, UR7 ;  /* 0x0000000700077c02 */ /* 0x000fe20008000f00 */
[----:B----4-:R-:W-:Y:S01]  /*12e20*/  IMAD.U32 R10, RZ, RZ, UR4 ;  /* 0x00000004ff0a7e24 */ /* 0x010fe2000f8e00ff */
[----:B------:R-:W-:-:S02]  /*12e30*/  MOV R11, UR5 ;  /* 0x00000005000b7c02 */ /* 0x000fc40008000f00 */
[----:B------:R-:W-:-:S07]  /*12e40*/  LEPC R20, `(.L_x_235) ;  /* 0x000000001014794e */ /* 0x000fce0000000000 */
[----:B---3--:R-:W-:Y:S05]  /*12e50*/  CALL.ABS.NOINC R14 ;  /* 0x000000000e007343 */ /* 0x008fea0003c00000 */
.L_x_235:
[----:B------:R-:W-:Y:S01]  /*12e60*/  ISETP.NE.AND P0, PT, R74, R25, PT ;  /* 0x000000194a00720c */ /* 0x000fe20003f05270 */
[----:B------:R-:W-:-:S12]  /*12e70*/  WARPSYNC.ALL ;  /* 0x0000000000007948 */ /* 0x000fd80003800000 */
        /* <DEDUP_REMOVED lines=17> */
.L_x_236:
        /* <DEDUP_REMOVED lines=22> */
.L_x_237:
        /* <DEDUP_REMOVED lines=19> */
.L_x_238:
        /* <DEDUP_REMOVED lines=22> */
.L_x_239:
        /* <DEDUP_REMOVED lines=19> */
.L_x_240:
        /* <DEDUP_REMOVED lines=21> */
.L_x_241:
[----:B------:R-:W-:Y:S05]  /*13600*/  WARPSYNC.ALL ;  /* 0x0000000000007948 */ /* 0x000fea0003800000 */
[----:B------:R-:W-:-:S13]  /*13610*/  R2UR UR4, R22 ;  /* 0x00000000160472ca */ /* 0x000fda00000e0000 */
[----:B------:R1:W-:Y:S02]  /*13620*/  STTM.x16 tmem[UR4+0x270], R0 ;  /* 0x00027000000079ed */ /* 0x0003e40008240004 */
.L_x_209:
[----:B------:R-:W-:-:S09]  /*13630*/  UISETP.NE.AND UP0, UPT, UR43, URZ, UPT ;  /* 0x000000ff2b00728c */ /* 0x000fd2000bf05270 */
[----:B------:R-:W-:Y:S05]  /*13640*/  BRA.U !UP0, `(.L_x_242) ;  /* 0x0000000108047547 */ /* 0x000fea000b800000 */
[----:B------:R-:W-:Y:S05]  /*13650*/  BPT.TRAP 0x1 ;  /* 0x000000040000795c */ /* 0x000fea0000300000 */
.L_x_242:
[----:B------:R-:W-:Y:S02]  /*13660*/  UPRMT UR5, UR49, 0x654, UR48 ;  /* 0x0000065431057896 */ /* 0x000fe40008000030 */
[----:B------:R-:W-:-:S07]  /*13670*/  UISETP.NE.AND UP0, UPT, UR41, URZ, UPT ;  /* 0x000000ff2900728c */ /* 0x000fce000bf05270 */
[----:B------:R-:W-:Y:S01]  /*13680*/  SYNCS.ARRIVE.TRANS64.RED.A1T0 RZ, [UR5], RZ ;  /* 0x000000ffffff79a7 */ /* 0x000fe20008100405 */
[----:B------:R-:W1:Y:S01]  /*13690*/  FENCE.VIEW.ASYNC.T ;  /* 0x00000000000073c6 */ /* 0x000e620000000200 */
[----:B------:R-:W-:Y:S05]  /*136a0*/  BRA.U UP0, `(.L_x_243) ;  /* 0x0000000100087547 */ /* 0x000fea000b800000 */
[----:B------:R-:W-:Y:S05]  /*136b0*/  BPT.TRAP 0x1 ;  /* 0x000000040000795c */ /* 0x000fea0000300000 */
[----:B------:R-:W-:Y:S05]  /*136c0*/  BPT.TRAP 0x1 ;  /* 0x000000040000795c */ /* 0x000fea0000300000 */
.L_x_243:
[----:B------:R-:W-:Y:S02]  /*136d0*/  UIADD3 UR4, UPT, UPT, UR36, 0x380a8, URZ ;  /* 0x000380a824047890 */ /* 0x000fe4000fffe0ff */
[----:B------:R-:W-:Y:S02]  /*136e0*/  UISETP.NE.AND UP0, UPT, UR42, URZ, UPT ;  /* 0x000000ff2a00728c */ /* 0x000fe4000bf05270 */
[----:B------:R-:W-:Y:S02]  /*136f0*/  UPRMT UR4, UR49, 0x654, UR4 ;  /* 0x0000065431047896 */ /* 0x000fe40008000004 */
[----:B------:R-:W-:Y:S02]  /*13700*/  ULOP3.LUT UR38, UR38, 0x1, URZ, 0x3c, !UPT ;  /* 0x0000000126267892 */ /* 0x000fe4000f8e3cff */
[----:B------:R-:W-:-:S05]  /*13710*/  ULOP3.LUT UR39, UR39, 0x1, URZ, 0x3c, !UPT ;  /* 0x0000000127277892 */ /* 0x000fca000f8e3cff */
[----:B-1----:R-:W-:Y:S01]  /*13720*/  SYNCS.ARRIVE.TRANS64.RED.A1T0 RZ, [UR4], RZ ;  /* 0x000000ffffff79a7 */ /* 0x002fe20008100404 */
[----:B------:R-:W-:Y:S06]  /*13730*/  BRA.U UP0, `(.L_x_244) ;  /* 0xffffff9d00107547 */ /* 0x000fec000b83ffff */
.L_x_164:
[----:B------:R-:W-:-:S09]  /*13740*/  UISETP.NE.AND UP0, UPT, UR44, URZ, UPT ;  /* 0x000000ff2c00728c */ /* 0x000fd2000bf05270 */
[----:B------:R-:W-:Y:S05]  /*13750*/  BRA.U !UP0, `(.L_x_245) ;  /* 0x0000000108047547 */ /* 0x000fea000b800000 */
[----:B------:R-:W-:Y:S05]  /*13760*/  BPT.TRAP 0x1 ;  /* 0x000000040000795c */ /* 0x000fea0000300000 */
.L_x_245:
[----:B------:R-:W5:Y:S01]  /*13770*/  S2UR UR40, SR_CgaCtaId ;  /* 0x00000000002879c3 */ /* 0x000f620000008800 */
[----:B------:R-:W-:Y:S01]  /*13780*/  UMOV UR36, 0x400 ;  /* 0x0000040000247882 */ /* 0x000fe20000000000 */
[----:B------:R-:W-:Y:S02]  /*13790*/  UISETP.NE.AND UP0, UPT, UR43, URZ, UPT ;  /* 0x000000ff2b00728c */ /* 0x000fe4000bf05270 */
[----:B-----5:R-:W-:-:S04]  /*137a0*/  ULEA UR36, UR40, UR36, 0x18 ;  /* 0x0000002428247291 */ /* 0x020fc8000f8ec0ff */
[----:B------:R-:W-:-:S04]  /*137b0*/  UIADD3 UR37, UPT, UPT, UR36, 0x38088, URZ ;  /* 0x0003808824257890 */ /* 0x000fc8000fffe0ff */
[----:B------:R-:W-:-:S09]  /*137c0*/  UPRMT UR4, UR40, 0x654, UR37 ;  /* 0x0000065428047896 */ /* 0x000fd20008000025 */
[----:B------:R-:W-:Y:S01]  /*137d0*/  SYNCS.ARRIVE.TRANS64.RED.A1T0 RZ, [UR4], RZ ;  /* 0x000000ffffff79a7 */ /* 0x000fe20008100404 */
[----:B------:R-:W-:Y:S05]  /*137e0*/  BRA.U !UP0, `(.L_x_246) ;  /* 0x0000000108047547 */ /* 0x000fea000b800000 */
[----:B------:R-:W-:Y:S05]  /*137f0*/  BPT.TRAP 0x1 ;  /* 0x000000040000795c */ /* 0x000fea0000300000 */
.L_x_246:
[----:B-1234-:R-:W-:-:S04]  /*13800*/  MOV R3, UR39 ;  /* 0x0000002700037c02 */ /* 0x01efc80008000f00 */
[----:B------:R-:W-:-:S04]  /*13810*/  SHF.L.U32 R3, R3, 0x1f, RZ ;  /* 0x0000001f03037819 */ /* 0x000fc800000006ff */
[----:B------:R-:W1:Y:S02]  /*13820*/  SYNCS.PHASECHK.TRANS64.TRYWAIT P0, [UR36+0x38070], R3 ;  /* 0x03807003ff0075a7 */ /* 0x000e640008001124 */
[----:B-1----:R-:W-:Y:S05]  /*13830*/  @!P0 BRA `(.L_x_247) ;  /* 0x0000012c00908947 */ /* 0x002fea0003800000 */
.L_x_456:
[----:B------:R-:W-:Y:S01]  /*13840*/  R2UR UR4, R22 ;  /* 0x00000000160472ca */ /* 0x000fe200000e0000 */
[----:B------:R-:W-:-:S12]  /*13850*/  UISETP.NE.AND UP0, UPT, UR43, URZ, UPT ;  /* 0x000000ff2b00728c */ /* 0x000fd8000bf05270 */
[----:B------:R-:W2:Y:S02]  /*13860*/  LDTM.x2 R24, tmem[UR4] ;  /* 0x00000004001879ee */ /* 0x000ea400080c0000 */
[----:B--2---:R-:W-:Y:S05]  /*13870*/  BRA.U !UP0, `(.L_x_248) ;  /* 0x0000000108047547 */ /* 0x004fea000b800000 */
[----:B------:R-:W-:Y:S05]  /*13880*/  BPT.TRAP 0x1 ;  /* 0x000000040000795c */ /* 0x000fea0000300000 */
.L_x_248:
[----:B------:R-:W-:Y:S01]  /*13890*/  SYNCS.ARRIVE.TRANS64.RED.A1T0 RZ, [UR5], RZ ;  /* 0x000000ffffff79a7 */ /* 0x000fe20008100405 */
[----:B------:R-:W-:-:S09]  /*138a0*/  UISETP.NE.AND UP0, UPT, UR41, URZ, UPT ;  /* 0x000000ff2900728c */ /* 0x000fd2000bf05270 */
[----:B------:R-:W-:Y:S05]  /*138b0*/  BRA.U UP0, `(.L_x_249) ;  /* 0x0000000100047547 */ /* 0x000fea000b800000 */
[----:B------:R-:W-:Y:S05]  /*138c0*/  BPT.TRAP 0x1 ;  /* 0x000000040000795c */ /* 0x000fea0000300000 */
.L_x_249:
[----:B-1----:R-:W-:-:S04]  /*138d0*/  MOV R3, UR38 ;  /* 0x0000002600037c02 */ /* 0x002fc80008000f00 */
[----:B------:R-:W-:-:S04]  /*138e0*/  SHF.L.U32 R3, R3, 0x1f, RZ ;  /* 0x0000001f03037819 */ /* 0x000fc800000006ff */
[----:B------:R-:W1:Y:S02]  /*138f0*/  SYNCS.PHASECHK.TRANS64.TRYWAIT P0, [UR36+0x38090], R3 ;  /* 0x03809003ff0075a7 */ /* 0x000e640008001124 */
[----:B-1----:R-:W-:Y:S05]  /*13900*/  @!P0 BRA `(.L_x_250) ;  /* 0x0000012c00748947 */ /* 0x002fea0003800000 */
.L_x_457:
[----:B------:R-:W-:-:S09]  /*13910*/  UISETP.NE.AND UP0, UPT, UR41, URZ, UPT ;  /* 0x000000ff2900728c */ /* 0x000fd2000bf05270 */
[----:B------:R-:W-:Y:S05]  /*13920*/  BRA.U UP0, `(.L_x_251) ;  /* 0x0000000100047547 */ /* 0x000fea000b800000 */
[----:B------:R-:W-:Y:S05]  /*13930*/  BPT.TRAP 0x1 ;  /* 0x000000040000795c */ /* 0x000fea0000300000 */
.L_x_251:
[----:B------:R-:W-:Y:S01]  /*13940*/  MOV R5, 0x1 ;  /* 0x0000000100057802 */ /* 0x000fe20000000f00 */
[----:B-1----:R1:W2:Y:S03]  /*13950*/  MUFU.RCP R3, R24 ;  /* 0x0000001800037308 */ /* 0x0022a60000001000 */
[----:B------:R-:W-:-:S04]  /*13960*/  SHF.L.U32 R5, R5, 0x1f, RZ ;  /* 0x0000001f05057819 */ /* 0x000fc800000006ff */
[----:B------:R-:W3:Y:S02]  /*13970*/  SYNCS.PHASECHK.TRANS64.TRYWAIT P0, [UR36+0x380c0], R5 ;  /* 0x0380c005ff0075a7 */ /* 0x000ee40008001124 */
[----:B-123--:R-:W-:Y:S05]  /*13980*/  @!P0 BRA `(.L_x_252) ;  /* 0x0000012c006c8947 */ /* 0x00efea0003800000 */
.L_x_458:
[----:B------:R-:W2:Y:S01]  /*13990*/  LDCU UR4, c[0x0][0x708] ;  /* 0x0000e100ff0477ac */ /* 0x000ea20008000800 */
[----:B-1----:R-:W-:Y:S01]  /*139a0*/  FFMA R0, -R24, R3, 1 ;  /* 0x3f80000018007423 */ /* 0x002fe20000000103 */
[----:B------:R-:W1:Y:S01]  /*139b0*/  LDC R33, c[0x0][0x708] ;  /* 0x0001c200ff217b82 */ /* 0x000e620000000800 */
[----:B------:R-:W-:Y:S02]  /*139c0*/  BSSY.RECONVERGENT B2, `(.L_x_253) ;  /* 0x000000b000027945 */ /* 0x000fe40003800200 */
[----:B------:R-:W-:Y:S01]  /*139d0*/  FFMA R0, R3, R0, R3 ;  /* 0x0000000003007223 */ /* 0x000fe20000000003 */
[----:B--2---:R-:W-:-:S03]  /*139e0*/  MOV R3, UR4 ;  /* 0x0000000400037c02 */ /* 0x004fc60008000f00 */
[----:B------:R-:W-:Y:S01]  /*139f0*/  FFMA R29, R0, UR4, RZ ;  /* 0x00000004001d7c23 */ /* 0x000fe200080000ff */
[----:B------:R-:W2:Y:S03]  /*13a00*/  FCHK P0, R3, R24 ;  /* 0x0000001803007302 */ /* 0x000ea60000000000 */
[----:B------:R-:W-:-:S04]  /*13a10*/  FFMA R4, -R24, R29, UR4 ;  /* 0x0000000418047e23 */ /* 0x000fc8000800011d */
[----:B------:R-:W-:Y:S01]  /*13a20*/  FFMA R29, R0, R4, R29 ;  /* 0x00000004001d7223 */ /* 0x000fe2000000001d */
[----:B--2---:R-:W-:Y:S06]  /*13a30*/  @!P0 BRA `(.L_x_254) ;  /* 0x00000000000c8947 */ /* 0x004fec0003800000 */
[----:B------:R-:W-:Y:S02]  /*13a40*/  MOV R4, 0x13a60 ;  /* 0x00013a6000047802 */ /* 0x000fe40000000f00 */
[----:B-1----:R-:W-:Y:S05]  /*13a50*/  CALL.REL.NOINC `($__internal_3_$__cuda_sm3x_div_rn_noftz_f32_slowpath) ;  /* 0x0000013400cc7944 */ /* 0x002fea0003c00000 */
[----:B------:R-:W-:Y:S02]  /*13a60*/  MOV R29, R32 ;  /* 0x00000020001d7202 */ /* 0x000fe40000000f00 */
.L_x_254:
[----:B------:R-:W-:Y:S05]  /*13a70*/  BSYNC.RECONVERGENT B2 ;  /* 0x0000000000027941 */ /* 0x000fea0003800200 */
.L_x_253:
[----:B------:R-:W-:Y:S01]  /*13a80*/  VIADD R3, R22, 0x100 ;  /* 0x0000010016037836 */ /* 0x000fe20000000000 */
[----:B------:R-:W-:Y:S01]  /*13a90*/  SHF.R.U32.HI R0, RZ, 0x5, R2 ;  /* 0x00000005ff007819 */ /* 0x000fe20000011602 */
[C---:B------:R-:W-:Y:S02]  /*13aa0*/  IMAD.SHL.U32 R4, R2.reuse, 0x100, RZ ;  /* 0x0000010002047824 */ /* 0x040fe400078e00ff */
[----:B------:R-:W-:Y:S01]  /*13ab0*/  IMAD.SHL.U32 R5, R2, 0x40, RZ ;  /* 0x0000004002057824 */ /* 0x000fe200078e00ff */
[----:B------:R-:W-:Y:S01]  /*13ac0*/  SHF.R.U32.HI R3, RZ, 0x15, R3 ;  /* 0x00000015ff037819 */ /* 0x000fe20000011603 */
[C---:B------:R-:W-:Y:S01]  /*13ad0*/  IMAD.SHL.U32 R23, R0.reuse, 0x2000, RZ ;  /* 0x0000200000177824 */ /* 0x040fe200078e00ff */
[----:B------:R-:W-:Y:S02]  /*13ae0*/  LOP3.LUT R28, R0, 0x3, RZ, 0xc0, !PT ;  /* 0x00000003001c7812 */ /* 0x000fe400078ec0ff */
[----:B------:R-:W-:Y:S02]  /*13af0*/  LOP3.LUT R4, R4, 0x1800, RZ, 0xc0, !PT ;  /* 0x0000180004047812 */ /* 0x000fe400078ec0ff */
[----:B------:R-:W-:-:S02]  /*13b00*/  ISETP.NE.AND P0, PT, R28, R3, PT ;  /* 0x000000031c00720c */ /* 0x000fc40003f05270 */
[----:B------:R-:W-:-:S04]  /*13b10*/  LOP3.LUT R4, R4, 0x1c0, R5, 0xf8, !PT ;  /* 0x000001c004047812 */ /* 0x000fc800078ef805 */
[----:B------:R-:W-:-:S07]  /*13b20*/  LOP3.LUT R23, R4, 0x6000, R23, 0xf8, !PT ;  /* 0x0000600004177812 */ /* 0x000fce00078ef817 */
        /* <DEDUP_REMOVED lines=17> */
.L_x_255:
[----:B------:R-:W2:Y:S01]  /*13c40*/  S2UR UR6, SR_SWINHI ;  /* 0x00000000000679c3 */ /* 0x000ea20000002f00 */
[----:B------:R-:W-:Y:S01]  /*13c50*/  UMOV UR4, UR36 ;  /* 0x0000002400047c82 */ /* 0x000fe20008000000 */
[----:B--2---:R-:W-:Y:S01]  /*13c60*/  UMOV UR5, UR6 ;  /* 0x0000000600057c82 */ /* 0x004fe20008000000 */
[----:B------:R-:W-:-:S05]  /*13c70*/  LEA R23, P0, R23, UR4, 0x1 ;  /* 0x0000000417177c11 */ /* 0x000fca000f8008ff */
[----:B------:R-:W-:Y:S01]  /*13c80*/  IMAD.X R27, RZ, RZ, UR5, P0 ;  /* 0x00000005ff1b7e24 */ /* 0x000fe200080e06ff */
[----:B------:R-:W-:Y:S05]  /*13c90*/  WARPSYNC.ALL ;  /* 0x0000000000007948 */ /* 0x000fea0003800000 */
[----:B------:R-:W-:Y:S02]  /*13ca0*/  R2UR UR4, R22 ;  /* 0x00000000160472ca */ /* 0x000fe400000e0000 */
[----:B------:R-:W-:-:S05]  /*13cb0*/  IADD3 R3, P0, PT, R23, 0x10, RZ ;  /* 0x0000001017037810 */ /* 0x000fca0007f1e0ff */
[----:B------:R-:W-:-:S05]  /*13cc0*/  IMAD.X R35, RZ, RZ, R27, P0 ;  /* 0x000000ffff237224 */ /* 0x000fca00000e061b */
[C---:B------:R-:W-:Y:S01]  /*13cd0*/  SHF.R.U64 R0, R3.reuse, 0x3, R35 ;  /* 0x0000000303007819 */ /* 0x040fe20000001223 */
[----:B------:R-:W2:Y:S03]  /*13ce0*/  LDTM.x16 R4, tmem[UR4+0x100] ;  /* 0x00010004000479ee */ /* 0x000ea60008240000 */
[----:B------:R-:W-:Y:S01]  /*13cf0*/  LOP3.LUT R34, R3, 0x70, R0, 0x78, !PT ;  /* 0x0000007003227812 */ /* 0x000fe200078e7800 */
[----:B------:R-:W-:Y:S01]  /*13d00*/  VIADD R3, R22, 0x110 ;  /* 0x0000011016037836 */ /* 0x000fe20000000000 */
[----:B------:R-:W-:-:S04]  /*13d10*/  SHF.R.U64 R0, R23, 0x3, R27 ;  /* 0x0000000317007819 */ /* 0x000fc8000000121b */
[----:B------:R-:W-:Y:S02]  /*13d20*/  LOP3.LUT R26, R23, 0x70, R0, 0x78, !PT ;  /* 0x00000070171a7812 */ /* 0x000fe400078e7800 */
[----:B------:R-:W-:-:S04]  /*13d30*/  SHF.R.U32.HI R3, RZ, 0x15, R3 ;  /* 0x00000015ff037819 */ /* 0x000fc80000011603 */
[----:B------:R-:W-:Y:S01]  /*13d40*/  ISETP.NE.AND P0, PT, R28, R3, PT ;  /* 0x000000031c00720c */ /* 0x000fe20003f05270 */
[C---:B--2---:R-:W-:Y:S02]  /*13d50*/  FMUL2 R4, R29.reuse.F32, R4.F32x2.HI_LO ;  /* 0x000000041d04724a */ /* 0x044fe40000040000 */
[C---:B------:R-:W-:Y:S02]  /*13d60*/  FMUL2 R6, R29.reuse.F32, R6.F32x2.HI_LO ;  /* 0x000000061d06724a */ /* 0x040fe40000040000 */
[----:B------:R-:W-:Y:S01]  /*13d70*/  FMUL2 R20, R29.F32, R8.F32x2.HI_LO ;  /* 0x000000081d14724a */ /* 0x000fe20000040000 */
[----:B------:R-:W-:Y:S01]  /*13d80*/  F2FP.F16.F32.PACK_AB R8, R5, R4 ;  /* 0x000000040508723e */ /* 0x000fe200000000ff */
        /* <DEDUP_REMOVED lines=10> */
[----:B------:R2:W-:Y:S01]  /*13e30*/  ST.E.128 desc[UR46][R26.64], R8 ;  /* 0x000000081a007985 */ /* 0x0005e2000c101d2e */
[----:B------:R-:W-:-:S02]  /*13e40*/  F2FP.F16.F32.PACK_AB R6, R17, R16 ;  /* 0x000000101106723e */ /* 0x000fc400000000ff */
[----:B------:R-:W-:-:S05]  /*13e50*/  F2FP.F16.F32.PACK_AB R7, R19, R18 ;  /* 0x000000121307723e */ /* 0x000fca00000000ff */
[----:B------:R2:W-:Y:S01]  /*13e60*/  ST.E.128 desc[UR46][R34.64], R4 ;  /* 0x0000000422007985 */ /* 0x0005e2000c101d2e */
[----:B------:R-:W-:Y:S05]  /*13e70*/  @!P0 BRA `(.L_x_256) ;  /* 0x0000000000408947 */ /* 0x000fea0003800000 */
[----:B------:R-:W-:Y:S01]  /*13e80*/  MOV R14, 0x8 ;  /* 0x00000008000e7802 */ /* 0x000fe20000000f00 */
[----:B------:R-:W3:Y:S01]  /*13e90*/  LDCU.64 UR8, c[0x4][0xb0] ;  /* 0x01001600ff0877ac */ /* 0x000ee20008000a00 */
[----:B------:R-:W-:Y:S02]  /*13ea0*/  HFMA2 R12, -RZ, RZ, 0, 5.9604644775390625e-08 ;  /* 0x00000001ff0c7431 */ /* 0x000fe400000001ff */
[----:B--2---:R-:W-:Y:S01]  /*13eb0*/  IMAD.MOV.U32 R8, RZ, RZ, 0x192 ;  /* 0x00000192ff087424 */ /* 0x004fe200078e00ff */
[----:B------:R-:W2:Y:S01]  /*13ec0*/  LDCU.64 UR6, c[0x4][0xb8] ;  /* 0x01001700ff0677ac */ /* 0x000ea20008000a00 */
[----:B------:R-:W4:Y:S01]  /*13ed0*/  LDC.64 R14, c[0x4][R14] ;  /* 0x010000000e0e7b82 */ /* 0x000f220000000a00 */
[----:B------:R-:W-:Y:S01]  /*13ee0*/  IMAD.MOV.U32 R13, RZ, RZ, RZ ;  /* 0x000000ffff0d7224 */ /* 0x000fe200078e00ff */
[----:B------:R-:W5:Y:S01]  /*13ef0*/  LDCU.64 UR4, c[0x4][0x40] ;  /* 0x01000800ff0477ac */ /* 0x000f620008000a00 */
[----:B---3--:R-:W-:Y:S01]  /*13f00*/  IMAD.U32 R4, RZ, RZ, UR8 ;  /* 0x00000008ff047e24 */ /* 0x008fe2000f8e00ff */
[----:B------:R-:W-:Y:S01]  /*13f10*/  MOV R5, UR9 ;  /* 0x0000000900057c02 */ /* 0x000fe20008000f00 */
[----:B--2---:R-:W-:Y:S01]  /*13f20*/  IMAD.U32 R6, RZ, RZ, UR6 ;  /* 0x00000006ff067e24 */ /* 0x004fe2000f8e00ff */
[----:B------:R-:W-:Y:S01]  /*13f30*/  MOV R7, UR7 ;  /* 0x0000000700077c02 */ /* 0x000fe20008000f00 */
[----:B-----5:R-:W-:Y:S01]  /*13f40*/  IMAD.U32 R10, RZ, RZ, UR4 ;  /* 0x00000004ff0a7e24 */ /* 0x020fe2000f8e00ff */
[----:B------:R-:W-:-:S02]  /*13f50*/  MOV R11, UR5 ;  /* 0x00000005000b7c02 */ /* 0x000fc40008000f00 */
[----:B------:R-:W-:-:S07]  /*13f60*/  LEPC R20, `(.L_x_256) ;  /* 0x000000001014794e */ /* 0x000fce0000000000 */
[----:B-1--4-:R-:W-:Y:S05]  /*13f70*/  CALL.ABS.NOINC R14 ;  /* 0x000000000e007343 */ /* 0x012fea0003c00000 */
.L_x_256:
[----:B------:R-:W-:Y:S05]  /*13f80*/  WARPSYNC.ALL ;  /* 0x0000000000007948 */ /* 0x000fea0003800000 */
[----:B------:R-:W-:Y:S02]  /*13f90*/  R2UR UR4, R22 ;  /* 0x00000000160472ca */ /* 0x000fe400000e0000 */
[C---:B------:R-:W-:Y:S02]  /*13fa0*/  IADD3 R36, P0, PT, R23.reuse, 0x30, RZ ;  /* 0x0000003017247810 */ /* 0x040fe40007f1e0ff */
[----:B------:R-:W-:-:S03]  /*13fb0*/  IADD3 R3, P1, PT, R23, 0x20, RZ ;  /* 0x0000002017037810 */ /* 0x000fc60007f3e0ff */
[--C-:B------:R-:W-:Y:S02]  /*13fc0*/  IMAD.X R37, RZ, RZ, R27.reuse, P0 ;  /* 0x000000ffff257224 */ /* 0x100fe400000e061b */
[----:B--2---:R-:W-:-:S04]  /*13fd0*/  IMAD.X R35, RZ, RZ, R27, P1 ;  /* 0x000000ffff237224 */ /* 0x004fc800008e061b */
[----:B------:R-:W2:Y:S01]  /*13fe0*/  LDTM.x16 R4, tmem[UR4+0x110] ;  /* 0x00011004000479ee */ /* 0x000ea20008240000 */
[----:B------:R-:W-:-:S04]  /*13ff0*/  SHF.R.U64 R0, R3, 0x3, R35 ;  /* 0x0000000303007819 */ /* 0x000fc80000001223 */
[----:B------:R-:W-:Y:S01]  /*14000*/  LOP3.LUT R34, R3, 0x70, R0, 0x78, !PT ;  /* 0x0000007003227812 */ /* 0x000fe200078e7800 */
[----:B------:R-:W-:-:S05]  /*14010*/  VIADD R3, R22, 0x120 ;  /* 0x0000012016037836 */ /* 0x000fca0000000000 */
[----:B------:R-:W-:-:S04]  /*14020*/  SHF.R.U32.HI R3, RZ, 0x15, R3 ;  /* 0x00000015ff037819 */ /* 0x000fc80000011603 */
[----:B------:R-:W-:Y:S01]  /*14030*/  ISETP.NE.AND P0, PT, R28, R3, PT ;  /* 0x000000031c00720c */ /* 0x000fe20003f05270 */
[C---:B--2---:R-:W-:Y:S01]  /*14040*/  FMUL2 R20, R29.reuse.F32, R8.F32x2.HI_LO ;  /* 0x000000081d14724a */ /* 0x044fe20000040000 */
[C---:B------:R-:W-:Y:S01]  /*14050*/  SHF.R.U64 R9, R36.reuse, 0x3, R37 ;  /* 0x0000000324097819 */ /* 0x040fe20000001225 */
[C---:B------:R-:W-:Y:S02]  /*14060*/  FMUL2 R4, R29.reuse.F32, R4.F32x2.HI_LO ;  /* 0x000000041d04724a */ /* 0x040fe40000040000 */
[C---:B------:R-:W-:Y:S01]  /*14070*/  FMUL2 R6, R29.reuse.F32, R6.F32x2.HI_LO ;  /* 0x000000061d06724a */ /* 0x040fe20000040000 */
[----:B------:R-:W-:Y:S01]  /*14080*/  LOP3.LUT R36, R36, 0x70, R9, 0x78, !PT ;  /* 0x0000007024247812 */ /* 0x000fe200078e7809 */
        /* <DEDUP_REMOVED lines=9> */
[----:B------:R-:W-:-:S02]  /*14120*/  F2FP.F16.F32.PACK_AB R4, R13, R12 ;  /* 0x0000000c0d04723e */ /* 0x000fc400000000ff */
[----:B------:R-:W-:Y:S01]  /*14130*/  F2FP.F16.F32.PACK_AB R5, R15, R14 ;  /* 0x0000000e0f05723e */ /* 0x000fe200000000ff */
[----:B------:R2:W-:Y:S01]  /*14140*/  ST.E.128 desc[UR46][R34.64], R8 ;  /* 0x0000000822007985 */ /* 0x0005e2000c101d2e */
[----:B------:R-:W-:Y:S02]  /*14150*/  F2FP.F16.F32.PACK_AB R6, R17, R16 ;  /* 0x000000101106723e */ /* 0x000fe400000000ff */
        /* <DEDUP_REMOVED lines=19> */
.L_x_257:
[----:B------:R-:W-:Y:S05]  /*14290*/  WARPSYNC.ALL ;  /* 0x0000000000007948 */ /* 0x000fea0003800000 */
[----:B------:R-:W-:Y:S02]  /*142a0*/  R2UR UR4, R22 ;  /* 0x00000000160472ca */ /* 0x000fe400000e0000 */
[C---:B--2---:R-:W-:Y:S02]  /*142b0*/  IADD3 R36, P0, PT, R23.reuse, 0x50, RZ ;  /* 0x0000005017247810 */ /* 0x044fe40007f1e0ff */
[----:B------:R-:W-:-:S03]  /*142c0*/  IADD3 R3, P1, PT, R23, 0x40, RZ ;  /* 0x0000004017037810 */ /* 0x000fc60007f3e0ff */
[--C-:B------:R-:W-:Y:S02]  /*142d0*/  IMAD.X R37, RZ, RZ, R27.reuse, P0 ;  /* 0x000000ffff257224 */ /* 0x100fe400000e061b */
[----:B------:R-:W-:-:S04]  /*142e0*/  IMAD.X R35, RZ, RZ, R27, P1 ;  /* 0x000000ffff237224 */ /* 0x000fc800008e061b */
        /* <DEDUP_REMOVED lines=43> */
.L_x_258:
        /* <DEDUP_REMOVED lines=49> */
.L_x_259:
        /* <DEDUP_REMOVED lines=49> */
.L_x_260:
        /* <DEDUP_REMOVED lines=49> */
.L_x_261:
        /* <DEDUP_REMOVED lines=49> */
.L_x_262:
[----:B------:R-:W-:Y:S05]  /*151e0*/  WARPSYNC.ALL ;  /* 0x0000000000007948 */ /* 0x000fea0003800000 */
[C---:B------:R-:W-:Y:S01]  /*151f0*/  R2UR UR4, R22.reuse ;  /* 0x00000000160472ca */ /* 0x040fe200000e0000 */
[----:B------:R-:W-:Y:S01]  /*15200*/  VIADD R49, R22, 0x180 ;  /* 0x0000018016317836 */ /* 0x000fe20000000000 */
[C---:B--2---:R-:W-:Y:S02]  /*15210*/  IADD3 R36, P0, PT, R23.reuse, 0x470, RZ ;  /* 0x0000047017247810 */ /* 0x044fe40007f1e0ff */
[----:B------:R-:W-:Y:S02]  /*15220*/  IADD3 R3, P1, PT, R23, 0x460, RZ ;  /* 0x0000046017037810 */ /* 0x000fe40007f3e0ff */
[----:B------:R-:W-:Y:S01]  /*15230*/  SHF.R.U32.HI R49, RZ, 0x15, R49 ;  /* 0x00000015ff317819 */ /* 0x000fe20000011631 */
[----:B------:R-:W-:-:S02]  /*15240*/  IMAD.X R37, RZ, RZ, R27, P0 ;  /* 0x000000ffff257224 */ /* 0x000fc400000e061b */
[----:B------:R-:W-:Y:S01]  /*15250*/  IMAD.X R35, RZ, RZ, R27, P1 ;  /* 0x000000ffff237224 */ /* 0x000fe200008e061b */
[----:B------:R-:W-:-:S03]  /*15260*/  ISETP.NE.AND P0, PT, R28, R49, PT ;  /* 0x000000311c00720c */ /* 0x000fc60003f05270 */
[----:B------:R-:W2:Y:S01]  /*15270*/  LDTM.x16 R4, tmem[UR4+0x170] ;  /* 0x00017004000479ee */ /* 0x000ea20008240000 */
[----:B------:R-:W-:-:S04]  /*15280*/  SHF.R.U64 R0, R3, 0x3, R35 ;  /* 0x0000000303007819 */ /* 0x000fc80000001223 */
[----:B------:R-:W-:Y:S01]  /*15290*/  LOP3.LUT R34, R3, 0x70, R0, 0x78, !PT ;  /* 0x0000007003227812 */ /* 0x000fe200078e7800 */
        /* <DEDUP_REMOVED lines=37> */
.L_x_263:
        /* <DEDUP_REMOVED lines=49> */
.L_x_264:
        /* <DEDUP_REMOVED lines=49> */
.L_x_265:
        /* <DEDUP_REMOVED lines=49> */
.L_x_266:
        /* <DEDUP_REMOVED lines=49> */
.L_x_267:
        /* <DEDUP_REMOVED lines=49> */
.L_x_268:
        /* <DEDUP_REMOVED lines=9> */
[----:B--2---:R-:W-:Y:S01]  /*164d0*/  FMUL2 R20, R29.F32, R8.F32x2.HI_LO ;  /* 0x000000081d14724a */ /* 0x004fe20000040000 */
[----:B------:R-:W-:Y:S01]  /*164e0*/  SHF.R.U64 R8, R37, 0x3, R51 ;  /* 0x0000000325087819 */ /* 0x000fe20000001233 */
[C---:B------:R-:W-:Y:S02]  /*164f0*/  FMUL2 R4, R29.reuse.F32, R4.F32x2.HI_LO ;  /* 0x000000041d04724a */ /* 0x040fe40000040000 */
[----:B------:R-:W-:Y:S01]  /*16500*/  FMUL2 R6, R29.F32, R6.F32x2.HI_LO ;  /* 0x000000061d06724a */ /* 0x000fe20000040000 */
        /* <DEDUP_REMOVED lines=11> */
[----:B------:R-:W-:Y:S01]  /*165c0*/  VIADD R37, R22, 0x1e0 ;  /* 0x000001e016257836 */ /* 0x000fe20000000000 */
[----:B------:R-:W-:Y:S01]  /*165d0*/  F2FP.F16.F32.PACK_AB R5, R15, R14 ;  /* 0x0000000e0f05723e */ /* 0x000fe200000000ff */
[----:B------:R2:W-:Y:S01]  /*165e0*/  ST.E.128 desc[UR46][R34.64], R8 ;  /* 0x0000000822007985 */ /* 0x0005e2000c101d2e */
[----:B------:R-:W-:-:S02]  /*165f0*/  F2FP.F16.F32.PACK_AB R6, R17, R16 ;  /* 0x000000101106723e */ /* 0x000fc400000000ff */
[----:B------:R-:W-:Y:S02]  /*16600*/  F2FP.F16.F32.PACK_AB R7, R19, R18 ;  /* 0x000000121307723e */ /* 0x000fe400000000ff */
[----:B------:R-:W-:-:S03]  /*16610*/  SHF.R.U32.HI R37, RZ, 0x15, R37 ;  /* 0x00000015ff257819 */ /* 0x000fc60000011625 */
[----:B------:R2:W-:Y:S01]  /*16620*/  ST.E.128 desc[UR46][R50.64], R4 ;  /* 0x0000000432007985 */ /* 0x0005e2000c101d2e */
[----:B------:R-:W-:-:S13]  /*16630*/  ISETP.NE.AND P0, PT, R28, R37, PT ;  /* 0x000000251c00720c */ /* 0x000fda0003f05270 */
        /* <DEDUP_REMOVED lines=17> */
.L_x_269:
        /* <DEDUP_REMOVED lines=49> */
.L_x_270:
[----:B------:R-:W-:Y:S05]  /*16a60*/  WARPSYNC.ALL ;  /* 0x0000000000007948 */ /* 0x000fea0003800000 */
[----:B------:R-:W-:Y:S02]  /*16a70*/  R2UR UR4, R22 ;  /* 0x00000000160472ca */ /* 0x000fe400000e0000 */
[C---:B--2---:R-:W-:Y:S02]  /*16a80*/  IADD3 R52, P0, PT, R23.reuse, 0xc70, RZ ;  /* 0x00000c7017347810 */ /* 0x044fe40007f1e0ff */
[----:B------:R-:W-:-:S03]  /*16a90*/  IADD3 R3, P1, PT, R23, 0xc60, RZ ;  /* 0x00000c6017037810 */ /* 0x000fc60007f3e0ff */
[--C-:B------:R-:W-:Y:S02]  /*16aa0*/  IMAD.X R53, RZ, RZ, R27.reuse, P0 ;  /* 0x000000ffff357224 */ /* 0x100fe400000e061b */
[----:B------:R-:W-:-:S04]  /*16ab0*/  IMAD.X R51, RZ, RZ, R27, P1 ;  /* 0x000000ffff337224 */ /* 0x000fc800008e061b */
[----:B------:R-:W2:Y:S01]  /*16ac0*/  LDTM.x16 R4, tmem[UR4+0x1f0] ;  /* 0x0001f004000479ee */ /* 0x000ea20008240000 */
[----:B------:R-:W3:Y:S01]  /*16ad0*/  LDCU.64 UR4, c[0x0][0x880] ;  /* 0x00011000ff0477ac */ /* 0x000ee20008000a00 */
[----:B------:R-:W-:-:S04]  /*16ae0*/  SHF.R.U64 R0, R3, 0x3, R51 ;  /* 0x0000000303007819 */ /* 0x000fc80000001233 */
[----:B------:R-:W-:Y:S01]  /*16af0*/  LOP3.LUT R50, R3, 0x70, R0, 0x78, !PT ;  /* 0x0000007003327812 */ /* 0x000fe200078e7800 */
[----:B---3--:R-:W-:-:S04]  /*16b00*/  UISETP.NE.U32.AND UP0, UPT, UR4, URZ, UPT ;  /* 0x000000ff0400728c */ /* 0x008fc8000bf05070 */
[----:B------:R-:W-:Y:S01]  /*16b10*/  UISETP.NE.AND.EX UP0, UPT, UR5, URZ, UPT, UP0 ;  /* 0x000000ff0500728c */ /* 0x000fe2000bf05300 */
        /* <DEDUP_REMOVED lines=15> */
[----:B------:R-:W2:Y:S01]  /*16c10*/  S2R R31, SR_CTAID.X ;  /* 0x00000000001f7919 */ /* 0x000ea20000002500 */
[----:B------:R-:W-:-:S02]  /*16c20*/  F2FP.F16.F32.PACK_AB R5, R15, R14 ;  /* 0x0000000e0f05723e */ /* 0x000fc400000000ff */
[----:B------:R-:W-:Y:S01]  /*16c30*/  F2FP.F16.F32.PACK_AB R6, R17, R16 ;  /* 0x000000101106723e */ /* 0x000fe200000000ff */
[----:B------:R3:W-:Y:S01]  /*16c40*/  ST.E.128 desc[UR46][R50.64], R8 ;  /* 0x0000000832007985 */ /* 0x0007e2000c101d2e */
[----:B------:R-:W-:Y:S01]  /*16c50*/  F2FP.F16.F32.PACK_AB R7, R19, R18 ;  /* 0x000000121307723e */ /* 0x000fe200000000ff */
[----:B------:R-:W4:Y:S04]  /*16c60*/  S2R R30, SR_CTAID.Z ;  /* 0x00000000001e7919 */ /* 0x000f280000002700 */
[----:B------:R3:W-:Y:S01]  /*16c70*/  ST.E.128 desc[UR46][R52.64], R4 ;  /* 0x0000000434007985 */ /* 0x0007e2000c101d2e */
[----:B------:R-:W1:Y:S01]  /*16c80*/  S2R R29, SR_CTAID.Y ;  /* 0x00000000001d7919 */ /* 0x000e620000002600 */
[----:B------:R-:W-:Y:S01]  /*16c90*/  @!PT LDS RZ, [RZ] ;  /* 0x00000000fffff984 */ /* 0x000fe20000000800 */
[----:B------:R-:W-:Y:S01]  /*16ca0*/  @!PT LDS RZ, [RZ] ;  /* 0x00000000fffff984 */ /* 0x000fe20000000800 */
[----:B------:R-:W-:Y:S01]  /*16cb0*/  @!PT LDS RZ, [RZ] ;  /* 0x00000000fffff984 */ /* 0x000fe20000000800 */
[----:B------:R-:W-:Y:S01]  /*16cc0*/  @!PT LDS RZ, [RZ] ;  /* 0x00000000fffff984 */ /* 0x000fe20000000800 */
[----:B------:R5:W-:Y:S06]  /*16cd0*/  MEMBAR.ALL.CTA ;  /* 0x0000000000007992 */ /* 0x000bec0000008000 */
[----:B-----5:R-:W1:Y:S01]  /*16ce0*/  FENCE.VIEW.ASYNC.S ;  /* 0x00000000000073c6 */ /* 0x020e620000000000 */
[----:B------:R-:W-:Y:S05]  /*16cf0*/  BRA.U !UP0, `(.L_x_271) ;  /* 0x0000000508007547 */ /* 0x000fea000b800000 */
[C---:B------:R-:W-:Y:S01]  /*16d00*/  FSETP.GEU.AND P0, PT, R24.reuse, 1.175494350822287508e-38, PT ;  /* 0x008000001800780b */ /* 0x040fe20003f0e000 */
[----:B------:R-:W5:Y:S01]  /*16d10*/  LDCU UR4, c[0x0][0x380] ;  /* 0x00007000ff0477ac */ /* 0x000f620008000800 */
[----:B------:R-:W-:Y:S01]  /*16d20*/  MOV R0, 0x3e055027 ;  /* 0x3e05502700007802 */ /* 0x000fe20000000f00 */
[----:B------:R-:W-:Y:S01]  /*16d30*/  BSSY.RECONVERGENT B0, `(.L_x_271) ;  /* 0x000003c000007945 */ /* 0x000fe20003800200 */
[----:B---3--:R-:W-:Y:S01]  /*16d40*/  FSEL R5, RZ, -23, P0 ;  /* 0xc1b80000ff057808 */ /* 0x008fe20000000000 */
[----:B------:R-:W3:Y:S08]  /*16d50*/  LDCU UR5, c[0x0][0x700] ;  /* 0x0000e000ff0577ac */ /* 0x000ef00008000800 */
[----:B------:R-:W-:-:S05]  /*16d60*/  @!P0 FMUL R24, R24, 8388608 ;  /* 0x4b00000018188820 */ /* 0x000fca0000400000 */
[C---:B------:R-:W-:Y:S02]  /*16d70*/  IADD3 R7, PT, PT, R24.reuse, -0x3f2aaaab, RZ ;  /* 0xc0d5555518077810 */ /* 0x040fe40007ffe0ff */
[C---:B------:R-:W-:Y:S02]  /*16d80*/  ISETP.GT.U32.AND P0, PT, R24.reuse, 0x7f7fffff, PT ;  /* 0x7f7fffff1800780c */ /* 0x040fe40003f04070 */
[----:B------:R-:W-:Y:S02]  /*16d90*/  LOP3.LUT R7, R7, 0xff800000, RZ, 0xc0, !PT ;  /* 0xff80000007077812 */ /* 0x000fe400078ec0ff */
[C---:B------:R-:W-:Y:S02]  /*16da0*/  FSETP.NEU.AND P1, PT, R24.reuse, RZ, PT ;  /* 0x000000ff1800720b */ /* 0x040fe40003f2d000 */
[-C--:B------:R-:W-:Y:S02]  /*16db0*/  IADD3 R3, PT, PT, R24, -R7.reuse, RZ ;  /* 0x8000000718037210 */ /* 0x080fe40007ffe0ff */
[----:B------:R-:W-:-:S03]  /*16dc0*/  I2FP.F32.S32 R4, R7 ;  /* 0x0000000700047245 */ /* 0x000fc60000201400 */
[----:B------:R-:W-:Y:S02]  /*16dd0*/  FADD R3, R3, -1 ;  /* 0xbf80000003037421 */ /* 0x000fe40000000000 */
[----:B------:R-:W-:Y:S02]  /*16de0*/  FFMA R4, R4, 1.1920928955078125e-07, R5 ;  /* 0x3400000004047823 */ /* 0x000fe40000000005 */
[----:B------:R-:W-:-:S04]  /*16df0*/  FFMA R0, R3, -R0, 0.14084610342979431152 ;  /* 0x3e1039f603007423 */ /* 0x000fc80000000800 */
[----:B------:R-:W-:-:S04]  /*16e00*/  FFMA R0, R3, R0, -0.12148627638816833496 ;  /* 0xbdf8cdcc03007423 */ /* 0x000fc80000000000 */
[----:B------:R-:W-:-:S04]  /*16e10*/  FFMA R0, R3, R0, 0.13980610668659210205 ;  /* 0x3e0f295503007423 */ /* 0x000fc80000000000 */
[----:B------:R-:W-:-:S04]  /*16e20*/  FFMA R0, R3, R0, -0.16684235632419586182 ;  /* 0xbe2ad8b903007423 */ /* 0x000fc80000000000 */
[----:B------:R-:W-:-:S04]  /*16e30*/  FFMA R0, R3, R0, 0.20012299716472625732 ;  /* 0x3e4ced0b03007423 */ /* 0x000fc80000000000 */
[----:B------:R-:W-:-:S04]  /*16e40*/  FFMA R0, R3, R0, -0.24999669194221496582 ;  /* 0xbe7fff2203007423 */ /* 0x000fc80000000000 */
[----:B------:R-:W-:-:S04]  /*16e50*/  FFMA R0, R3, R0, 0.33333182334899902344 ;  /* 0x3eaaaa7803007423 */ /* 0x000fc80000000000 */
[----:B------:R-:W-:-:S04]  /*16e60*/  FFMA R0, R3, R0, -0.5 ;  /* 0xbf00000003007423 */ /* 0x000fc80000000000 */
[----:B------:R-:W-:-:S04]  /*16e70*/  FMUL R0, R3, R0 ;  /* 0x0000000003007220 */ /* 0x000fc80000400000 */
[----:B------:R-:W-:Y:S01]  /*16e80*/  FFMA R5, R3, R0, R3 ;  /* 0x0000000003057223 */ /* 0x000fe20000000003 */
[----:B------:R-:W-:Y:S02]  /*16e90*/  MOV R3, 0x7f800000 ;  /* 0x7f80000000037802 */ /* 0x000fe40000000f00 */
[----:B------:R-:W-:Y:S01]  /*16ea0*/  LOP3.LUT R0, R2, 0x7f, RZ, 0xc0, !PT ;  /* 0x0000007f02007812 */ /* 0x000fe200078ec0ff */
[----:B------:R-:W-:Y:S02]  /*16eb0*/  FFMA R4, R4, 0.69314718246459960938, R5 ;  /* 0x3f31721804047823 */ /* 0x000fe40000000005 */
[----:B------:R-:W-:Y:S01]  /*16ec0*/  @P0 FFMA R4, R24, R3, +INF ;  /* 0x7f80000018040423 */ /* 0x000fe20000000003 */
[----:B--2---:R-:W-:-:S04]  /*16ed0*/  LEA R3, R31, R0, 0x8 ;  /* 0x000000001f037211 */ /* 0x004fc800078e40ff */
[----:B-----5:R-:W-:Y:S02]  /*16ee0*/  ISETP.GE.AND P0, PT, R3, UR4, PT ;  /* 0x0000000403007c0c */ /* 0x020fe4000bf06270 */
[----:B------:R-:W-:-:S05]  /*16ef0*/  FSEL R4, R4, -INF , P1 ;  /* 0xff80000004047808 */ /* 0x000fca0000800000 */
[----:B---3--:R-:W-:-:S06]  /*16f00*/  FFMA R25, R25, UR5, R4 ;  /* 0x0000000519197c23 */ /* 0x008fcc0008000004 */
[----:B------:R-:W-:Y:S05]  /*16f10*/  @P0 BRA `(.L_x_272) ;  /* 0x0000000000740947 */ /* 0x000fea0003800000 */
[----:B------:R-:W2:Y:S01]  /*16f20*/  LDCU UR4, c[0x0][0x38c] ;  /* 0x00007180ff0477ac */ /* 0x000ea20008000800 */
[----:B------:R-:W-:Y:S01]  /*16f30*/  HFMA2 R4, -RZ, RZ, 0, 0 ;  /* 0x00000000ff047431 */ /* 0x000fe200000001ff */
[----:B------:R-:W4:Y:S01]  /*16f40*/  LDCU UR5, c[0x0][0x890] ;  /* 0x00011200ff0577ac */ /* 0x000f220008000800 */
[----:B------:R-:W3:Y:S01]  /*16f50*/  LDCU.64 UR6, c[0x0][0x888] ;  /* 0x00011100ff0677ac */ /* 0x000ee20008000a00 */
[----:B--2---:R-:W2:Y:S01]  /*16f60*/  I2F.U32.RP R6, UR4 ;  /* 0x0000000400067d06 */ /* 0x004ea20008209000 */
[----:B------:R-:W-:Y:S01]  /*16f70*/  ISETP.NE.U32.AND P0, PT, RZ, UR4, PT ;  /* 0x00000004ff007c0c */ /* 0x000fe2000bf05070 */
[----:B----4-:R-:W-:-:S06]  /*16f80*/  IMAD R3, R30, UR5, R3 ;  /* 0x000000051e037c24 */ /* 0x010fcc000f8e0203 */
[----:B--2---:R-:W2:Y:S02]  /*16f90*/  MUFU.RCP R5, R6 ;  /* 0x0000000600057308 */ /* 0x004ea40000001000 */
[----:B--2---:R-:W-:-:S06]  /*16fa0*/  IADD3 R5, PT, PT, R5, 0xffffffe, RZ ;  /* 0x0ffffffe05057810 */ /* 0x004fcc0007ffe0ff */
[----:B------:R-:W2:Y:S02]  /*16fb0*/  F2I.FTZ.U32.TRUNC.NTZ R5, R5 ;  /* 0x0000000500057305 */ /* 0x000ea4000021f000 */
[----:B--2---:R-:W-:-:S05]  /*16fc0*/  IADD3 R0, PT, PT, RZ, -R5, RZ ;  /* 0x80000005ff007210 */ /* 0x004fca0007ffe0ff */
[----:B------:R-:W-:-:S04]  /*16fd0*/  IMAD R7, R0, UR4, RZ ;  /* 0x0000000400077c24 */ /* 0x000fc8000f8e02ff */
[----:B------:R-:W-:Y:S02]  /*16fe0*/  IMAD.HI.U32 R0, R5, R7, R4 ;  /* 0x0000000705007227 */ /* 0x000fe400078e0004 */
[----:B------:R-:W2:Y:S04]  /*16ff0*/  LDC.64 R6, c[0x0][0x880] ;  /* 0x00022000ff067b82 */ /* 0x000ea80000000a00 */
[----:B-1----:R-:W-:-:S05]  /*17000*/  IMAD.HI.U32 R0, R0, R29, RZ ;  /* 0x0000001d00007227 */ /* 0x002fca00078e00ff */
[----:B------:R-:W-:-:S05]  /*17010*/  IADD3 R4, PT, PT, -R0, RZ, RZ ;  /* 0x000000ff00047210 */ /* 0x000fca0007ffe1ff */
[----:B------:R-:W-:-:S05]  /*17020*/  IMAD R4, R4, UR4, R29 ;  /* 0x0000000404047c24 */ /* 0x000fca000f8e021d */
[----:B------:R-:W-:-:S13]  /*17030*/  ISETP.GE.U32.AND P2, PT, R4, UR4, PT ;  /* 0x0000000404007c0c */ /* 0x000fda000bf46070 */
[----:B------:R-:W-:Y:S02]  /*17040*/  @P2 IADD3 R4, PT, PT, R4, -UR4, RZ ;  /* 0x8000000404042c10 */ /* 0x000fe4000fffe0ff */
[----:B------:R-:W-:Y:S02]  /*17050*/  @P2 IADD3 R0, PT, PT, R0, 0x1, RZ ;  /* 0x0000000100002810 */ /* 0x000fe40007ffe0ff */
[----:B------:R-:W-:-:S13]  /*17060*/  ISETP.GE.U32.AND P1, PT, R4, UR4, PT ;  /* 0x0000000404007c0c */ /* 0x000fda000bf26070 */
[----:B------:R-:W-:Y:S02]  /*17070*/  @P1 IADD3 R0, PT, PT, R0, 0x1, RZ ;  /* 0x0000000100001810 */ /* 0x000fe40007ffe0ff */
[----:B------:R-:W-:-:S04]  /*17080*/  @!P0 LOP3.LUT R0, RZ, UR4, RZ, 0x33, !PT ;  /* 0x00000004ff008c12 */ /* 0x000fc8000f8e33ff */
[C---:B------:R-:W-:Y:S01]  /*17090*/  IADD3 R4, PT, PT, -R0.reuse, RZ, RZ ;  /* 0x000000ff00047210 */ /* 0x040fe20007ffe1ff */
[----:B---3--:R-:W-:-:S04]  /*170a0*/  IMAD R3, R0, UR7, R3 ;  /* 0x0000000700037c24 */ /* 0x008fc8000f8e0203 */
[----:B------:R-:W-:-:S04]  /*170b0*/  IMAD R4, R4, UR4, R29 ;  /* 0x0000000404047c24 */ /* 0x000fc8000f8e021d */
[----:B------:R-:W-:-:S04]  /*170c0*/  IMAD R3, R4, UR6, R3 ;  /* 0x0000000604037c24 */ /* 0x000fc8000f8e0203 */
[----:B--2---:R-:W-:-:S05]  /*170d0*/  IMAD.WIDE.U32 R6, R3, 0x4, R6 ;  /* 0x0000000403067825 */ /* 0x004fca00078e0006 */
[----:B------:R2:W-:Y:S02]  /*170e0*/  STG.E desc[UR46][R6.64], R25 ;  /* 0x0000001906007986 */ /* 0x0005e4000c10192e */
.L_x_272:
[----:B------:R-:W-:Y:S05]  /*170f0*/  BSYNC.RECONVERGENT B0 ;  /* 0x0000000000007941 */ /* 0x000fea0003800200 */
.L_x_271:
[----:B------:R-:W-:Y:S01]  /*17100*/  UISETP.NE.AND UP0, UPT, UR41, URZ, UPT ;  /* 0x000000ff2900728c */ /* 0x000fe2000bf05270 */
[----:B------:R-:W-:-:S08]  /*17110*/  NOP ;  /* 0x0000000000007918 */ /* 0x000fd00000000000 */
[----:B------:R-:W-:Y:S05]  /*17120*/  BRA.U UP0, `(.L_x_273) ;  /* 0x0000000100087547 */ /* 0x000fea000b800000 */
[----:B------:R-:W-:Y:S05]  /*17130*/  BPT.TRAP 0x1 ;  /* 0x000000040000795c */ /* 0x000fea0000300000 */
[----:B------:R-:W-:Y:S05]  /*17140*/  BPT.TRAP 0x1 ;  /* 0x000000040000795c */ /* 0x000fea0000300000 */
.L_x_273:
[----:B------:R-:W-:Y:S02]  /*17150*/  UIADD3 UR4, UPT, UPT, UR36, 0x380a0, URZ ;  /* 0x000380a024047890 */ /* 0x000fe4000fffe0ff */
[----:B------:R-:W-:Y:S02]  /*17160*/  UISETP.NE.AND UP0, UPT, UR41, URZ, UPT ;  /* 0x000000ff2900728c */ /* 0x000fe4000bf05270 */
[----:B------:R-:W-:-:S09]  /*17170*/  UPRMT UR4, UR40, 0x654, UR4 ;  /* 0x0000065428047896 */ /* 0x000fd20008000004 */
[----:B-1----:R-:W-:Y:S01]  /*17180*/  SYNCS.ARRIVE.TRANS64.RED.A1T0 RZ, [UR4], RZ ;  /* 0x000000ffffff79a7 */ /* 0x002fe20008100404 */
[----:B------:R-:W-:Y:S05]  /*17190*/  BRA.U UP0, `(.L_x_274) ;  /* 0x0000000100047547 */ /* 0x000fea000b800000 */
[----:B------:R-:W-:Y:S05]  /*171a0*/  BPT.TRAP 0x1 ;  /* 0x000000040000795c */ /* 0x000fea0000300000 */
.L_x_274:
[----:B------:R-:W-:Y:S01]  /*171b0*/  SYNCS.ARRIVE.TRANS64.A1T0 RZ, [UR36+0x380b0], RZ ;  /* 0x0380b0ffffff79a7 */ /* 0x000fe20008100024 */
[----:B------:R-:W-:-:S09]  /*171c0*/  UISETP.NE.AND UP0, UPT, UR44, URZ, UPT ;  /* 0x000000ff2c00728c */ /* 0x000fd2000bf05270 */
[----:B------:R-:W-:Y:S05]  /*171d0*/  BRA.U !UP0, `(.L_x_275) ;  /* 0x0000000108047547 */ /* 0x000fea000b800000 */
[----:B------:R-:W-:Y:S05]  /*171e0*/  BPT.TRAP 0x1 ;  /* 0x000000040000795c */ /* 0x000fea0000300000 */
.L_x_275:
[----:B------:R-:W-:Y:S02]  /*171f0*/  IMAD.U32 R3, RZ, RZ, UR45 ;  /* 0x0000002dff037e24 */ /* 0x000fe4000f8e00ff */
[----:B---3--:R-:W-:-:S03]  /*17200*/  VIADD R5, R22, 0x80 ;  /* 0x0000008016057836 */ /* 0x008fc60000000000 */
[----:B------:R-:W-:Y:S02]  /*17210*/  SHF.L.U32 R3, R3, 0x1f, RZ ;  /* 0x0000001f03037819 */ /* 0x000fe400000006ff */
[----:B------:R-:W-:Y:S02]  /*17220*/  SHF.R.U32.HI R5, RZ, 0x15, R5 ;  /* 0x00000015ff057819 */ /* 0x000fe40000011605 */
[----:B------:R-:W1:Y:S02]  /*17230*/  SYNCS.PHASECHK.TRANS64.TRYWAIT P1, [UR36+0x38080], R3 ;  /* 0x03808003ff0075a7 */ /* 0x000e640008021124 */
[----:B------:R-:W-:Y:S01]  /*17240*/  ISETP.NE.AND P0, PT, R28, R5, PT ;  /* 0x000000051c00720c */ /* 0x000fe20003f05270 */
[----:B-1----:R-:W-:-:S12]  /*17250*/  @!P1 BRA `(.L_x_276) ;  /* 0x000000f400509947 */ /* 0x002fd80003800000 */
.L_x_459:
[----:B------:R-:W-:Y:S05]  /*17260*/  @!P0 BRA `(.L_x_277) ;  /* 0x0000000000408947 */ /* 0x000fea0003800000 */
[----:B------:R-:W-:Y:S01]  /*17270*/  MOV R14, 0x8 ;  /* 0x00000008000e7802 */ /* 0x000fe20000000f00 */
[----:B------:R-:W3:Y:S01]  /*17280*/  LDCU.64 UR8, c[0x4][0xb0] ;  /* 0x01001600ff0877ac */ /* 0x000ee20008000a00 */
[----:B------:R-:W-:Y:S02]  /*17290*/  HFMA2 R12, -RZ, RZ, 0, 5.9604644775390625e-08 ;  /* 0x00000001ff0c7431 */ /* 0x000fe400000001ff */
[----:B------:R-:W-:Y:S01]  /*172a0*/  IMAD.MOV.U32 R8, RZ, RZ, 0x192 ;  /* 0x00000192ff087424 */ /* 0x000fe200078e00ff */
[----:B------:R-:W2:Y:S01]  /*172b0*/  LDCU.64 UR6, c[0x4][0xb8] ;  /* 0x01001700ff0677ac */ /* 0x000ea20008000a00 */
[----:B------:R-:W1:Y:S01]  /*172c0*/  LDC.64 R14, c[0x4][R14] ;  /* 0x010000000e0e7b82 */ /* 0x000e620000000a00 */
        /* <DEDUP_REMOVED lines=10> */
.L_x_277:
[----:B------:R-:W-:Y:S05]  /*17370*/  WARPSYNC.ALL ;  /* 0x0000000000007948 */ /* 0x000fea0003800000 */
[----:B------:R-:W-:Y:S01]  /*17380*/  R2UR UR4, R22 ;  /* 0x00000000160472ca */ /* 0x000fe200000e0000 */
[----:B------:R-:W-:-:S12]  /*17390*/  UISETP.NE.AND UP0, UPT, UR44, URZ, UPT ;  /* 0x000000ff2c00728c */ /* 0x000fd8000bf05270 */
[----:B--2---:R-:W2:Y:S02]  /*173a0*/  LDTM.x2 R24, tmem[UR4+0x80] ;  /* 0x00008004001879ee */ /* 0x004ea400080c0000 */
[----:B--2---:R-:W-:Y:S05]  /*173b0*/  BRA.U !UP0, `(.L_x_278) ;  /* 0x0000000108047547 */ /* 0x004fea000b800000 */
[----:B------:R-:W-:Y:S05]  /*173c0*/  BPT.TRAP 0x1 ;  /* 0x000000040000795c */ /* 0x000fea0000300000 */
.L_x_278:
[----:B------:R-:W-:Y:S02]  /*173d0*/  UPRMT UR4, UR40, 0x654, UR37 ;  /* 0x0000065428047896 */ /* 0x000fe40008000025 */
[----:B------:R-:W-:-:S07]  /*173e0*/  UISETP.NE.AND UP0, UPT, UR41, URZ, UPT ;  /* 0x000000ff2900728c */ /* 0x000fce000bf05270 */
[----:B------:R-:W-:Y:S02]  /*173f0*/  SYNCS.ARRIVE.TRANS64.RED.A1T0 RZ, [UR4], RZ ;  /* 0x000000ffffff79a7 */ /* 0x000fe40008100404 */
[----:B------:R-:W-:Y:S05]  /*17400*/  BRA.U UP0, `(.L_x_279) ;  /* 0x0000000100047547 */ /* 0x000fea000b800000 */
[----:B------:R-:W-:Y:S05]  /*17410*/  BPT.TRAP 0x1 ;  /* 0x000000040000795c */ /* 0x000fea0000300000 */
.L_x_279:
[----:B-1----:R-:W-:-:S04]  /*17420*/  MOV R3, UR38 ;  /* 0x0000002600037c02 */ /* 0x002fc80008000f00 */
[----:B------:R-:W-:-:S04]  /*17430*/  SHF.L.U32 R3, R3, 0x1f, RZ ;  /* 0x0000001f03037819 */ /* 0x000fc800000006ff */
[----:B------:R-:W1:Y:S02]  /*17440*/  SYNCS.PHASECHK.TRANS64.TRYWAIT P0, [UR36+0x38098], R3 ;  /* 0x03809803ff0075a7 */ /* 0x000e640008001124 */
[----:B-1----:R-:W-:Y:S05]  /*17450*/  @!P0 BRA `(.L_x_280) ;  /* 0x000000f000e88947 */ /* 0x002fea0003800000 */
.L_x_460:
[----:B------:R-:W-:-:S09]  /*17460*/  UISETP.NE.AND UP0, UPT, UR41, URZ, UPT ;  /* 0x000000ff2900728c */ /* 0x000fd2000bf05270 */
[----:B------:R-:W-:Y:S05]  /*17470*/  BRA.U UP0, `(.L_x_281) ;  /* 0x0000000100047547 */ /* 0x000fea000b800000 */
[----:B------:R-:W-:Y:S05]  /*17480*/  BPT.TRAP 0x1 ;  /* 0x000000040000795c */ /* 0x000fea0000300000 */
.L_x_281:
[----:B-1----:R-:W-:Y:S01]  /*17490*/  MOV R3, 0x1 ;  /* 0x0000000100037802 */ /* 0x002fe20000000f00 */
[----:B------:R1:W2:Y:S03]  /*174a0*/  MUFU.RCP R5, R24 ;  /* 0x0000001800057308 */ /* 0x0002a60000001000 */
[----:B------:R-:W-:-:S04]  /*174b0*/  SHF.L.U32 R3, R3, 0x1f, RZ ;  /* 0x0000001f03037819 */ /* 0x000fc800000006ff */
[----:B------:R-:W3:Y:S02]  /*174c0*/  SYNCS.PHASECHK.TRANS64.TRYWAIT P0, [UR36+0x380c8], R3 ;  /* 0x0380c803ff0075a7 */ /* 0x000ee40008001124 */
[----:B-123--:R-:W-:Y:S05]  /*174d0*/  @!P0 BRA `(.L_x_282) ;  /* 0x000000f000e08947 */ /* 0x00efea0003800000 */
.L_x_461:
[----:B------:R-:W1:Y:S01]  /*174e0*/  LDCU UR4, c[0x0][0x708] ;  /* 0x0000e100ff0477ac */ /* 0x000e620008000800 */
[----:B------:R-:W-:Y:S01]  /*174f0*/  FFMA R32, -R24, R5, 1 ;  /* 0x3f80000018207423 */ /* 0x000fe20000000105 */
[----:B------:R-:W-:Y:S01]  /*17500*/  BSSY.RECONVERGENT B2, `(.L_x_283) ;  /* 0x000000b000027945 */ /* 0x000fe20003800200 */
[----:B------:R-:W-:Y:S02]  /*17510*/  ISETP.NE.AND P1, PT, R28, R49, PT ;  /* 0x000000311c00720c */ /* 0x000fe40003f25270 */
[----:B------:R-:W-:Y:S01]  /*17520*/  FFMA R32, R5, R32, R5 ;  /* 0x0000002005207223 */ /* 0x000fe20000000005 */
[----:B-1----:R-:W-:-:S03]  /*17530*/  MOV R3, UR4 ;  /* 0x0000000400037c02 */ /* 0x002fc60008000f00 */
[----:B------:R-:W-:Y:S01]  /*17540*/  FFMA R5, R32, UR4, RZ ;  /* 0x0000000420057c23 */ /* 0x000fe200080000ff */
[----:B------:R-:W1:Y:S03]  /*17550*/  FCHK P0, R3, R24 ;  /* 0x0000001803007302 */ /* 0x000e660000000000 */
[----:B------:R-:W-:-:S04]  /*17560*/  FFMA R0, -R24, R5, UR4 ;  /* 0x0000000418007e23 */ /* 0x000fc80008000105 */
[----:B------:R-:W-:Y:S01]  /*17570*/  FFMA R32, R32, R0, R5 ;  /* 0x0000000020207223 */ /* 0x000fe20000000005 */
[----:B-1----:R-:W-:Y:S05]  /*17580*/  @!P0 BRA `(.L_x_284) ;  /* 0x0000000000088947 */ /* 0x002fea0003800000 */
[----:B------:R-:W-:Y:S02]  /*17590*/  MOV R4, 0x175b0 ;  /* 0x000175b000047802 */ /* 0x000fe40000000f00 */
[----:B----4-:R-:W-:Y:S05]  /*175a0*/  CALL.REL.NOINC `($__internal_3_$__cuda_sm3x_div_rn_noftz_f32_slowpath) ;  /* 0x000000f800f87944 */ /* 0x010fea0003c00000 */
.L_x_284:
[----:B------:R-:W-:Y:S05]  /*175b0*/  BSYNC.RECONVERGENT B2 ;  /* 0x0000000000027941 */ /* 0x000fea0003800200 */
.L_x_283:
[----:B------:R-:W-:Y:S05]  /*175c0*/  @!P1 BRA `(.L_x_285) ;  /* 0x0000000000409947 */ /* 0x000fea0003800000 */
[----:B------:R-:W-:Y:S01]  /*175d0*/  MOV R14, 0x8 ;  /* 0x00000008000e7802 */ /* 0x000fe20000000f00 */
[----:B------:R-:W1:Y:S01]  /*175e0*/  LDCU.64 UR8, c[0x4][0xb0] ;  /* 0x01001600ff0877ac */ /* 0x000e620008000a00 */
[----:B------:R-:W-:Y:S02]  /*175f0*/  HFMA2 R12, -RZ, RZ, 0, 5.9604644775390625e-08 ;  /* 0x00000001ff0c7431 */ /* 0x000fe400000001ff */
[----:B------:R-:W-:Y:S01]  /*17600*/  IMAD.MOV.U32 R8, RZ, RZ, 0x192 ;  /* 0x00000192ff087424 */ /* 0x000fe200078e00ff */
[----:B------:R-:W2:Y:S01]  /*17610*/  LDCU.64 UR6, c[0x4][0xb8] ;  /* 0x01001700ff0677ac */ /* 0x000ea20008000a00 */
[----:B------:R-:W3:Y:S01]  /*17620*/  LDC.64 R14, c[0x4][R14] ;  /* 0x010000000e0e7b82 */ /* 0x000ee20000000a00 */
[----:B------:R-:W-:Y:S01]  /*17630*/  IMAD.MOV.U32 R13, RZ, RZ, RZ ;  /* 0x000000ffff0d7224 */ /* 0x000fe200078e00ff */
[----:B------:R-:W5:Y:S01]  /*17640*/  LDCU.64 UR4, c[0x4][0x40] ;  /* 0x01000800ff0477ac */ /* 0x000f620008000a00 */
[----:B-1----:R-:W-:Y:S01]  /*17650*/  IMAD.U32 R4, RZ, RZ, UR8 ;  /* 0x00000008ff047e24 */ /* 0x002fe2000f8e00ff */
[----:B------:R-:W-:Y:S01]  /*17660*/  MOV R5, UR9 ;  /* 0x0000000900057c02 */ /* 0x000fe20008000f00 */
[----:B--2---:R-:W-:Y:S01]  /*17670*/  IMAD.U32 R6, RZ, RZ, UR6 ;  /* 0x00000006ff067e24 */ /* 0x004fe2000f8e00ff */
[----:B------:R-:W-:Y:S01]  /*17680*/  MOV R7, UR7 ;  /* 0x0000000700077c02 */ /* 0x000fe20008000f00 */
[----:B-----5:R-:W-:Y:S01]  /*17690*/  IMAD.U32 R10, RZ, RZ, UR4 ;  /* 0x00000004ff0a7e24 */ /* 0x020fe2000f8e00ff */
[----:B------:R-:W-:-:S02]  /*176a0*/  MOV R11, UR5 ;  /* 0x00000005000b7c02 */ /* 0x000fc40008000f00 */
[----:B------:R-:W-:-:S07]  /*176b0*/  LEPC R20, `(.L_x_285) ;  /* 0x000000001014794e */ /* 0x000fce0000000000 */
[----:B---34-:R-:W-:Y:S05]  /*176c0*/  CALL.ABS.NOINC R14 ;  /* 0x000000000e007343 */ /* 0x018fea0003c00000 */
.L_x_285:
[----:B------:R-:W-:Y:S05]  /*176d0*/  WARPSYNC.ALL ;  /* 0x0000000000007948 */ /* 0x000fea0003800000 */
[----:B------:R-:W-:Y:S02]  /*176e0*/  R2UR UR4, R22 ;  /* 0x00000000160472ca */ /* 0x000fe400000e0000 */
[C---:B------:R-:W-:Y:S02]  /*176f0*/  IADD3 R33, P0, PT, R23.reuse, 0x10010, RZ ;  /* 0x0001001017217810 */ /* 0x040fe40007f1e0ff */
[----:B------:R-:W-:-:S03]  /*17700*/  IADD3 R3, P1, PT, R23, 0x10000, RZ ;  /* 0x0001000017037810 */ /* 0x000fc60007f3e0ff */
[--C-:B------:R-:W-:Y:S01]  /*17710*/  IMAD.X R53, RZ, RZ, R27.reuse, P0 ;  /* 0x000000ffff357224 */ /* 0x100fe200000e061b */
[----:B------:R-:W-:Y:S01]  /*17720*/  ISETP.NE.AND P0, PT, R28, R47, PT ;  /* 0x0000002f1c00720c */ /* 0x000fe20003f05270 */
[----:B------:R-:W-:-:S04]  /*17730*/  IMAD.X R51, RZ, RZ, R27, P1 ;  /* 0x000000ffff337224 */ /* 0x000fc800008e061b */
[----:B------:R-:W1:Y:S01]  /*17740*/  LDTM.x16 R4, tmem[UR4+0x180] ;  /* 0x00018004000479ee */ /* 0x000e620008240000 */
[----:B------:R-:W-:-:S04]  /*17750*/  SHF.R.U64 R0, R3, 0x3, R51 ;  /* 0x0000000303007819 */ /* 0x000fc80000001233 */
[----:B------:R-:W-:Y:S01]  /*17760*/  LOP3.LUT R50, R3, 0x70, R0, 0x78, !PT ;  /* 0x0000007003327812 */ /* 0x000fe200078e7800 */
[C---:B-1----:R-:W-:Y:S01]  /*17770*/  FMUL2 R20, R32.reuse.F32, R8.F32x2.HI_LO ;  /* 0x000000082014724a */ /* 0x042fe20000040000 */
[C---:B------:R-:W-:Y:S01]  /*17780*/  SHF.R.U64 R8, R33.reuse, 0x3, R53 ;  /* 0x0000000321087819 */ /* 0x040fe20000001235 */
[C---:B------:R-:W-:Y:S02]  /*17790*/  FMUL2 R4, R32.reuse.F32, R4.F32x2.HI_LO ;  /* 0x000000042004724a */ /* 0x040fe40000040000 */
[C---:B------:R-:W-:Y:S01]  /*177a0*/  FMUL2 R6, R32.reuse.F32, R6.F32x2.HI_LO ;  /* 0x000000062006724a */ /* 0x040fe20000040000 */
[----:B------:R-:W-:Y:S01]  /*177b0*/  LOP3.LUT R52, R33, 0x70, R8, 0x78, !PT ;  /* 0x0000007021347812 */ /* 0x000fe200078e7808 */
[C---:B------:R-:W-:Y:S01]  /*177c0*/  FMUL2 R48, R32.reuse.F32, R10.F32x2.HI_LO ;  /* 0x0000000a2030724a */ /* 0x040fe20000040000 */
[----:B------:R-:W-:Y:S01]  /*177d0*/  F2FP.F16.F32.PACK_AB R8, R5, R4 ;  /* 0x000000040508723e */ /* 0x000fe200000000ff */
[C---:B------:R-:W-:Y:S01]  /*177e0*/  FMUL2 R12, R32.reuse.F32, R12.F32x2.HI_LO ;  /* 0x0000000c200c724a */ /* 0x040fe20000040000 */
[----:B------:R-:W-:Y:S01]  /*177f0*/  F2FP.F16.F32.PACK_AB R9, R7, R6 ;  /* 0x000000060709723e */ /* 0x000fe200000000ff */
[C---:B------:R-:W-:Y:S01]  /*17800*/  FMUL2 R14, R32.reuse.F32, R14.F32x2.HI_LO ;  /* 0x0000000e200e724a */ /* 0x040fe20000040000 */
[----:B------:R-:W-:Y:S01]  /*17810*/  F2FP.F16.F32.PACK_AB R10, R21, R20 ;  /* 0x00000014150a723e */ /* 0x000fe200000000ff */
[C---:B------:R-:W-:Y:S01]  /*17820*/  FMUL2 R16, R32.reuse.F32, R16.F32x2.HI_LO ;  /* 0x000000102010724a */ /* 0x040fe20000040000 */
        /* <DEDUP_REMOVED lines=10> */
[----:B------:R-:W2:Y:S01]  /*178d0*/  LDCU.64 UR8, c[0x4][0xb0] ;  /* 0x01001600ff0877ac */ /* 0x000ea20008000a00 */
[----:B------:R-:W-:Y:S02]  /*178e0*/  HFMA2 R12, -RZ, RZ, 0, 5.9604644775390625e-08 ;  /* 0x00000001ff0c7431 */ /* 0x000fe400000001ff */
[----:B-1----:R-:W-:Y:S01]  /*178f0*/  IMAD.MOV.U32 R8, RZ, RZ, 0x192 ;  /* 0x00000192ff087424 */ /* 0x002fe200078e00ff */
[----:B------:R-:W1:Y:S01]  /*17900*/  LDCU.64 UR6, c[0x4][0xb8] ;  /* 0x01001700ff0677ac */ /* 0x000e620008000a00 */
[----:B------:R-:W3:Y:S01]  /*17910*/  LDC.64 R14, c[0x4][R14] ;  /* 0x010000000e0e7b82 */ /* 0x000ee20000000a00 */
[----:B------:R-:W-:Y:S01]  /*17920*/  IMAD.MOV.U32 R13, RZ, RZ, RZ ;  /* 0x000000ffff0d7224 */ /* 0x000fe200078e00ff */
[----:B------:R-:W5:Y:S01]  /*17930*/  LDCU.64 UR4, c[0x4][0x40] ;  /* 0x01000800ff0477ac */ /* 0x000f620008000a00 */
[----:B--2---:R-:W-:Y:S01]  /*17940*/  IMAD.U32 R4, RZ, RZ, UR8 ;  /* 0x00000008ff047e24 */ /* 0x004fe2000f8e00ff */
[----:B------:R-:W-:Y:S01]  /*17950*/  MOV R5, UR9 ;  /* 0x0000000900057c02 */ /* 0x000fe20008000f00 */
[----:B-1----:R-:W-:Y:S01]  /*17960*/  IMAD.U32 R6, RZ, RZ, UR6 ;  /* 0x00000006ff067e24 */ /* 0x002fe2000f8e00ff */
[----:B------:R-:W-:Y:S01]  /*17970*/  MOV R7, UR7 ;  /* 0x0000000700077c02 */ /* 0x000fe20008000f00 */
[----:B-----5:R-:W-:Y:S01]  /*17980*/  IMAD.U32 R10, RZ, RZ, UR4 ;  /* 0x00000004ff0a7e24 */ /* 0x020fe2000f8e00ff */
[----:B------:R-:W-:-:S02]  /*17990*/  MOV R11, UR5 ;  /* 0x00000005000b7c02 */ /* 0x000fc40008000f00 */
[----:B------:R-:W-:-:S07]  /*179a0*/  LEPC R20, `(.L_x_286) ;  /* 0x000000001014794e */ /* 0x000fce0000000000 */
[----:B---34-:R-:W-:Y:S05]  /*179b0*/  CALL.ABS.NOINC R14 ;  /* 0x000000000e007343 */ /* 0x018fea0003c00000 */
.L_x_286:
[----:B------:R-:W-:Y:S05]  /*179c0*/  WARPSYNC.ALL ;  /* 0x0000000000007948 */ /* 0x000fea0003800000 */
[----:B------:R-:W-:Y:S02]  /*179d0*/  R2UR UR4, R22 ;  /* 0x00000000160472ca */ /* 0x000fe400000e0000 */
[C---:B------:R-:W-:Y:S02]  /*179e0*/  IADD3 R33, P0, PT, R23.reuse, 0x10030, RZ ;  /* 0x0001003017217810 */ /* 0x040fe40007f1e0ff */
[----:B------:R-:W-:-:S03]  /*179f0*/  IADD3 R3, P1, PT, R23, 0x10020, RZ ;  /* 0x0001002017037810 */ /* 0x000fc60007f3e0ff */
[--C-:B-1----:R-:W-:Y:S01]  /*17a00*/  IMAD.X R51, RZ, RZ, R27.reuse, P0 ;  /* 0x000000ffff337224 */ /* 0x102fe200000e061b */
        /* <DEDUP_REMOVED lines=42> */
.L_x_287:
        /* <DEDUP_REMOVED lines=47> */
.L_x_288:
        /* <DEDUP_REMOVED lines=47> */
.L_x_289:
        /* <DEDUP_REMOVED lines=47> */
.L_x_290:
        /* <DEDUP_REMOVED lines=47> */
.L_x_291:
        /* <DEDUP_REMOVED lines=47> */
.L_x_292:
[----:B------:R-:W-:Y:S05]  /*18b60*/  WARPSYNC.ALL ;  /* 0x0000000000007948 */ /* 0x000fea0003800000 */
[----:B------:R-:W-:Y:S02]  /*18b70*/  R2UR UR4, R22 ;  /* 0x00000000160472ca */ /* 0x000fe400000e0000 */
[C---:B------:R-:W-:Y:S02]  /*18b80*/  IADD3 R33, P0, PT, R23.reuse, 0x10470, RZ ;  /* 0x0001047017217810 */ /* 0x040fe40007f1e0ff */
[----:B------:R-:W-:-:S03]  /*18b90*/  IADD3 R3, P1, PT, R23, 0x10460, RZ ;  /* 0x0001046017037810 */ /* 0x000fc60007f3e0ff */
[--C-:B-1----:R-:W-:Y:S02]  /*18ba0*/  IMAD.X R39, RZ, RZ, R27.reuse, P0 ;  /* 0x000000ffff277224 */ /* 0x102fe400000e061b */
[----:B------:R-:W-:-:S04]  /*18bb0*/  IMAD.X R37, RZ, RZ, R27, P1 ;  /* 0x000000ffff257224 */ /* 0x000fc800008e061b */
[----:B------:R-:W1:Y:S01]  /*18bc0*/  LDTM.x16 R4, tmem[UR4+0x1f0] ;  /* 0x0001f004000479ee */ /* 0x000e620008240000 */
[----:B------:R-:W-:-:S04]  /*18bd0*/  SHF.R.U64 R0, R3, 0x3, R37 ;  /* 0x0000000303007819 */ /* 0x000fc80000001225 */
[----:B------:R-:W-:Y:S01]  /*18be0*/  LOP3.LUT R36, R3, 0x70, R0, 0x78, !PT ;  /* 0x0000007003247812 */ /* 0x000fe200078e7800 */
[----:B------:R-:W-:-:S05]  /*18bf0*/  VIADD R3, R22, 0x200 ;  /* 0x0000020016037836 */ /* 0x000fca0000000000 */
[----:B------:R-:W-:-:S04]  /*18c00*/  SHF.R.U32.HI R3, RZ, 0x15, R3 ;  /* 0x00000015ff037819 */ /* 0x000fc80000011603 */
[----:B------:R-:W-:Y:S01]  /*18c10*/  ISETP.NE.AND P0, PT, R28, R3, PT ;  /* 0x000000031c00720c */ /* 0x000fe20003f05270 */
        /* <DEDUP_REMOVED lines=37> */
.L_x_293:
        /* <DEDUP_REMOVED lines=49> */
.L_x_294:
        /* <DEDUP_REMOVED lines=49> */
.L_x_295:
        /* <DEDUP_REMOVED lines=49> */
.L_x_296:
        /* <DEDUP_REMOVED lines=49> */
.L_x_297:
        /* <DEDUP_REMOVED lines=49> */
.L_x_298:
        /* <DEDUP_REMOVED lines=49> */
.L_x_299:
        /* <DEDUP_REMOVED lines=49> */
.L_x_300:
[----:B------:R-:W2:Y:S01]  /*1a3e0*/  LDCU.64 UR4, c[0x0][0x880] ;  /* 0x00011000ff0477ac */ /* 0x000ea20008000a00 */
[C---:B------:R-:W-:Y:S02]  /*1a3f0*/  IADD3 R3, P2, PT, R23.reuse, 0x10c60, RZ ;  /* 0x00010c6017037810 */ /* 0x040fe40007f5e0ff */
[----:B------:R-:W-:-:S03]  /*1a400*/  IADD3 R26, P1, PT, R23, 0x10c70, RZ ;  /* 0x00010c70171a7810 */ /* 0x000fc60007f3e0ff */
[--C-:B------:R-:W-:Y:S02]  /*1a410*/  IMAD.X R35, RZ, RZ, R27.reuse, P2 ;  /* 0x000000ffff237224 */ /* 0x100fe400010e061b */
[----:B------:R-:W-:-:S03]  /*1a420*/  IMAD.X R27, RZ, RZ, R27, P1 ;  /* 0x000000ffff1b7224 */ /* 0x000fc600008e061b */
[----:B------:R-:W-:-:S04]  /*1a430*/  SHF.R.U64 R0, R3, 0x3, R35 ;  /* 0x0000000303007819 */ /* 0x000fc80000001223 */
[----:B------:R-:W-:Y:S02]  /*1a440*/  LOP3.LUT R34, R3, 0x70, R0, 0x78, !PT ;  /* 0x0000007003227812 */ /* 0x000fe400078e7800 */
[----:B--2---:R-:W-:-:S04]  /*1a450*/  ISETP.NE.U32.AND P0, PT, RZ, UR4, PT ;  /* 0x00000004ff007c0c */ /* 0x004fc8000bf05070 */
[----:B------:R-:W-:Y:S01]  /*1a460*/  ISETP.NE.AND.EX P0, PT, RZ, UR5, PT, P0 ;  /* 0x00000005ff007c0c */ /* 0x000fe2000bf05300 */
[----:B------:R-:W-:Y:S05]  /*1a470*/  WARPSYNC.ALL ;  /* 0x0000000000007948 */ /* 0x000fea0003800000 */
[----:B------:R-:W-:-:S13]  /*1a480*/  R2UR UR4, R22 ;  /* 0x00000000160472ca */ /* 0x000fda00000e0000 */
[----:B-1----:R-:W1:Y:S02]  /*1a490*/  LDTM.x16 R4, tmem[UR4+0x270] ;  /* 0x00027004000479ee */ /* 0x002e640008240000 */
[----:B-1----:R-:W-:Y:S01]  /*1a4a0*/  FMUL2 R20, R32.F32, R8.F32x2.HI_LO ;  /* 0x000000082014724a */ /* 0x002fe20000040000 */
[----:B------:R-:W-:Y:S01]  /*1a4b0*/  SHF.R.U64 R9, R26, 0x3, R27 ;  /* 0x000000031a097819 */ /* 0x000fe2000000121b */
[C---:B------:R-:W-:Y:S02]  /*1a4c0*/  FMUL2 R4, R32.reuse.F32, R4.F32x2.HI_LO ;  /* 0x000000042004724a */ /* 0x040fe40000040000 */
[----:B------:R-:W-:Y:S01]  /*1a4d0*/  FMUL2 R6, R32.F32, R6.F32x2.HI_LO ;  /* 0x000000062006724a */ /* 0x000fe20000040000 */
        /* <DEDUP_REMOVED lines=16> */
[----:B------:R-:W-:Y:S01]  /*1a5e0*/  @!PT LDS RZ, [RZ] ;  /* 0x00000000fffff984 */ /* 0x000fe20000000800 */
[----:B------:R-:W-:Y:S01]  /*1a5f0*/  @!PT LDS RZ, [RZ] ;  /* 0x00000000fffff984 */ /* 0x000fe20000000800 */
[----:B------:R-:W-:Y:S01]  /*1a600*/  @!PT LDS RZ, [RZ] ;  /* 0x00000000fffff984 */ /* 0x000fe20000000800 */
[----:B------:R-:W-:Y:S01]  /*1a610*/  @!PT LDS RZ, [RZ] ;  /* 0x00000000fffff984 */ /* 0x000fe20000000800 */
[----:B------:R2:W-:Y:S06]  /*1a620*/  MEMBAR.ALL.CTA ;  /* 0x0000000000007992 */ /* 0x0005ec0000008000 */
[----:B--2---:R-:W2:Y:S01]  /*1a630*/  FENCE.VIEW.ASYNC.S ;  /* 0x00000000000073c6 */ /* 0x004ea20000000000 */
[----:B------:R-:W-:Y:S05]  /*1a640*/  @!P0 BRA `(.L_x_301) ;  /* 0x0000000400048947 */ /* 0x000fea0003800000 */
[----:B------:R-:W-:Y:S01]  /*1a650*/  FSETP.GEU.AND P0, PT, R24, 1.175494350822287508e-38, PT ;  /* 0x008000001800780b */ /* 0x000fe20003f0e000 */
[----:B------:R-:W3:Y:S01]  /*1a660*/  LDCU UR4, c[0x0][0x380] ;  /* 0x00007000ff0477ac */ /* 0x000ee20008000800 */
[----:B------:R-:W-:Y:S01]  /*1a670*/  MOV R0, 0x3e055027 ;  /* 0x3e05502700007802 */ /* 0x000fe20000000f00 */
[----:B------:R-:W-:Y:S01]  /*1a680*/  BSSY.RECONVERGENT B0, `(.L_x_301) ;  /* 0x000003d000007945 */ /* 0x000fe20003800200 */
[----:B-1----:R-:W-:Y:S01]  /*1a690*/  FSEL R5, RZ, -23, P0 ;  /* 0xc1b80000ff057808 */ /* 0x002fe20000000000 */
[----:B------:R-:W1:Y:S01]  /*1a6a0*/  LDCU UR5, c[0x0][0x700] ;  /* 0x0000e000ff0577ac */ /* 0x000e620008000800 */
[----:B------:R-:W-:-:S04]  /*1a6b0*/  LOP3.LUT R2, R2, 0x7f, RZ, 0xc0, !PT ;  /* 0x0000007f02027812 */ /* 0x000fc800078ec0ff */
[----:B------:R-:W-:-:S03]  /*1a6c0*/  LEA R2, R31, R2, 0x8 ;  /* 0x000000021f027211 */ /* 0x000fc600078e40ff */
        /* <DEDUP_REMOVED lines=8> */
[----:B------:R-:W-:Y:S01]  /*1a750*/  FFMA R4, R4, 1.1920928955078125e-07, R5 ;  /* 0x3400000004047823 */ /* 0x000fe20000000005 */
[----:B------:R-:W-:Y:S01]  /*1a760*/  MOV R5, 0x7f800000 ;  /* 0x7f80000000057802 */ /* 0x000fe20000000f00 */
        /* <DEDUP_REMOVED lines=9> */
[----:B------:R-:W-:-:S04]  /*1a800*/  FFMA R3, R3, R0, R3 ;  /* 0x0000000003037223 */ /* 0x000fc80000000003 */
[----:B------:R-:W-:Y:S01]  /*1a810*/  FFMA R3, R4, 0.69314718246459960938, R3 ;  /* 0x3f31721804037823 */ /* 0x000fe20000000003 */
[----:B------:R-:W-:Y:S01]  /*1a820*/  @P0 FFMA R3, R24, R5, +INF ;  /* 0x7f80000018030423 */ /* 0x000fe20000000005 */
[----:B------:R-:W-:-:S04]  /*1a830*/  IADD3 R5, PT, PT, R2, 0x80, RZ ;  /* 0x0000008002057810 */ /* 0x000fc80007ffe0ff */
[----:B---3--:R-:W-:Y:S02]  /*1a840*/  ISETP.GE.AND P0, PT, R5, UR4, PT ;  /* 0x0000000405007c0c */ /* 0x008fe4000bf06270 */
[----:B------:R-:W-:-:S05]  /*1a850*/  FSEL R0, R3, -INF , P1 ;  /* 0xff80000003007808 */ /* 0x000fca0000800000 */
[----:B-1----:R-:W-:-:S06]  /*1a860*/  FFMA R25, R25, UR5, R0 ;  /* 0x0000000519197c23 */ /* 0x002fcc0008000000 */
[----:B------:R-:W-:Y:S05]  /*1a870*/  @P0 BRA `(.L_x_302) ;  /* 0x0000000000740947 */ /* 0x000fea0003800000 */
[----:B------:R-:W1:Y:S01]  /*1a880*/  LDCU UR4, c[0x0][0x38c] ;  /* 0x00007180ff0477ac */ /* 0x000e620008000800 */
[----:B------:R-:W-:Y:S01]  /*1a890*/  HFMA2 R2, -RZ, RZ, 0, 0 ;  /* 0x00000000ff027431 */ /* 0x000fe200000001ff */
[----:B------:R-:W4:Y:S01]  /*1a8a0*/  LDCU UR5, c[0x0][0x890] ;  /* 0x00011200ff0577ac */ /* 0x000f220008000800 */
[----:B------:R-:W3:Y:S01]  /*1a8b0*/  LDCU.64 UR6, c[0x0][0x888] ;  /* 0x00011100ff0677ac */ /* 0x000ee20008000a00 */
[----:B-1----:R-:W1:Y:S01]  /*1a8c0*/  I2F.U32.RP R4, UR4 ;  /* 0x0000000400047d06 */ /* 0x002e620008209000 */
[----:B------:R-:W-:Y:S01]  /*1a8d0*/  ISETP.NE.U32.AND P0, PT, RZ, UR4, PT ;  /* 0x00000004ff007c0c */ /* 0x000fe2000bf05070 */
[----:B----4-:R-:W-:-:S06]  /*1a8e0*/  IMAD R5, R30, UR5, R5 ;  /* 0x000000051e057c24 */ /* 0x010fcc000f8e0205 */
[----:B-1----:R-:W1:Y:S02]  /*1a8f0*/  MUFU.RCP R3, R4 ;  /* 0x0000000400037308 */ /* 0x002e640000001000 */
[----:B-1----:R-:W-:-:S06]  /*1a900*/  IADD3 R3, PT, PT, R3, 0xffffffe, RZ ;  /* 0x0ffffffe03037810 */ /* 0x002fcc0007ffe0ff */
[----:B------:R-:W1:Y:S02]  /*1a910*/  F2I.FTZ.U32.TRUNC.NTZ R3, R3 ;  /* 0x0000000300037305 */ /* 0x000e64000021f000 */
[----:B-1----:R-:W-:-:S05]  /*1a920*/  IADD3 R0, PT, PT, RZ, -R3, RZ ;  /* 0x80000003ff007210 */ /* 0x002fca0007ffe0ff */
[----:B------:R-:W-:-:S04]  /*1a930*/  IMAD R7, R0, UR4, RZ ;  /* 0x0000000400077c24 */ /* 0x000fc8000f8e02ff */
[----:B------:R-:W-:-:S06]  /*1a940*/  IMAD.HI.U32 R0, R3, R7, R2 ;  /* 0x0000000703007227 */ /* 0x000fcc00078e0002 */
[----:B------:R-:W-:-:S05]  /*1a950*/  IMAD.HI.U32 R0, R0, R29, RZ ;  /* 0x0000001d00007227 */ /* 0x000fca00078e00ff */
[----:B------:R-:W-:-:S05]  /*1a960*/  IADD3 R2, PT, PT, -R0, RZ, RZ ;  /* 0x000000ff00027210 */ /* 0x000fca0007ffe1ff */
[----:B------:R-:W-:-:S05]  /*1a970*/  IMAD R2, R2, UR4, R29 ;  /* 0x0000000402027c24 */ /* 0x000fca000f8e021d */
[----:B------:R-:W-:-:S13]  /*1a980*/  ISETP.GE.U32.AND P2, PT, R2, UR4, PT ;  /* 0x0000000402007c0c */ /* 0x000fda000bf46070 */
[----:B------:R-:W-:Y:S02]  /*1a990*/  @P2 IADD3 R2, PT, PT, R2, -UR4, RZ ;  /* 0x8000000402022c10 */ /* 0x000fe4000fffe0ff */
[----:B------:R-:W-:Y:S02]  /*1a9a0*/  @P2 IADD3 R0, PT, PT, R0, 0x1, RZ ;  /* 0x0000000100002810 */ /* 0x000fe40007ffe0ff */
[----:B------:R-:W-:Y:S02]  /*1a9b0*/  ISETP.GE.U32.AND P1, PT, R2, UR4, PT ;  /* 0x0000000402007c0c */ /* 0x000fe4000bf26070 */
[----:B------:R-:W1:Y:S11]  /*1a9c0*/  LDC.64 R2, c[0x0][0x880] ;  /* 0x00022000ff027b82 */ /* 0x000e760000000a00 */
[----:B------:R-:W-:-:S02]  /*1a9d0*/  @P1 IADD3 R0, PT, PT, R0, 0x1, RZ ;  /* 0x0000000100001810 */ /* 0x000fc40007ffe0ff */
[----:B------:R-:W-:-:S04]  /*1a9e0*/  @!P0 LOP3.LUT R0, RZ, UR4, RZ, 0x33, !PT ;  /* 0x00000004ff008c12 */ /* 0x000fc8000f8e33ff */
[C---:B------:R-:W-:Y:S01]  /*1a9f0*/  IADD3 R4, PT, PT, -R0.reuse, RZ, RZ ;  /* 0x000000ff00047210 */ /* 0x040fe20007ffe1ff */
[----:B---3--:R-:W-:-:S04]  /*1aa00*/  IMAD R5, R0, UR7, R5 ;  /* 0x0000000700057c24 */ /* 0x008fc8000f8e0205 */
[----:B------:R-:W-:-:S04]  /*1aa10*/  IMAD R4, R4, UR4, R29 ;  /* 0x0000000404047c24 */ /* 0x000fc8000f8e021d */
[----:B------:R-:W-:-:S04]  /*1aa20*/  IMAD R5, R4, UR6, R5 ;  /* 0x0000000604057c24 */ /* 0x000fc8000f8e0205 */
[----:B-1----:R-:W-:-:S05]  /*1aa30*/  IMAD.WIDE.U32 R2, R5, 0x4, R2 ;  /* 0x0000000405027825 */ /* 0x002fca00078e0002 */
[----:B------:R1:W-:Y:S02]  /*1aa40*/  STG.E desc[UR46][R2.64], R25 ;  /* 0x0000001902007986 */ /* 0x0003e4000c10192e */
.L_x_302:
[----:B------:R-:W-:Y:S05]  /*1aa50*/  BSYNC.RECONVERGENT B0 ;  /* 0x0000000000007941 */ /* 0x000fea0003800200 */
.L_x_301:
[----:B------:R-:W-:Y:S01]  /*1aa60*/  UISETP.NE.AND UP0, UPT, UR41, URZ, UPT ;  /* 0x000000ff2900728c */ /* 0x000fe2000bf05270 */
[----:B------:R-:W-:-:S08]  /*1aa70*/  NOP ;  /* 0x0000000000007918 */ /* 0x000fd00000000000 */
[----:B------:R-:W-:Y:S05]  /*1aa80*/  BRA.U UP0, `(.L_x_303) ;  /* 0x0000000100087547 */ /* 0x000fea000b800000 */
[----:B------:R-:W-:Y:S05]  /*1aa90*/  BPT.TRAP 0x1 ;  /* 0x000000040000795c */ /* 0x000fea0000300000 */
[----:B------:R-:W-:Y:S05]  /*1aaa0*/  BPT.TRAP 0x1 ;  /* 0x000000040000795c */ /* 0x000fea0000300000 */
.L_x_303:
[----:B------:R-:W-:Y:S02]  /*1aab0*/  UIADD3 UR4, UPT, UPT, UR36, 0x380a8, URZ ;  /* 0x000380a824047890 */ /* 0x000fe4000fffe0ff */
[----:B------:R-:W-:Y:S02]  /*1aac0*/  UISETP.NE.AND UP0, UPT, UR41, URZ, UPT ;  /* 0x000000ff2900728c */ /* 0x000fe4000bf05270 */
[----:B------:R-:W-:-:S09]  /*1aad0*/  UPRMT UR4, UR40, 0x654, UR4 ;  /* 0x0000065428047896 */ /* 0x000fd20008000004 */
[----:B--2---:R-:W-:Y:S01]  /*1aae0*/  SYNCS.ARRIVE.TRANS64.RED.A1T0 RZ, [UR4], RZ ;  /* 0x000000ffffff79a7 */ /* 0x004fe20008100404 */
[----:B------:R-:W-:Y:S05]  /*1aaf0*/  BRA.U UP0, `(.L_x_304) ;  /* 0x0000000100047547 */ /* 0x000fea000b800000 */
[----:B------:R-:W-:Y:S05]  /*1ab00*/  BPT.TRAP 0x1 ;  /* 0x000000040000795c */ /* 0x000fea0000300000 */
.L_x_304:
[----:B------:R-:W-:Y:S01]  /*1ab10*/  SYNCS.ARRIVE.TRANS64.A1T0 RZ, [UR36+0x380b8], RZ ;  /* 0x0380b8ffffff79a7 */ /* 0x000fe20008100024 */
[----:B------:R-:W-:Y:S05]  /*1ab20*/  EXIT ;  /* 0x000000000000794d */ /* 0x000fea0003800000 */
.L_x_27:
[----:B------:R-:W-:-:S08]  /*1ab30*/  NOP ;  /* 0x0000000000007918 */ /* 0x000fd00000000000 */
[----:B------:R-:W1:Y:S02]  /*1ab40*/  USETMAXREG.TRY_ALLOC.CTAPOOL UP0, 0xc0 ;  /* 0x000000c0000079c8 */ /* 0x000e640008000600 */
[----:B-1----:R-:W-:Y:S05]  /*1ab50*/  BRA.U !UP0, `(.L_x_27) ;  /* 0xfffffffd08f47547 */ /* 0x002fea000b83ffff */
[----:B------:R-:W1:Y:S01]  /*1ab60*/  S2UR UR6, SR_CTAID.X ;  /* 0x00000000000679c3 */ /* 0x000e620000002500 */
[----:B------:R-:W2:Y:S02]  /*1ab70*/  LDCU.64 UR4, c[0x0][0x380] ;  /* 0x00007000ff0477ac */ /* 0x000ea40008000a00 */
[----:B--2---:R-:W-:Y:S02]  /*1ab80*/  UISETP.NE.AND UP0, UPT, UR5, URZ, UPT ;  /* 0x000000ff0500728c */ /* 0x004fe4000bf05270 */
[----:B-1----:R-:W-:-:S04]  /*1ab90*/  USHF.L.U32 UR6, UR6, 0x8, URZ ;  /* 0x0000000806067899 */ /* 0x002fc800080006ff */
[----:B------:R-:W-:-:S06]  /*1aba0*/  UISETP.GE.U32.OR UP0, UPT, UR6, UR4, !UP0 ;  /* 0x000000040600728c */ /* 0x000fcc000c706470 */
[----:B------:R-:W-:-:S13]  /*1abb0*/  PLOP3.LUT P0, PT, PT, PT, UP0, 0x80, 0x8 ;  /* 0x000000000008781c */ /* 0x000fda0003f0f008 */
[----:B------:R-:W-:Y:S05]  /*1abc0*/  @P0 EXIT ;  /* 0x000000000000094d */ /* 0x000fea0003800000 */
[----:B------:R-:W-:Y:S02]  /*1abd0*/  UIADD3 UR6, UPT, UPT, UR5, 0x3f, URZ ;  /* 0x0000003f05067890 */ /* 0x000fe4000fffe0ff */
[----:B------:R-:W-:Y:S02]  /*1abe0*/  ULOP3.LUT UP0, UR50, UR5, 0x3f, URZ, 0xc0, !UPT ;  /* 0x0000003f05327892 */ /* 0x000fe4000f80c0ff */
[----:B------:R-:W-:Y:S02]  /*1abf0*/  UISETP.NE.AND UP1, UPT, UR42, URZ, UPT ;  /* 0x000000ff2a00728c */ /* 0x000fe4000bf25270 */
[----:B------:R-:W-:Y:S02]  /*1ac00*/  USHF.R.S32.HI UR4, URZ, 0x1f, UR6 ;  /* 0x0000001fff047899 */ /* 0x000fe40008011406 */
[----:B------:R-:W-:Y:S02]  /*1ac10*/  USEL UR7, UR11, UR10, UP1 ;  /* 0x0000000a0b077287 */ /* 0x000fe40008800000 */
[----:B------:R-:W-:-:S02]  /*1ac20*/  ULEA.HI UR6, UR4, UR6, URZ, 0x6 ;  /* 0x0000000604067291 */ /* 0x000fc4000f8f30ff */
[----:B------:R-:W-:Y:S02]  /*1ac30*/  ULOP3.LUT UR47, UR7, 0x1, URZ, 0xc0, !UPT ;  /* 0x00000001072f7892 */ /* 0x000fe4000f8ec0ff */
[----:B------:R-:W-:Y:S02]  /*1ac40*/  @UP0 ULEA.HI.SX32 UR4, UR6, 0xffffffff, 0x1a ;  /* 0xffffffff06040891 */ /* 0x000fe4000f8fd2ff */
[----:B------:R-:W-:Y:S02]  /*1ac50*/  @!UP0 USHF.R.S32.HI UR4, URZ, 0x6, UR6 ;  /* 0x00000006ff048899 */ /* 0x000fe40008011406 */
[----:B------:R-:W-:-:S09]  /*1ac60*/  UISETP.NE.U32.AND UP0, UPT, UR47, 0x1, UPT ;  /* 0x000000012f00788c */ /* 0x000fd2000bf05070 */
[----:B------:R-:W-:Y:S05]  /*1ac70*/  BRA.U !UP0, `(.L_x_305) ;  /* 0x0000000108047547 */ /* 0x000fea000b800000 */
[----:B------:R-:W-:Y:S05]  /*1ac80*/  BPT.TRAP 0x1 ;  /* 0x000000040000795c */ /* 0x000fea0000300000 */
.L_x_305:
[----:B------:R-:W1:Y:S01]  /*1ac90*/  S2UR UR56, SR_CgaCtaId ;  /* 0x00000000003879c3 */ /* 0x000e620000008800 */
[----:B------:R-:W-:Y:S01]  /*1aca0*/  UISETP.NE.AND UP0, UPT, UR42, URZ, UPT ;  /* 0x000000ff2a00728c */ /* 0x000fe2000bf05270 */
[----:B------:R-:W-:Y:S01]  /*1acb0*/  MOV R3, 0x1 ;  /* 0x0000000100037802 */ /* 0x000fe20000000f00 */
[----:B------:R-:W-:Y:S01]  /*1acc0*/  UMOV UR36, 0x400 ;  /* 0x0000040000247882 */ /* 0x000fe20000000000 */
[----:B------:R-:W-:Y:S02]  /*1acd0*/  USHF.L.U32 UR51, UR51, 0x3, URZ ;  /* 0x0000000333337899 */ /* 0x000fe400080006ff */
[----:B------:R-:W-:Y:S01]  /*1ace0*/  SHF.L.U32 R3, R3, 0x1f, RZ ;  /* 0x0000001f03037819 */ /* 0x000fe200000006ff */
[----:B------:R-:W-:Y:S01]  /*1acf0*/  UMOV UR44, 0x1 ;  /* 0x00000001002c7882 */ /* 0x000fe20000000000 */
[----:B------:R-:W-:Y:S01]  /*1ad00*/  UMOV UR43, 0x1 ;  /* 0x00000001002b7882 */ /* 0x000fe20000000000 */
[----:B-1----:R-:W-:-:S04]  /*1ad10*/  ULEA UR36, UR56, UR36, 0x18 ;  /* 0x0000002438247291 */ /* 0x002fc8000f8ec0ff */
[----:B------:R-:W-:Y:S02]  /*1ad20*/  UIADD3 UR54, UPT, UPT, UR36, 0x38078, URZ ;  /* 0x0003807824367890 */ /* 0x000fe4000fffe0ff */
[----:B------:R-:W-:Y:S02]  /*1ad30*/  @!UP0 UIADD3 UR54, UPT, UPT, UR36, 0x38088, URZ ;  /* 0x0003808824368890 */ /* 0x000fe4000fffe0ff */
[----:B------:R-:W-:-:S07]  /*1ad40*/  UIADD3 UR57, UPT, UPT, UR36, UR51, URZ ;  /* 0x0000003324397290 */ /* 0x000fce000fffe0ff */
[----:B------:R-:W1:Y:S02]  /*1ad50*/  SYNCS.PHASECHK.TRANS64.TRYWAIT P0, [UR54], R3 ;  /* 0x00000003ff0075a7 */ /* 0x000e640008001136 */
[----:B-1----:R-:W-:Y:S05]  /*1ad60*/  @!P0 BRA `(.L_x_306) ;  /* 0x000000b800d48947 */ /* 0x002fea0003800000 */
.L_x_462:
[----:B------:R-:W-:Y:S01]  /*1ad70*/  UISETP.GE.AND UP0, UPT, UR4, 0x1, UPT ;  /* 0x000000010400788c */ /* 0x000fe2000bf06270 */
[----:B------:R-:W-:Y:S01]  /*1ad80*/  SHF.R.U32.HI R91, RZ, 0x5, R2 ;  /* 0x00000005ff5b7819 */ /* 0x000fe20000011602 */
[----:B------:R-:W-:Y:S01]  /*1ad90*/  IMAD.MOV.U32 R108, RZ, RZ, RZ ;  /* 0x000000ffff6c7224 */ /* 0x000fe200078e00ff */
[----:B------:R-:W-:Y:S01]  /*1ada0*/  MOV R89, 0xff800000 ;  /* 0xff80000000597802 */ /* 0x000fe20000000f00 */
[----:B------:R-:W-:Y:S01]  /*1adb0*/  IMAD.MOV.U32 R88, RZ, RZ, RZ ;  /* 0x000000ffff587224 */ /* 0x000fe200078e00ff */
[----:B------:R-:W-:Y:S01]  /*1adc0*/  UMOV UR46, URZ ;  /* 0x000000ff002e7c82 */ /* 0x000fe20008000000 */
[----:B------:R-:W-:-:S03]  /*1add0*/  UMOV UR45, URZ ;  /* 0x000000ff002d7c82 */ /* 0x000fc60008000000 */
[----:B------:R-:W-:Y:S05]  /*1ade0*/  BRA.U !UP0, `(.L_x_307) ;  /* 0x0000002508707547 */ /* 0x000fea000b800000 */
[----:B-1----:R-:W2:Y:S01]  /*1adf0*/  LDL R0, [R1+0x18] ;  /* 0x0000180001007983 */ /* 0x002ea20000100800 */
[----:B------:R-:W-:Y:S01]  /*1ae00*/  UISETP.NE.AND UP0, UPT, UR42, URZ, UPT ;  /* 0x000000ff2a00728c */ /* 0x000fe2000bf05270 */
[----:B------:R-:W-:Y:S01]  /*1ae10*/  IMAD.U32 R122, R2, 0x10000, RZ ;  /* 0x00010000027a7824 */ /* 0x000fe200078e00ff */
[----:B------:R-:W-:Y:S01]  /*1ae20*/  LOP3.LUT R109, R91, 0x3, RZ, 0xc0, !PT ;  /* 0x000000035b6d7812 */ /* 0x000fe200078ec0ff */
[----:B------:R-:W-:Y:S01]  /*1ae30*/  IMAD.MOV.U32 R88, RZ, RZ, RZ ;  /* 0x000000ffff587224 */ /* 0x000fe200078e00ff */
[----:B------:R-:W-:Y:S01]  /*1ae40*/  USEL UR6, URZ, 0x80, UP0 ;  /* 0x00000080ff067887 */ /* 0x000fe20008000000 */
[----:B------:R-:W-:Y:S01]  /*1ae50*/  IMAD.MOV.U32 R16, RZ, RZ, -0x800000 ;  /* 0xff800000ff107424 */ /* 0x000fe200078e00ff */
[----:B------:R-:W-:Y:S01]  /*1ae60*/  LOP3.LUT R122, R122, 0x600000, RZ, 0xc0, !PT ;  /* 0x006000007a7a7812 */ /* 0x000fe200078ec0ff */
[----:B------:R-:W-:Y:S01]  /*1ae70*/  UMOV UR52, 0x20 ;  /* 0x0000002000347882 */ /* 0x000fe20000000000 */
[----:B------:R-:W-:Y:S02]  /*1ae80*/  UIADD3 UR49, UPT, UPT, UR36, 0x38060, URZ ;  /* 0x0003806024317890 */ /* 0x000fe4000fffe0ff */
[----:B------:R-:W-:Y:S01]  /*1ae90*/  LOP3.LUT R124, R122, UR6, RZ, 0xfc, !PT ;  /* 0x000000067a7c7c12 */ /* 0x000fe2000f8efcff */
[----:B------:R-:W-:Y:S01]  /*1aea0*/  ULOP3.LUT UR53, UR51, 0x8, URZ, 0x3c, !UPT ;  /* 0x0000000833357892 */ /* 0x000fe2000f8e3cff */
[----:B------:R-:W-:Y:S01]  /*1aeb0*/  SHF.R.U32.HI R126, RZ, 0x15, R122 ;  /* 0x00000015ff7e7819 */ /* 0x000fe2000001167a */
[----:B------:R-:W-:Y:S01]  /*1aec0*/  UIADD3 UR41, UPT, UPT, UR4, -0x1, URZ ;  /* 0xffffffff04297890 */ /* 0x000fe2000fffe0ff */
[----:B------:R-:W-:Y:S01]  /*1aed0*/  LOP3.LUT R123, R124, 0x20, RZ, 0xfc, !PT ;  /* 0x000000207c7b7812 */ /* 0x000fe200078efcff */
[----:B------:R-:W-:Y:S01]  /*1aee0*/  UMOV UR45, URZ ;  /* 0x000000ff002d7c82 */ /* 0x000fe20008000000 */
[----:B------:R-:W1:Y:S01]  /*1aef0*/  LDCU UR39, c[0x0][0x704] ;  /* 0x0000e080ff2777ac */ /* 0x000e620008000800 */
[----:B------:R-:W-:Y:S01]  /*1af00*/  UMOV UR43, 0x1 ;  /* 0x00000001002b7882 */ /* 0x000fe20000000000 */
[----:B------:R-:W-:-:S02]  /*1af10*/  USEL UR52, UR52, 0xa0, UP0 ;  /* 0x000000a034347887 */ /* 0x000fc40008000000 */
[----:B------:R-:W-:Y:S01]  /*1af20*/  @UP0 UIADD3 UR49, UPT, UPT, UR36, 0x38050, URZ ;  /* 0x0003805024310890 */ /* 0x000fe2000fffe0ff */
[----:B------:R-:W-:Y:S01]  /*1af30*/  UMOV UR44, 0x1 ;  /* 0x00000001002c7882 */ /* 0x000fe20000000000 */
[----:B------:R-:W-:Y:S01]  /*1af40*/  UMOV UR46, URZ ;  /* 0x000000ff002e7c82 */ /* 0x000fe20008000000 */
[----:B--2---:R-:W-:-:S13]  /*1af50*/  R2UR UR5, R0 ;  /* 0x00000000000572ca */ /* 0x004fda00000e0000 */
[----:B------:R-:W-:Y:S02]  /*1af60*/  USEL UR48, UR55, UR5, UP0 ;  /* 0x0000000537307287 */ /* 0x000fe40008000000 */
[----:B------:R-:W-:-:S06]  /*1af70*/  USHF.L.U32 UR5, UR4, 0x6, URZ ;  /* 0x0000000604057899 */ /* 0x000fcc00080006ff */
[----:B-1----:R-:W-:-:S07]  /*1af80*/  IMAD.U32 R108, RZ, RZ, UR5 ;  /* 0x00000005ff6c7e24 */ /* 0x002fce000f8e00ff */
.L_x_325:
[----:B--2---:R-:W-:Y:S01]  /*1af90*/  IADD3 R0, PT, PT, R122, UR52, RZ ;  /* 0x000000347a007c10 */ /* 0x004fe2000fffe0ff */
[----:B------:R-:W-:-:S04]  /*1afa0*/  UISETP.NE.AND UP0, UPT, UR42, URZ, UPT ;  /* 0x000000ff2a00728c */ /* 0x000fc8000bf05270 */
[----:B------:R-:W-:Y:S01]  /*1afb0*/  USEL UR40, UR46, UR45, UP0 ;  /* 0x0000002d2e287287 */ /* 0x000fe20008000000 */
[----:B-1----:R-:W1:Y:S01]  /*1afc0*/  SHFL.IDX PT, R0, R0, RZ, 0x1f ;  /* 0x00001fff00007589 */ /* 0x002e6200000e0000 */
[----:B------:R-:W-:Y:S01]  /*1afd0*/  UISETP.GT.U32.AND UP0, UPT, UR48, 0x1, UPT ;  /* 0x000000013000788c */ /* 0x000fe2000bf04070 */
[----:B-1----:R-:W-:-:S08]  /*1afe0*/  R2UR UR38, R0 ;  /* 0x00000000002672ca */ /* 0x002fd000000e0000 */
[----:B---3--:R-:W-:Y:S07]  /*1aff0*/  BRA.U UP0, `(.L_x_308) ;  /* 0x0000000100047547 */ /* 0x008fee000b800000 */
[----:B------:R-:W-:Y:S05]  /*1b000*/  BPT.TRAP 0x1 ;  /* 0x000000040000795c */ /* 0x000fea0000300000 */
.L_x_308:
[----:B------:R-:W-:Y:S01]  /*1b010*/  IMAD.U32 R3, RZ, RZ, UR40 ;  /* 0x00000028ff037e24 */ /* 0x000fe2000f8e00ff */
[----:B------:R-:W-:-:S04]  /*1b020*/  ISETP.NE.AND P0, PT, R109, R126, PT ;  /* 0x0000007e6d00720c */ /* 0x000fc80003f05270 */
[----:B------:R-:W-:-:S04]  /*1b030*/  SHF.L.U32 R3, R3, 0x1f, RZ ;  /* 0x0000001f03037819 */ /* 0x000fc800000006ff */
[----:B------:R-:W1:Y:S02]  /*1b040*/  SYNCS.PHASECHK.TRANS64.TRYWAIT P1, [UR49], R3 ;  /* 0x00000003ff0075a7 */ /* 0x000e640008021131 */
[----:B-1----:R-:W-:Y:S05]  /*1b050*/  @!P1 BRA `(.L_x_309) ;  /* 0x000000b800309947 */ /* 0x002fea0003800000 */
.L_x_463:
        /* <DEDUP_REMOVED lines=17> */
.L_x_310:
[----:B------:R-:W-:Y:S05]  /*1b170*/  WARPSYNC.ALL ;  /* 0x0000000000007948 */ /* 0x000fea0003800000 */
[----:B------:R-:W-:Y:S02]  /*1b180*/  R2UR UR4, R124 ;  /* 0x000000007c0472ca */ /* 0x000fe400000e0000 */
[----:B------:R-:W-:-:S11]  /*1b190*/  ISETP.NE.AND P0, PT, R109, R126, PT ;  /* 0x0000007e6d00720c */ /* 0x000fd60003f05270 */
[----:B------:R-:W2:Y:S02]  /*1b1a0*/  LDTM.x32 R56, tmem[UR4] ;  /* 0x00000004003879ee */ /* 0x000ea400082c0000 */
        /* <DEDUP_REMOVED lines=17> */
.L_x_311:
[----:B------:R-:W-:Y:S05]  /*1b2c0*/  WARPSYNC.ALL ;  /* 0x0000000000007948 */ /* 0x000fea0003800000 */
[----:B------:R-:W-:Y:S02]  /*1b2d0*/  R2UR UR4, R123 ;  /* 0x000000007b0472ca */ /* 0x000fe400000e0000 */
[C---:B-1----:R-:W-:Y:S02]  /*1b2e0*/  FMNMX3 R3, R16.reuse, R56, R60, !PT ;  /* 0x0000003810037276 */ /* 0x042fe4000780003c */
[C---:B------:R-:W-:Y:S02]  /*1b2f0*/  FMNMX3 R0, R16.reuse, R57, R61, !PT ;  /* 0x0000003910007276 */ /* 0x040fe4000780003d */
[----:B------:R-:W-:-:S02]  /*1b300*/  FMNMX3 R5, R16, R58, R62, !PT ;  /* 0x0000003a10057276 */ /* 0x000fc4000780003e */
[----:B------:R-:W-:Y:S02]  /*1b310*/  FMNMX3 R3, R3, R64, R68, !PT ;  /* 0x0000004003037276 */ /* 0x000fe40007800044 */
[----:B------:R-:W-:Y:S02]  /*1b320*/  FMNMX3 R0, R0, R65, R69, !PT ;  /* 0x0000004100007276 */ /* 0x000fe40007800045 */
[----:B------:R-:W-:Y:S01]  /*1b330*/  FMNMX3 R6, R16, R59, R63, !PT ;  /* 0x0000003b10067276 */ /* 0x000fe2000780003f */
[----:B------:R-:W1:Y:S01]  /*1b340*/  LDTM.x32 R24, tmem[UR4] ;  /* 0x00000004001879ee */ /* 0x000e6200082c0000 */
[----:B------:R-:W-:Y:S02]  /*1b350*/  FMNMX3 R5, R5, R66, R70, !PT ;  /* 0x0000004205057276 */ /* 0x000fe40007800046 */
[----:B------:R-:W-:Y:S02]  /*1b360*/  FMNMX3 R3, R3, R72, R76, !PT ;  /* 0x0000004803037276 */ /* 0x000fe4000780004c */
[----:B------:R-:W-:-:S02]  /*1b370*/  FMNMX3 R0, R0, R73, R77, !PT ;  /* 0x0000004900007276 */ /* 0x000fc4000780004d */
[----:B------:R-:W-:Y:S02]  /*1b380*/  FMNMX3 R6, R6, R67, R71, !PT ;  /* 0x0000004306067276 */ /* 0x000fe40007800047 */
[----:B------:R-:W-:Y:S02]  /*1b390*/  FMNMX3 R5, R5, R74, R78, !PT ;  /* 0x0000004a05057276 */ /* 0x000fe4000780004e */
[----:B------:R-:W-:Y:S02]  /*1b3a0*/  FMNMX3 R3, R3, R80, R84, !PT ;  /* 0x0000005003037276 */ /* 0x000fe40007800054 */
[----:B------:R-:W-:Y:S02]  /*1b3b0*/  FMNMX3 R0, R0, R81, R85, !PT ;  /* 0x0000005100007276 */ /* 0x000fe40007800055 */
[----:B------:R-:W-:Y:S02]  /*1b3c0*/  FMNMX3 R6, R6, R75, R79, !PT ;  /* 0x0000004b06067276 */ /* 0x000fe4000780004f */
[----:B------:R-:W-:-:S02]  /*1b3d0*/  FMNMX3 R5, R5, R82, R86, !PT ;  /* 0x0000005205057276 */ /* 0x000fc40007800056 */
[----:B------:R-:W-:Y:S02]  /*1b3e0*/  FMNMX3 R6, R6, R83, R87, !PT ;  /* 0x0000005306067276 */ /* 0x000fe40007800057 */
[----:B------:R-:W-:Y:S02]  /*1b3f0*/  ISETP.NE.AND P0, PT, R109, R126, PT ;  /* 0x0000007e6d00720c */ /* 0x000fe40003f05270 */
[----:B-1----:R-:W-:Y:S02]  /*1b400*/  FMNMX3 R3, R3, R24, R28, !PT ;  /* 0x0000001803037276 */ /* 0x002fe4000780001c */
        /* <DEDUP_REMOVED lines=15> */
[----:B------:R-:W-:-:S04]  /*1b500*/  FMNMX3 R0, R4, R3, R0, !PT ;  /* 0x0000000304007276 */ /* 0x000fc80007800000 */
[----:B------:R-:W-:-:S04]  /*1b510*/  FMNMX R89, R89, R0, !PT ;  /* 0x0000000059597209 */ /* 0x000fc80007800000 */
[----:B------:R-:W-:-:S04]  /*1b520*/  FSETP.NEU.AND P1, PT, R89, -INF , PT ;  /* 0xff8000005900780b */ /* 0x000fc80003f2d000 */
[----:B------:R-:W-:Y:S01]  /*1b530*/  FSEL R17, R89, RZ, P1 ;  /* 0x000000ff59117208 */ /* 0x000fe20000800000 */
[----:B------:R-:W-:Y:S08]  /*1b540*/  @!P0 BRA `(.L_x_312) ;  /* 0x0000000000408947 */ /* 0x000ff00003800000 */
[----:B------:R-:W-:Y:S01]  /*1b550*/  MOV R14, 0x8 ;  /* 0x00000008000e7802 */ /* 0x000fe20000000f00 */
        /* <DEDUP_REMOVED lines=15> */
.L_x_312:
[----:B------:R-:W-:Y:S05]  /*1b650*/  WARPSYNC.ALL ;  /* 0x0000000000007948 */ /* 0x000fea0003800000 */
[----:B------:R-:W-:Y:S02]  /*1b660*/  R2UR UR4, R124 ;  /* 0x000000007c0472ca */ /* 0x000fe400000e0000 */
[----:B------:R-:W-:-:S11]  /*1b670*/  ISETP.NE.AND P0, PT, RZ, UR47, PT ;  /* 0x0000002fff007c0c */ /* 0x000fd6000bf05270 */
[----:B------:R1:W-:Y:S02]  /*1b680*/  STTM.x2 tmem[UR4], R16 ;  /* 0x00000010000079ed */ /* 0x0003e400080c0004 */
[----:B------:R-:W-:Y:S05]  /*1b690*/  @P0 BRA `(.L_x_313) ;  /* 0x0000000000040947 */ /* 0x000fea0003800000 */
[----:B------:R-:W-:Y:S05]  /*1b6a0*/  BPT.TRAP 0x1 ;  /* 0x000000040000795c */ /* 0x000fea0000300000 */
.L_x_313:
[----:B------:R-:W-:Y:S01]  /*1b6b0*/  UISETP.NE.AND UP0, UPT, UR42, URZ, UPT ;  /* 0x000000ff2a00728c */ /* 0x000fe2000bf05270 */
[----:B------:R-:W-:Y:S01]  /*1b6c0*/  SHF.L.U32 R3, R90, 0x1f, RZ ;  /* 0x0000001f5a037819 */ /* 0x000fe200000006ff */
[----:B------:R-:W-:Y:S01]  /*1b6d0*/  UIADD3 UR4, UPT, UPT, UR36, 0x38080, URZ ;  /* 0x0003808024047890 */ /* 0x000fe2000fffe0ff */
[----:B------:R-:W-:Y:S01]  /*1b6e0*/  MOV R4, UR51 ;  /* 0x0000003300047c02 */ /* 0x000fe20008000f00 */
[----:B------:R-:W-:-:S04]  /*1b6f0*/  FMUL R0, R17, -UR39 ;  /* 0x8000002711007c20 */ /* 0x000fc80008400000 */
[--C-:B------:R-:W-:Y:S02]  /*1b700*/  FFMA2 R18, R56.F32x2.HI_LO, UR39.F32, R0.reuse.F32 ;  /* 0x0000002738127c49 */ /* 0x100fe40009200000 */
[--C-:B------:R-:W-:Y:S01]  /*1b710*/  FFMA2 R22, R58.F32x2.HI_LO, UR39.F32, R0.reuse.F32 ;  /* 0x000000273a167c49 */ /* 0x100fe20009200000 */
[----:B------:R-:W-:Y:S01]  /*1b720*/  @UP0 UIADD3 UR4, UPT, UPT, UR36, 0x38070, URZ ;  /* 0x0003807024040890 */ /* 0x000fe2000fffe0ff */
[--C-:B------:R-:W-:Y:S01]  /*1b730*/  FFMA2 R56, R60.F32x2.HI_LO, UR39.F32, R0.reuse.F32 ;  /* 0x000000273c387c49 */ /* 0x100fe20009200000 */
[----:B------:R-:W-:Y:S01]  /*1b740*/  FSETP.GEU.AND P1, PT, R18, -126, PT ;  /* 0xc2fc00001200780b */ /* 0x000fe20003f2e000 */
[----:B------:R-:W-:Y:S01]  /*1b750*/  FFMA2 R58, R62.F32x2.HI_LO, UR39.F32, R0.F32 ;  /* 0x000000273e3a7c49 */ /* 0x000fe20009200000 */
[----:B------:R-:W-:Y:S02]  /*1b760*/  FSETP.GEU.AND P0, PT, R19, -126, PT ;  /* 0xc2fc00001300780b */ /* 0x000fe40003f0e000 */
[----:B------:R-:W-:Y:S02]  /*1b770*/  FSETP.GEU.AND P6, PT, R22, -126, PT ;  /* 0xc2fc00001600780b */ /* 0x000fe40003fce000 */
[----:B------:R-:W-:Y:S01]  /*1b780*/  FSETP.GEU.AND P5, PT, R23, -126, PT ;  /* 0xc2fc00001700780b */ /* 0x000fe20003fae000 */
[----:B------:R-:W-:Y:S01]  /*1b790*/  SYNCS.ARRIVE.TRANS64.A1T0 RZ, [UR4], RZ ;  /* 0x000000ffffff79a7 */ /* 0x000fe20008100004 */
[----:B------:R-:W-:Y:S01]  /*1b7a0*/  USEL UR4, UR44, UR43, UP0 ;  /* 0x0000002b2c047287 */ /* 0x000fe20008000000 */
[----:B------:R-:W-:-:S02]  /*1b7b0*/  FSETP.GEU.AND P4, PT, R56, -126, PT ;  /* 0xc2fc00003800780b */ /* 0x000fc40003f8e000 */
[----:B------:R-:W-:Y:S01]  /*1b7c0*/  FSETP.GEU.AND P3, PT, R57, -126, PT ;  /* 0xc2fc00003900780b */ /* 0x000fe20003f6e000 */
[----:B------:R-:W-:Y:S01]  /*1b7d0*/  ULOP3.LUT UR37, UR4, 0x1, URZ, 0x3c, !UPT ;  /* 0x0000000104257892 */ /* 0x000fe2000f8e3cff */
[----:B------:R-:W-:Y:S01]  /*1b7e0*/  @!P1 FMUL R18, R18, 0.5 ;  /* 0x3f00000012129820 */ /* 0x000fe20000400000 */
[----:B------:R-:W2:Y:S01]  /*1b7f0*/  SYNCS.PHASECHK.TRANS64.TRYWAIT P2, [R4+UR36+0x380d0], R3 ;  /* 0x0380d003040075a7 */ /* 0x000ea20008041124 */
[----:B------:R-:W-:Y:S02]  /*1b800*/  @!P0 FMUL R19, R19, 0.5 ;  /* 0x3f00000013138820 */ /* 0x000fe40000400000 */
[----:B------:R-:W-:Y:S02]  /*1b810*/  @!P6 FMUL R22, R22, 0.5 ;  /* 0x3f0000001616e820 */ /* 0x000fe40000400000 */
[----:B------:R-:W-:Y:S01]  /*1b820*/  @!P5 FMUL R23, R23, 0.5 ;  /* 0x3f0000001717d820 */ /* 0x000fe20000400000 */
[----:B------:R-:W3:Y:S08]  /*1b830*/  MUFU.EX2 R18, R18 ;  /* 0x0000001200127308 */ /* 0x000ef00000000800 */
[----:B------:R-:W4:Y:S08]  /*1b840*/  MUFU.EX2 R19, R19 ;  /* 0x0000001300137308 */ /* 0x000f300000000800 */
[----:B------:R-:W1:Y:S08]  /*1b850*/  MUFU.EX2 R22, R22 ;  /* 0x0000001600167308 */ /* 0x000e700000000800 */
[----:B------:R-:W1:Y:S02]  /*1b860*/  MUFU.EX2 R23, R23 ;  /* 0x0000001700177308 */ /* 0x000e640000000800 */
[----:B-1234-:R-:W-:Y:S05]  /*1b870*/  @!P2 BRA `(.L_x_314) ;  /* 0x000000b00040a947 */ /* 0x01efea0003800000 */
.L_x_464:
[----:B------:R-:W-:Y:S01]  /*1b880*/  @!P1 FMUL R18, R18, R18 ;  /* 0x0000001212129220 */ /* 0x000fe20000400000 */
[----:B------:R-:W-:Y:S01]  /*1b890*/  FSETP.GEU.AND P2, PT, R58, -126, PT ;  /* 0xc2fc00003a00780b */ /* 0x000fe20003f4e000 */
[----:B------:R-:W-:Y:S01]  /*1b8a0*/  @!P4 FMUL R56, R56, 0.5 ;  /* 0x3f0000003838c820 */ /* 0x000fe20000400000 */
[----:B------:R-:W-:Y:S01]  /*1b8b0*/  FSETP.GEU.AND P1, PT, R59, -126, PT ;  /* 0xc2fc00003b00780b */ /* 0x000fe20003f2e000 */
[----:B------:R-:W-:Y:S01]  /*1b8c0*/  @!P3 FMUL R57, R57, 0.5 ;  /* 0x3f0000003939b820 */ /* 0x000fe20000400000 */
[--C-:B------:R-:W-:Y:S01]  /*1b8d0*/  FFMA2 R60, R64.F32x2.HI_LO, UR39.F32, R0.reuse.F32 ;  /* 0x00000027403c7c49 */ /* 0x100fe20009200000 */
[----:B------:R-:W-:Y:S01]  /*1b8e0*/  USHF.R.U32.HI UR4, URZ, 0x15, UR38 ;  /* 0x00000015ff047899 */ /* 0x000fe20008011626 */
[----:B------:R-:W-:Y:S01]  /*1b8f0*/  @!P0 FMUL R19, R19, R19 ;  /* 0x0000001313138220 */ /* 0x000fe20000400000 */
[----:B------:R-:W2:Y:S01]  /*1b900*/  MUFU.EX2 R56, R56 ;  /* 0x0000003800387308 */ /* 0x000ea20000000800 */
[--C-:B------:R-:W-:Y:S01]  /*1b910*/  FFMA2 R62, R66.F32x2.HI_LO, UR39.F32, R0.reuse.F32 ;  /* 0x00000027423e7c49 */ /* 0x100fe20009200000 */
[----:B------:R-:W-:Y:S01]  /*1b920*/  FSETP.GEU.AND P0, PT, R60, -126, PT ;  /* 0xc2fc00003c00780b */ /* 0x000fe20003f0e000 */
[--C-:B------:R-:W-:Y:S01]  /*1b930*/  FFMA2 R64, R68.F32x2.HI_LO, UR39.F32, R0.reuse.F32 ;  /* 0x0000002744407c49 */ /* 0x100fe20009200000 */
[----:B------:R-:W-:Y:S01]  /*1b940*/  UISETP.NE.AND UP0, UPT, UR42, URZ, UPT ;  /* 0x000000ff2a00728c */ /* 0x000fe2000bf05270 */
[--C-:B------:R-:W-:Y:S01]  /*1b950*/  FFMA2 R66, R70.F32x2.HI_LO, UR39.F32, R0.reuse.F32 ;  /* 0x0000002746427c49 */ /* 0x100fe20009200000 */
[----:B-1----:R-:W-:Y:S01]  /*1b960*/  MOV R3, UR53 ;  /* 0x0000003500037c02 */ /* 0x002fe20008000f00 */
[----:B------:R-:W-:Y:S01]  /*1b970*/  @!P2 FMUL R58, R58, 0.5 ;  /* 0x3f0000003a3aa820 */ /* 0x000fe20000400000 */
[----:B------:R-:W-:Y:S01]  /*1b980*/  @!P1 FMUL R59, R59, 0.5 ;  /* 0x3f0000003b3b9820 */ /* 0x000fe20000400000 */
[----:B------:R-:W1:Y:S01]  /*1b990*/  MUFU.EX2 R57, R57 ;  /* 0x0000003900397308 */ /* 0x000e620000000800 */
[----:B------:R-:W-:Y:S01]  /*1b9a0*/  @!P6 FMUL R22, R22, R22 ;  /* 0x000000161616e220 */ /* 0x000fe20000400000 */
[----:B------:R-:W-:Y:S01]  /*1b9b0*/  @!P5 FMUL R23, R23, R23 ;  /* 0x000000171717d220 */ /* 0x000fe20000400000 */
[----:B------:R-:W-:Y:S01]  /*1b9c0*/  FSETP.GEU.AND P6, PT, R61, -126, PT ;  /* 0xc2fc00003d00780b */ /* 0x000fe20003fce000 */
[--C-:B------:R-:W-:Y:S01]  /*1b9d0*/  FFMA2 R68, R72.F32x2.HI_LO, UR39.F32, R0.reuse.F32 ;  /* 0x0000002748447c49 */ /* 0x100fe20009200000 */
[----:B------:R-:W-:Y:S01]  /*1b9e0*/  FSETP.GEU.AND P5, PT, R62, -126, PT ;  /* 0xc2fc00003e00780b */ /* 0x000fe20003fae000 */
[----:B------:R-:W-:Y:S01]  /*1b9f0*/  @!P0 FMUL R60, R60, 0.5 ;  /* 0x3f0000003c3c8820 */ /* 0x000fe20000400000 */
[--C-:B------:R-:W-:Y:S01]  /*1ba00*/  FFMA2 R70, R74.F32x2.HI_LO, UR39.F32, R0.reuse.F32 ;  /* 0x000000274a467c49 */ /* 0x100fe20009200000 */
[----:B------:R-:W3:Y:S01]  /*1ba10*/  MUFU.EX2 R58, R58 ;  /* 0x0000003a003a7308 */ /* 0x000ee20000000800 */
[----:B--2---:R-:W-:Y:S01]  /*1ba20*/  @!P4 FMUL R56, R56, R56 ;  /* 0x000000383838c220 */ /* 0x004fe20000400000 */
[----:B------:R-:W-:Y:S01]  /*1ba30*/  FSETP.GEU.AND P4, PT, R63, -126, PT ;  /* 0xc2fc00003f00780b */ /* 0x000fe20003f8e000 */
[--C-:B------:R-:W-:Y:S01]  /*1ba40*/  FFMA2 R72, R76.F32x2.HI_LO, UR39.F32, R0.reuse.F32 ;  /* 0x000000274c487c49 */ /* 0x100fe20009200000 */
[----:B------:R2:W-:Y:S01]  /*1ba50*/  SYNCS.ARRIVE.TRANS64.A1T0 RZ, [R3+UR36+0x380d0], RZ ;  /* 0x0380d0ff03ff79a7 */ /* 0x0005e20008100024 */
[--C-:B------:R-:W-:Y:S01]  /*1ba60*/  FFMA2 R74, R78.F32x2.HI_LO, UR39.F32, R0.reuse.F32 ;  /* 0x000000274e4a7c49 */ /* 0x100fe20009200000 */
[----:B------:R-:W-:Y:S01]  /*1ba70*/  USEL UR44, UR37, UR44, UP0 ;  /* 0x0000002c252c7287 */ /* 0x000fe20008000000 */
[--C-:B------:R-:W-:Y:S01]  /*1ba80*/  FFMA2 R76, R80.F32x2.HI_LO, UR39.F32, R0.reuse.F32 ;  /* 0x00000027504c7c49 */ /* 0x100fe20009200000 */
[----:B------:R-:W4:Y:S01]  /*1ba90*/  MUFU.EX2 R59, R59 ;  /* 0x0000003b003b7308 */ /* 0x000f220000000800 */
[----:B-1----:R-:W-:Y:S01]  /*1baa0*/  @!P3 FMUL R57, R57, R57 ;  /* 0x000000393939b220 */ /* 0x002fe20000400000 */
[----:B------:R-:W-:Y:S01]  /*1bab0*/  FSETP.GEU.AND P3, PT, R64, -126, PT ;  /* 0xc2fc00004000780b */ /* 0x000fe20003f6e000 */
[----:B------:R-:W-:Y:S01]  /*1bac0*/  @!P6 FMUL R61, R61, 0.5 ;  /* 0x3f0000003d3de820 */ /* 0x000fe20000400000 */
[----:B------:R-:W-:Y:S01]  /*1bad0*/  @!P5 FMUL R62, R62, 0.5 ;  /* 0x3f0000003e3ed820 */ /* 0x000fe20000400000 */
[--C-:B------:R-:W-:Y:S01]  /*1bae0*/  FFMA2 R78, R82.F32x2.HI_LO, UR39.F32, R0.reuse.F32 ;  /* 0x00000027524e7c49 */ /* 0x100fe20009200000 */
[----:B------:R-:W-:Y:S01]  /*1baf0*/  USEL UR43, UR43, UR37, UP0 ;  /* 0x000000252b2b7287 */ /* 0x000fe20008000000 */
[----:B------:R-:W-:Y:S01]  /*1bb00*/  @!P4 FMUL R63, R63, 0.5 ;  /* 0x3f0000003f3fc820 */ /* 0x000fe20000400000 */
[----:B------:R-:W1:Y:S01]  /*1bb10*/  MUFU.EX2 R60, R60 ;  /* 0x0000003c003c7308 */ /* 0x000e620000000800 */
[----:B---3--:R-:W-:Y:S01]  /*1bb20*/  @!P2 FMUL R58, R58, R58 ;  /* 0x0000003a3a3aa220 */ /* 0x008fe20000400000 */
[----:B------:R-:W-:Y:S01]  /*1bb30*/  FSETP.GEU.AND P2, PT, R65, -126, PT ;  /* 0xc2fc00004100780b */ /* 0x000fe20003f4e000 */
[--C-:B------:R-:W-:Y:S01]  /*1bb40*/  FFMA2 R80, R84.F32x2.HI_LO, UR39.F32, R0.reuse.F32 ;  /* 0x0000002754507c49 */ /* 0x100fe20009200000 */
[----:B------:R-:W-:Y:S01]  /*1bb50*/  LOP3.LUT R90, R90, 0x1, RZ, 0x3c, !PT ;  /* 0x000000015a5a7812 */ /* 0x000fe200078e3cff */
[----:B------:R-:W-:-:S02]  /*1bb60*/  FFMA2 R82, R86.F32x2.HI_LO, UR39.F32, R0.F32 ;  /* 0x0000002756527c49 */ /* 0x000fc40009200000 */
[----:B------:R-:W-:Y:S01]  /*1bb70*/  @!P3 FMUL R64, R64, 0.5 ;  /* 0x3f0000004040b820 */ /* 0x000fe20000400000 */
[----:B------:R-:W3:Y:S01]  /*1bb80*/  MUFU.EX2 R61, R61 ;  /* 0x0000003d003d7308 */ /* 0x000ee20000000800 */
[----:B----4-:R-:W-:Y:S01]  /*1bb90*/  @!P1 FMUL R59, R59, R59 ;  /* 0x0000003b3b3b9220 */ /* 0x010fe20000400000 */
[----:B------:R-:W-:Y:S01]  /*1bba0*/  FSETP.GEU.AND P1, PT, R66, -126, PT ;  /* 0xc2fc00004200780b */ /* 0x000fe20003f2e000 */
[--C-:B------:R-:W-:Y:S02]  /*1bbb0*/  FFMA2 R24, R24.F32x2.HI_LO, UR39.F32, R0.reuse.F32 ;  /* 0x0000002718187c49 */ /* 0x100fe40009200000 */
[--C-:B------:R-:W-:Y:S02]  /*1bbc0*/  FFMA2 R26, R26.F32x2.HI_LO, UR39.F32, R0.reuse.F32 ;  /* 0x000000271a1a7c49 */ /* 0x100fe40009200000 */
[----:B------:R-:W-:Y:S01]  /*1bbd0*/  @!P2 FMUL R65, R65, 0.5 ;  /* 0x3f0000004141a820 */ /* 0x000fe20000400000 */
[----:B------:R-:W4:Y:S01]  /*1bbe0*/  MUFU.EX2 R62, R62 ;  /* 0x0000003e003e7308 */ /* 0x000f220000000800 */
[----:B-1----:R-:W-:Y:S01]  /*1bbf0*/  @!P0 FMUL R60, R60, R60 ;  /* 0x0000003c3c3c8220 */ /* 0x002fe20000400000 */
[----:B------:R-:W-:Y:S01]  /*1bc00*/  FSETP.GEU.AND P0, PT, R67, -126, PT ;  /* 0xc2fc00004300780b */ /* 0x000fe20003f0e000 */
[----:B------:R-:W-:-:S02]  /*1bc10*/  FFMA2 R28, R28.F32x2.HI_LO, UR39.F32, R0.F32 ;  /* 0x000000271c1c7c49 */ /* 0x000fc40009200000 */
[--C-:B------:R-:W-:Y:S02]  /*1bc20*/  FFMA2 R30, R30.F32x2.HI_LO, UR39.F32, R0.reuse.F32 ;  /* 0x000000271e1e7c49 */ /* 0x100fe40009200000 */
[----:B------:R-:W-:Y:S01]  /*1bc30*/  @!P1 FMUL R66, R66, 0.5 ;  /* 0x3f00000042429820 */ /* 0x000fe20000400000 */
[----:B------:R-:W1:Y:S01]  /*1bc40*/  MUFU.EX2 R63, R63 ;  /* 0x0000003f003f7308 */ /* 0x000e620000000800 */
[----:B---3--:R-:W-:Y:S01]  /*1bc50*/  @!P6 FMUL R61, R61, R61 ;  /* 0x0000003d3d3de220 */ /* 0x008fe20000400000 */
[----:B------:R-:W-:Y:S01]  /*1bc60*/  FSETP.GEU.AND P6, PT, R68, -126, PT ;  /* 0xc2fc00004400780b */ /* 0x000fe20003fce000 */
[--C-:B------:R-:W-:Y:S02]  /*1bc70*/  FFMA2 R32, R32.F32x2.HI_LO, UR39.F32, R0.reuse.F32 ;  /* 0x0000002720207c49 */ /* 0x100fe40009200000 */
[--C-:B------:R-:W-:Y:S02]  /*1bc80*/  FFMA2 R34, R34.F32x2.HI_LO, UR39.F32, R0.reuse.F32 ;  /* 0x0000002722227c49 */ /* 0x100fe40009200000 */
[----:B------:R-:W-:Y:S01]  /*1bc90*/  @!P0 FMUL R67, R67, 0.5 ;  /* 0x3f00000043438820 */ /* 0x000fe20000400000 */
[----:B------:R-:W3:Y:S01]  /*1bca0*/  MUFU.EX2 R64, R64 ;  /* 0x0000004000407308 */ /* 0x000ee20000000800 */
[----:B----4-:R-:W-:Y:S01]  /*1bcb0*/  @!P5 FMUL R62, R62, R62 ;  /* 0x0000003e3e3ed220 */ /* 0x010fe20000400000 */
[----:B------:R-:W-:Y:S01]  /*1bcc0*/  FSETP.GEU.AND P5, PT, R69, -126, PT ;  /* 0xc2fc00004500780b */ /* 0x000fe20003fae000 */
[----:B------:R-:W-:-:S02]  /*1bcd0*/  FFMA2 R36, R36.F32x2.HI_LO, UR39.F32, R0.F32 ;  /* 0x0000002724247c49 */ /* 0x000fc40009200000 */
[--C-:B------:R-:W-:Y:S02]  /*1bce0*/  FFMA2 R38, R38.F32x2.HI_LO, UR39.F32, R0.reuse.F32 ;  /* 0x0000002726267c49 */ /* 0x100fe40009200000 */
[----:B------:R-:W-:Y:S01]  /*1bcf0*/  @!P6 FMUL R68, R68, 0.5 ;  /* 0x3f0000004444e820 */ /* 0x000fe20000400000 */
[----:B------:R-:W4:Y:S01]  /*1bd00*/  MUFU.EX2 R65, R65 ;  /* 0x0000004100417308 */ /* 0x000f220000000800 */
[----:B-1----:R-:W-:Y:S01]  /*1bd10*/  @!P4 FMUL R63, R63, R63 ;  /* 0x0000003f3f3fc220 */ /* 0x002fe20000400000 */
[----:B------:R-:W-:Y:S01]  /*1bd20*/  FSETP.GEU.AND P4, PT, R70, -126, PT ;  /* 0xc2fc00004600780b */ /* 0x000fe20003f8e000 */
[--C-:B------:R-:W-:Y:S02]  /*1bd30*/  FFMA2 R40, R40.F32x2.HI_LO, UR39.F32, R0.reuse.F32 ;  /* 0x0000002728287c49 */ /* 0x100fe40009200000 */
[--C-:B------:R-:W-:Y:S02]  /*1bd40*/  FFMA2 R42, R42.F32x2.HI_LO, UR39.F32, R0.reuse.F32 ;  /* 0x000000272a2a7c49 */ /* 0x100fe40009200000 */
[----:B------:R-:W-:Y:S01]  /*1bd50*/  @!P5 FMUL R69, R69, 0.5 ;  /* 0x3f0000004545d820 */ /* 0x000fe20000400000 */
[----:B------:R-:W1:Y:S01]  /*1bd60*/  MUFU.EX2 R66, R66 ;  /* 0x0000004200427308 */ /* 0x000e620000000800 */
[----:B---3--:R-:W-:Y:S01]  /*1bd70*/  @!P3 FMUL R64, R64, R64 ;  /* 0x000000404040b220 */ /* 0x008fe20000400000 */
[----:B------:R-:W-:Y:S01]  /*1bd80*/  FSETP.GEU.AND P3, PT, R71, -126, PT ;  /* 0xc2fc00004700780b */ /* 0x000fe20003f6e000 */
[----:B------:R-:W-:-:S02]  /*1bd90*/  FFMA2 R44, R44.F32x2.HI_LO, UR39.F32, R0.F32 ;  /* 0x000000272c2c7c49 */ /* 0x000fc40009200000 */
[--C-:B------:R-:W-:Y:S02]  /*1bda0*/  FFMA2 R46, R46.F32x2.HI_LO, UR39.F32, R0.reuse.F32 ;  /* 0x000000272e2e7c49 */ /* 0x100fe40009200000 */
        /* <DEDUP_REMOVED lines=11> */
[----:B------:R-:W-:Y:S01]  /*1be60*/  FFMA2 R54, R54.F32x2.HI_LO, UR39.F32, R0.F32 ;  /* 0x0000002736367c49 */ /* 0x000fe20009200000 */
[----:B------:R-:W-:Y:S01]  /*1be70*/  MOV R0, UR4 ;  /* 0x0000000400007c02 */ /* 0x000fe20008000f00 */
[----:B------:R-:W-:Y:S01]  /*1be80*/  @!P2 FMUL R72, R72, 0.5 ;  /* 0x3f0000004848a820 */ /* 0x000fe20000400000 */
[----:B------:R-:W1:Y:S01]  /*1be90*/  MUFU.EX2 R69, R69 ;  /* 0x0000004500457308 */ /* 0x000e620000000800 */
[----:B---3--:R-:W-:Y:S01]  /*1bea0*/  @!P0 FMUL R67, R67, R67 ;  /* 0x0000004343438220 */ /* 0x008fe20000400000 */
[----:B------:R-:W-:-:S05]  /*1beb0*/  FSETP.GEU.AND P0, PT, R74, -126, PT ;  /* 0xc2fc00004a00780b */ /* 0x000fca0003f0e000 */
[----:B------:R-:W-:Y:S01]  /*1bec0*/  @!P1 FMUL R73, R73, 0.5 ;  /* 0x3f00000049499820 */ /* 0x000fe20000400000 */
[----:B------:R-:W3:Y:S01]  /*1bed0*/  MUFU.EX2 R70, R70 ;  /* 0x0000004600467308 */ /* 0x000ee20000000800 */
[----:B----4-:R-:W-:Y:S01]  /*1bee0*/  @!P6 FMUL R68, R68, R68 ;  /* 0x000000444444e220 */ /* 0x010fe20000400000 */
[----:B------:R-:W-:-:S05]  /*1bef0*/  FSETP.GEU.AND P6, PT, R75, -126, PT ;  /* 0xc2fc00004b00780b */ /* 0x000fca0003fce000 */
[----:B------:R-:W-:Y:S01]  /*1bf00*/  @!P0 FMUL R74, R74, 0.5 ;  /* 0x3f0000004a4a8820 */ /* 0x000fe20000400000 */
[----:B------:R-:W4:Y:S01]  /*1bf10*/  MUFU.EX2 R71, R71 ;  /* 0x0000004700477308 */ /* 0x000f220000000800 */
[----:B-1----:R-:W-:Y:S01]  /*1bf20*/  @!P5 FMUL R69, R69, R69 ;  /* 0x000000454545d220 */ /* 0x002fe20000400000 */
[----:B------:R-:W-:-:S05]  /*1bf30*/  FSETP.GEU.AND P5, PT, R76, -126, PT ;  /* 0xc2fc00004c00780b */ /* 0x000fca0003fae000 */
        /* <DEDUP_REMOVED lines=59> */
[----:B------:R-:W-:Y:S02]  /*1c2f0*/  FSETP.GEU.AND P4, PT, R31, -126, PT ;  /* 0xc2fc00001f00780b */ /* 0x000fe40003f8e000 */
[----:B------:R-:W-:-:S03]  /*1c300*/  F2FP.BF16.F32.PACK_AB R24, R19, R18 ;  /* 0x000000121318723e */ /* 0x000fc600000010ff */
[----:B------:R-:W-:Y:S01]  /*1c310*/  @!P5 FMUL R30, R30, 0.5 ;  /* 0x3f0000001e1ed820 */ /* 0x000fe20000400000 */
[----:B------:R-:W1:Y:S01]  /*1c320*/  MUFU.EX2 R87, R27 ;  /* 0x0000001b00577308 */ /* 0x000e620000000800 */
[----:B---3--:R-:W-:Y:S01]  /*1c330*/  @!P3 FMUL R85, R85, R85 ;  /* 0x000000555555b220 */ /* 0x008fe20000400000 */
[----:B------:R-:W-:Y:S02]  /*1c340*/  FSETP.GEU.AND P3, PT, R32, -126, PT ;  /* 0xc2fc00002000780b */ /* 0x000fe40003f6e000 */
[----:B------:R-:W-:-:S03]  /*1c350*/  F2FP.BF16.F32.PACK_AB R25, R23, R22 ;  /* 0x000000161719723e */ /* 0x000fc600000010ff */
[----:B------:R-:W-:Y:S01]  /*1c360*/  @!P4 FMUL R31, R31, 0.5 ;  /* 0x3f0000001f1fc820 */ /* 0x000fe20000400000 */
[----:B------:R-:W3:Y:S01]  /*1c370*/  MUFU.EX2 R92, R28 ;  /* 0x0000001c005c7308 */ /* 0x000ee20000000800 */
[----:B----4-:R-:W-:Y:S01]  /*1c380*/  @!P2 FMUL R86, R86, R86 ;  /* 0x000000565656a220 */ /* 0x010fe20000400000 */
[----:B------:R-:W-:Y:S02]  /*1c390*/  FSETP.GEU.AND P2, PT, R33, -126, PT ;  /* 0xc2fc00002100780b */ /* 0x000fe40003f4e000 */
[----:B------:R-:W-:-:S03]  /*1c3a0*/  F2FP.BF16.F32.PACK_AB R26, R57, R56 ;  /* 0x00000038391a723e */ /* 0x000fc600000010ff */
        /* <DEDUP_REMOVED lines=113> */
[----:B------:R-:W-:Y:S02]  /*1cac0*/  LOP3.LUT P0, RZ, R0, 0x3, R91, 0x48, !PT ;  /* 0x0000000300ff7812 */ /* 0x000fe4000780485b */
[----:B------:R-:W-:-:S03]  /*1cad0*/  F2FP.BF16.F32.PACK_AB R49, R107, R106 ;  /* 0x0000006a6b31723e */ /* 0x000fc600000010ff */
[----:B------:R-:W-:Y:S01]  /*1cae0*/  @!P1 FMUL R55, R55, 0.5 ;  /* 0x3f00000037379820 */ /* 0x000fe20000400000 */
[----:B------:R-:W3:Y:S01]  /*1caf0*/  MUFU.EX2 R120, R52 ;  /* 0x0000003400787308 */ /* 0x000ee20000000800 */
[----:B----4-:R-:W-:Y:S01]  /*1cb00*/  @!P6 FMUL R116, R116, R116 ;  /* 0x000000747474e220 */ /* 0x010fe20000400000 */
[----:B------:R-:W-:-:S06]  /*1cb10*/  F2FP.BF16.F32.PACK_AB R50, R111, R110 ;  /* 0x0000006e6f32723e */ /* 0x000fcc00000010ff */
[----:B------:R-:W4:Y:S01]  /*1cb20*/  MUFU.EX2 R121, R53 ;  /* 0x0000003500797308 */ /* 0x000f220000000800 */
[----:B-1----:R-:W-:Y:S01]  /*1cb30*/  @!P5 FMUL R117, R117, R117 ;  /* 0x000000757575d220 */ /* 0x002fe20000400000 */
[----:B------:R-:W-:-:S06]  /*1cb40*/  F2FP.BF16.F32.PACK_AB R51, R113, R112 ;  /* 0x000000707133723e */ /* 0x000fcc00000010ff */
[----:B------:R-:W1:Y:S01]  /*1cb50*/  MUFU.EX2 R118, R54 ;  /* 0x0000003600767308 */ /* 0x000e620000000800 */
[----:B---3--:R-:W-:Y:S01]  /*1cb60*/  @!P4 FMUL R120, R120, R120 ;  /* 0x000000787878c220 */ /* 0x008fe20000400000 */
[----:B------:R-:W-:-:S06]  /*1cb70*/  F2FP.BF16.F32.PACK_AB R52, R115, R114 ;  /* 0x000000727334723e */ /* 0x000fcc00000010ff */
[----:B------:R-:W3:Y:S01]  /*1cb80*/  MUFU.EX2 R119, R55 ;  /* 0x0000003700777308 */ /* 0x000ee20000000800 */
[----:B----4-:R-:W-:Y:S01]  /*1cb90*/  @!P3 FMUL R121, R121, R121 ;  /* 0x000000797979b220 */ /* 0x010fe20000400000 */
[----:B------:R-:W-:Y:S01]  /*1cba0*/  F2FP.BF16.F32.PACK_AB R53, R117, R116 ;  /* 0x000000747535723e */ /* 0x000fe200000010ff */
[----:B-1----:R-:W-:-:S03]  /*1cbb0*/  @!P2 FMUL R118, R118, R118 ;  /* 0x000000767676a220 */ /* 0x002fc60000400000 */
[----:B------:R-:W-:Y:S01]  /*1cbc0*/  F2FP.BF16.F32.PACK_AB R54, R121, R120 ;  /* 0x000000787936723e */ /* 0x000fe200000010ff */
[----:B---3--:R-:W-:-:S05]  /*1cbd0*/  @!P1 FMUL R119, R119, R119 ;  /* 0x0000007777779220 */ /* 0x008fca0000400000 */
[----:B------:R-:W-:Y:S01]  /*1cbe0*/  F2FP.BF16.F32.PACK_AB R55, R119, R118 ;  /* 0x000000767737723e */ /* 0x000fe200000010ff */
[----:B--2---:R-:W-:Y:S06]  /*1cbf0*/  @!P0 BRA `(.L_x_315) ;  /* 0x0000000000408947 */ /* 0x004fec0003800000 */
        /* <DEDUP_REMOVED lines=16> */
.L_x_315:
[----:B------:R-:W-:Y:S01]  /*1cd00*/  MOV R0, UR48 ;  /* 0x0000003000007c02 */ /* 0x000fe20008000f00 */
[----:B------:R-:W-:Y:S05]  /*1cd10*/  WARPSYNC.ALL ;  /* 0x0000000000007948 */ /* 0x000fea0003800000 */
[----:B------:R-:W-:Y:S01]  /*1cd20*/  ISETP.GT.U32.AND P0, PT, R0, 0x1, PT ;  /* 0x000000010000780c */ /* 0x000fe20003f04070 */
[----:B------:R1:W-:Y:S01]  /*1cd30*/  STTM.x32 tmem[UR38], R24 ;  /* 0x00000018000079ed */ /* 0x0003e200082c0026 */
[----:B------:R-:W2:Y:S11]  /*1cd40*/  FENCE.VIEW.ASYNC.T ;  /* 0x00000000000073c6 */ /* 0x000eb60000000200 */
[----:B------:R-:W-:Y:S05]  /*1cd50*/  @P0 BRA `(.L_x_316) ;  /* 0x0000000000080947 */ /* 0x000fea0003800000 */
[----:B------:R-:W-:Y:S05]  /*1cd60*/  BPT.TRAP 0x1 ;  /* 0x000000040000795c */ /* 0x000fea0000300000 */
[----:B------:R-:W-:Y:S05]  /*1cd70*/  BPT.TRAP 0x1 ;  /* 0x000000040000795c */ /* 0x000fea0000300000 */
.L_x_316:
[----:B------:R-:W-:Y:S02]  /*1cd80*/  UISETP.NE.AND UP0, UPT, UR42, URZ, UPT ;  /* 0x000000ff2a00728c */ /* 0x000fe4000bf05270 */
[----:B------:R-:W-:-:S09]  /*1cd90*/  UIADD3 UR4, UPT, UPT, UR36, 0x38068, URZ ;  /* 0x0003806824047890 */ /* 0x000fd2000fffe0ff */
[----:B------:R-:W-:-:S04]  /*1cda0*/  @UP0 UIADD3 UR4, UPT, UPT, UR36, 0x38058, URZ ;  /* 0x0003805824040890 */ /* 0x000fc8000fffe0ff */
[----:B------:R-:W-:-:S09]  /*1cdb0*/  UPRMT UR4, UR56, 0x654, UR4 ;  /* 0x0000065438047896 */ /* 0x000fd20008000004 */
[----:B--2---:R-:W-:Y:S01]  /*1cdc0*/  SYNCS.ARRIVE.TRANS64.RED.A1T0 RZ, [UR4], RZ ;  /* 0x000000ffffff79a7 */ /* 0x004fe20008100404 */
[----:B------:R-:W-:-:S04]  /*1cdd0*/  ULOP3.LUT UR4, UR40, 0x1, URZ, 0x3c, !UPT ;  /* 0x0000000128047892 */ /* 0x000fc8000f8e3cff */
[----:B------:R-:W-:Y:S02]  /*1cde0*/  USEL UR46, UR4, UR46, UP0 ;  /* 0x0000002e042e7287 */ /* 0x000fe40008000000 */
[----:B------:R-:W-:Y:S02]  /*1cdf0*/  USEL UR45, UR45, UR4, UP0 ;  /* 0x000000042d2d7287 */ /* 0x000fe40008000000 */
[----:B------:R-:W-:-:S09]  /*1ce00*/  UISETP.NE.AND UP0, UPT, UR47, URZ, UPT ;  /* 0x000000ff2f00728c */ /* 0x000fd2000bf05270 */
[----:B------:R-:W-:Y:S05]  /*1ce10*/  BRA.U UP0, `(.L_x_317) ;  /* 0x0000000100047547 */ /* 0x000fea000b800000 */
[----:B------:R-:W-:Y:S05]  /*1ce20*/  BPT.TRAP 0x1 ;  /* 0x000000040000795c */ /* 0x000fea0000300000 */
.L_x_317:
[----:B------:R-:W-:Y:S01]  /*1ce30*/  MOV R0, UR37 ;  /* 0x0000002500007c02 */ /* 0x000fe20008000f00 */
[----:B------:R-:W-:Y:S01]  /*1ce40*/  FADD2 R22, R22.F32x2.HI_LO, RZ.F32 ;  /* 0x000000ff1616724b */ /* 0x000fe20000200000 */
[----:B------:R-:W-:Y:S01]  /*1ce50*/  FSETP.NEU.AND P1, PT, R16, R17, PT ;  /* 0x000000111000720b */ /* 0x000fe20003f2d000 */
[----:B------:R-:W-:Y:S01]  /*1ce60*/  FADD2 R56, R56.F32x2.HI_LO, RZ.F32 ;  /* 0x000000ff3838724b */ /* 0x000fe20000200000 */
[----:B------:R-:W-:Y:S01]  /*1ce70*/  SHF.L.U32 R0, R0, 0x1f, RZ ;  /* 0x0000001f00007819 */ /* 0x000fe200000006ff */
[----:B------:R-:W-:Y:S02]  /*1ce80*/  FADD2 R22, R22.F32x2.HI_LO, R62.F32x2.HI_LO ;  /* 0x0000003e1616724b */ /* 0x000fe40000000000 */
[----:B------:R-:W-:Y:S01]  /*1ce90*/  FADD2 R58, R58.F32x2.HI_LO, RZ.F32 ;  /* 0x000000ff3a3a724b */ /* 0x000fe20000200000 */
[----:B------:R-:W2:Y:S01]  /*1cea0*/  SYNCS.PHASECHK.TRANS64.TRYWAIT P2, [UR54], R0 ;  /* 0x00000000ff0075a7 */ /* 0x000ea20008041136 */
[----:B------:R-:W-:Y:S02]  /*1ceb0*/  FADD2 R56, R56.F32x2.HI_LO, R64.F32x2.HI_LO ;  /* 0x000000403838724b */ /* 0x000fe40000000000 */
[----:B------:R-:W-:-:S02]  /*1cec0*/  FADD2 R58, R58.F32x2.HI_LO, R66.F32x2.HI_LO ;  /* 0x000000423a3a724b */ /* 0x000fc40000000000 */
[----:B------:R-:W-:Y:S02]  /*1ced0*/  FADD2 R22, R22.F32x2.HI_LO, R70.F32x2.HI_LO ;  /* 0x000000461616724b */ /* 0x000fe40000000000 */
[----:B------:R-:W-:Y:S01]  /*1cee0*/  FADD2 R56, R56.F32x2.HI_LO, R72.F32x2.HI_LO ;  /* 0x000000483838724b */ /* 0x000fe20000000000 */
[----:B--2---:R-:W-:Y:S06]  /*1cef0*/  @!P2 BRA `(.L_x_318) ;  /* 0x0000009800b8a947 */ /* 0x004fec0003800000 */
.L_x_465:
[----:B------:R-:W-:Y:S01]  /*1cf00*/  BSSY.RECONVERGENT B0, `(.L_x_319) ;  /* 0x000000a000007945 */ /* 0x000fe20003800200 */
[----:B--2---:R-:W-:-:S03]  /*1cf10*/  MOV R3, 0x3f000000 ;  /* 0x3f00000000037802 */ /* 0x004fc60000000f00 */
[----:B------:R-:W-:Y:S05]  /*1cf20*/  @!P1 BRA `(.L_x_320) ;  /* 0x00000000001c9947 */ /* 0x000fea0003800000 */
[----:B------:R-:W-:-:S04]  /*1cf30*/  FADD R0, -R17, R16 ;  /* 0x0000001011007221 */ /* 0x000fc80000000100 */
[----:B------:R-:W-:-:S05]  /*1cf40*/  FMUL R0, R0, UR39 ;  /* 0x0000002700007c20 */ /* 0x000fca0008400000 */
[----:B------:R-:W-:-:S13]  /*1cf50*/  FSETP.GEU.AND P1, PT, R0, -126, PT ;  /* 0xc2fc00000000780b */ /* 0x000fda0003f2e000 */
[----:B------:R-:W-:-:S04]  /*1cf60*/  @!P1 FMUL R0, R0, 0.5 ;  /* 0x3f00000000009820 */ /* 0x000fc80000400000 */
[----:B------:R-:W2:Y:S02]  /*1cf70*/  MUFU.EX2 R3, R0 ;  /* 0x0000000000037308 */ /* 0x000ea40000000800 */
[----:B--2---:R-:W-:-:S04]  /*1cf80*/  @!P1 FMUL R3, R3, R3 ;  /* 0x0000000303039220 */ /* 0x004fc80000400000 */
[----:B------:R-:W-:Y:S02]  /*1cf90*/  FMUL R3, R3, 0.5 ;  /* 0x3f00000003037820 */ /* 0x000fe40000400000 */
.L_x_320:
[----:B------:R-:W-:Y:S05]  /*1cfa0*/  BSYNC.RECONVERGENT B0 ;  /* 0x0000000000007941 */ /* 0x000fea0003800200 */
.L_x_319:
[----:B------:R-:W-:Y:S01]  /*1cfb0*/  FMUL R88, R3, R88 ;  /* 0x0000005803587220 */ /* 0x000fe20000400000 */
[----:B------:R-:W-:Y:S01]  /*1cfc0*/  FADD2 R58, R58.F32x2.HI_LO, R74.F32x2.HI_LO ;  /* 0x0000004a3a3a724b */ /* 0x000fe20000000000 */
[----:B------:R-:W-:Y:S01]  /*1cfd0*/  ULOP3.LUT UP0, URZ, UR50, UR41, URZ, 0xfc, !UPT ;  /* 0x0000002932ff7292 */ /* 0x000fe2000f80fcff */
[----:B------:R-:W-:Y:S02]  /*1cfe0*/  FADD2 R22, R22.F32x2.HI_LO, R78.F32x2.HI_LO ;  /* 0x0000004e1616724b */ /* 0x000fe40000000000 */
[----:B------:R-:W-:Y:S02]  /*1cff0*/  FADD2 R18, R88.F32, R18.F32x2.HI_LO ;  /* 0x000000125812724b */ /* 0x000fe40000040000 */
[----:B------:R-:W-:Y:S02]  /*1d000*/  FADD2 R56, R56.F32x2.HI_LO, R80.F32x2.HI_LO ;  /* 0x000000503838724b */ /* 0x000fe40000000000 */
[----:B------:R-:W-:Y:S02]  /*1d010*/  FADD2 R18, R18.F32x2.HI_LO, R60.F32x2.HI_LO ;  /* 0x0000003c1212724b */ /* 0x000fe40000000000 */
[----:B------:R-:W-:-:S02]  /*1d020*/  FADD2 R58, R58.F32x2.HI_LO, R82.F32x2.HI_LO ;  /* 0x000000523a3a724b */ /* 0x000fc40000000000 */
[----:B------:R-:W-:Y:S02]  /*1d030*/  FADD2 R18, R18.F32x2.HI_LO, R68.F32x2.HI_LO ;  /* 0x000000441212724b */ /* 0x000fe40000000000 */
[----:B------:R-:W-:Y:S02]  /*1d040*/  FADD2 R22, R22.F32x2.HI_LO, R86.F32x2.HI_LO ;  /* 0x000000561616724b */ /* 0x000fe40000000000 */
[----:B------:R-:W-:Y:S02]  /*1d050*/  FADD2 R18, R18.F32x2.HI_LO, R76.F32x2.HI_LO ;  /* 0x0000004c1212724b */ /* 0x000fe40000000000 */
        /* <DEDUP_REMOVED lines=16> */
[----:B------:R-:W-:-:S04]  /*1d160*/  FADD2 R18, R18.F32x2.HI_LO, R22.F32x2.HI_LO ;  /* 0x000000161212724b */ /* 0x000fc80000000000 */
[----:B------:R-:W-:-:S04]  /*1d170*/  FADD2 R18, R18.F32x2.HI_LO, R56.F32x2.HI_LO ;  /* 0x000000381212724b */ /* 0x000fc80000000000 */
[----:B------:R-:W-:Y:S01]  /*1d180*/  FADD R88, R18, R19 ;  /* 0x0000001312587221 */ /* 0x000fe20000000000 */
[----:B------:R-:W-:Y:S06]  /*1d190*/  BRA.U UP0, `(.L_x_321) ;  /* 0x00000001006c7547 */ /* 0x000fec000b800000 */
[----:B------:R-:W-:Y:S05]  /*1d1a0*/  @P0 BRA `(.L_x_322) ;  /* 0x0000000000040947 */ /* 0x000fea0003800000 */
[----:B------:R-:W-:Y:S05]  /*1d1b0*/  BPT.TRAP 0x1 ;  /* 0x000000040000795c */ /* 0x000fea0000300000 */
.L_x_322:
[----:B------:R-:W-:Y:S01]  /*1d1c0*/  IMAD.U32 R3, RZ, RZ, UR4 ;  /* 0x00000004ff037e24 */ /* 0x000fe2000f8e00ff */
[----:B------:R-:W-:-:S04]  /*1d1d0*/  ISETP.NE.AND P0, PT, R109, R126, PT ;  /* 0x0000007e6d00720c */ /* 0x000fc80003f05270 */
[----:B------:R-:W-:-:S04]  /*1d1e0*/  SHF.L.U32 R3, R3, 0x1f, RZ ;  /* 0x0000001f03037819 */ /* 0x000fc800000006ff */
[----:B------:R-:W2:Y:S02]  /*1d1f0*/  SYNCS.PHASECHK.TRANS64.TRYWAIT P1, [UR49], R3 ;  /* 0x00000003ff0075a7 */ /* 0x000ea40008021131 */
[----:B--2---:R-:W-:Y:S05]  /*1d200*/  @!P1 BRA `(.L_x_323) ;  /* 0x00000098000c9947 */ /* 0x004fea0003800000 */
.L_x_466:
        /* <DEDUP_REMOVED lines=17> */
.L_x_324:
[----:B------:R-:W-:Y:S05]  /*1d320*/  WARPSYNC.ALL ;  /* 0x0000000000007948 */ /* 0x000fea0003800000 */
[----:B------:R-:W-:-:S13]  /*1d330*/  R2UR UR4, R124 ;  /* 0x000000007c0472ca */ /* 0x000fda00000e0000 */
[----:B------:R3:W-:Y:S02]  /*1d340*/  STTM.x2 tmem[UR4], R88 ;  /* 0x00000058000079ed */ /* 0x0007e400080c0004 */
.L_x_321:
[----:B------:R-:W-:Y:S01]  /*1d350*/  UIADD3 UR4, UPT, UPT, UR41, 0x1, URZ ;  /* 0x0000000129047890 */ /* 0x000fe2000fffe0ff */
[----:B------:R-:W-:Y:S01]  /*1d360*/  MOV R16, R89 ;  /* 0x0000005900107202 */ /* 0x000fe20000000f00 */
[----:B------:R-:W-:Y:S02]  /*1d370*/  UIADD3 UR5, UPT, UPT, UR41, -0x1, URZ ;  /* 0xffffffff29057890 */ /* 0x000fe4000fffe0ff */
[----:B------:R-:W-:-:S05]  /*1d380*/  UISETP.GT.U32.AND UP0, UPT, UR4, 0x1, UPT ;  /* 0x000000010400788c */ /* 0x000fca000bf04070 */
[----:B------:R-:W-:-:S04]  /*1d390*/  UMOV UR41, UR5 ;  /* 0x0000000500297c82 */ /* 0x000fc80008000000 */
[----:B------:R-:W-:Y:S05]  /*1d3a0*/  BRA.U UP0, `(.L_x_325) ;  /* 0xffffffd900f87547 */ /* 0x000fea000b83ffff */
.L_x_307:
[----:B------:R-:W-:-:S09]  /*1d3b0*/  UISETP.NE.AND UP0, UPT, UR50, URZ, UPT ;  /* 0x000000ff3200728c */ /* 0x000fd2000bf05270 */
[----:B------:R-:W-:Y:S05]  /*1d3c0*/  BRA.U !UP0, `(.L_x_326) ;  /* 0x00000031082c7547 */ /* 0x000fea000b800000 */
[----:B-12---:R-:W2:Y:S01]  /*1d3d0*/  LDL R0, [R1+0x18] ;  /* 0x0000180001007983 */ /* 0x006ea20000100800 */
[----:B------:R-:W-:Y:S01]  /*1d3e0*/  UISETP.NE.AND UP0, UPT, UR42, URZ, UPT ;  /* 0x000000ff2a00728c */ /* 0x000fe2000bf05270 */
[----:B------:R-:W-:Y:S01]  /*1d3f0*/  IMAD.U32 R106, R2, 0x10000, RZ ;  /* 0x00010000026a7824 */ /* 0x000fe200078e00ff */
[----:B------:R-:W-:Y:S02]  /*1d400*/  UMOV UR4, 0x20 ;  /* 0x0000002000047882 */ /* 0x000fe40000000000 */
[----:B------:R-:W-:Y:S02]  /*1d410*/  USEL UR4, UR4, 0xa0, UP0 ;  /* 0x000000a004047887 */ /* 0x000fe40008000000 */
[----:B------:R-:W-:Y:S01]  /*1d420*/  LOP3.LUT R106, R106, 0x600000, RZ, 0xc0, !PT ;  /* 0x006000006a6a7812 */ /* 0x000fe200078ec0ff */
[----:B------:R-:W-:Y:S01]  /*1d430*/  USEL UR45, UR46, UR45, UP0 ;  /* 0x0000002d2e2d7287 */ /* 0x000fe20008000000 */
[----:B--2---:R-:W-:-:S03]  /*1d440*/  R2UR UR5, R0 ;  /* 0x00000000000572ca */ /* 0x004fc600000e0000 */
[----:B------:R-:W-:Y:S01]  /*1d450*/  VIADD R0, R106, UR4 ;  /* 0x000000046a007c36 */ /* 0x000fe20008000000 */
[----:B------:R-:W-:-:S05]  /*1d460*/  USEL UR4, URZ, 0x80, UP0 ;  /* 0x00000080ff047887 */ /* 0x000fca0008000000 */
[----:B------:R-:W1:Y:S01]  /*1d470*/  SHFL.IDX PT, R0, R0, RZ, 0x1f ;  /* 0x00001fff00007589 */ /* 0x000e6200000e0000 */
[----:B------:R-:W-:-:S03]  /*1d480*/  LOP3.LUT R106, R106, UR4, RZ, 0xfc, !PT ;  /* 0x000000046a6a7c12 */ /* 0x000fc6000f8efcff */
[----:B------:R-:W-:-:S04]  /*1d490*/  USEL UR38, UR55, UR5, UP0 ;  /* 0x0000000537267287 */ /* 0x000fc80008000000 */
[----:B------:R-:W-:Y:S01]  /*1d4a0*/  UISETP.GT.U32.AND UP0, UPT, UR38, 0x1, UPT ;  /* 0x000000012600788c */ /* 0x000fe2000bf04070 */
[----:B-1----:R-:W-:-:S08]  /*1d4b0*/  R2UR UR39, R0 ;  /* 0x00000000002772ca */ /* 0x002fd000000e0000 */
[----:B------:R-:W-:Y:S07]  /*1d4c0*/  BRA.U UP0, `(.L_x_327) ;  /* 0x0000000100047547 */ /* 0x000fee000b800000 */
[----:B------:R-:W-:Y:S05]  /*1d4d0*/  BPT.TRAP 0x1 ;  /* 0x000000040000795c */ /* 0x000fea0000300000 */
.L_x_327:
[----:B------:R-:W-:Y:S01]  /*1d4e0*/  UISETP.NE.AND UP0, UPT, UR42, URZ, UPT ;  /* 0x000000ff2a00728c */ /* 0x000fe2000bf05270 */
[----:B------:R-:W-:Y:S01]  /*1d4f0*/  IMAD.U32 R3, RZ, RZ, UR45 ;  /* 0x0000002dff037e24 */ /* 0x000fe2000f8e00ff */
[----:B------:R-:W-:Y:S01]  /*1d500*/  UIADD3 UR40, UPT, UPT, UR36, 0x38050, URZ ;  /* 0x0003805024287890 */ /* 0x000fe2000fffe0ff */
[----:B------:R-:W-:Y:S02]  /*1d510*/  LOP3.LUT R2, R91, 0x3, RZ, 0xc0, !PT ;  /* 0x000000035b027812 */ /* 0x000fe400078ec0ff */
[----:B------:R-:W-:Y:S02]  /*1d520*/  SHF.R.U32.HI R107, RZ, 0x15, R106 ;  /* 0x00000015ff6b7819 */ /* 0x000fe4000001166a */
[----:B------:R-:W-:Y:S02]  /*1d530*/  SHF.L.U32 R3, R3, 0x1f, RZ ;  /* 0x0000001f03037819 */ /* 0x000fe400000006ff */
[----:B------:R-:W-:Y:S02]  /*1d540*/  ISETP.NE.AND P0, PT, R2, R107, PT ;  /* 0x0000006b0200720c */ /* 0x000fe40003f05270 */
[----:B------:R-:W-:-:S09]  /*1d550*/  @!UP0 UIADD3 UR40, UPT, UPT, UR36, 0x38060, URZ ;  /* 0x0003806024288890 */ /* 0x000fd2000fffe0ff */
[----:B------:R-:W1:Y:S02]  /*1d560*/  SYNCS.PHASECHK.TRANS64.TRYWAIT P1, [UR40], R3 ;  /* 0x00000003ff0075a7 */ /* 0x000e640008021128 */
[----:B-1----:R-:W-:Y:S05]  /*1d570*/  @!P1 BRA `(.L_x_328) ;  /* 0x0000009400489947 */ /* 0x002fea0003800000 */
.L_x_467:
[----:B------:R-:W-:Y:S05]  /*1d580*/  @!P0 BRA `(.L_x_329) ;  /* 0x0000000000408947 */ /* 0x000fea0003800000 */
[----:B------:R-:W-:Y:S01]  /*1d590*/  MOV R14, 0x8 ;  /* 0x00000008000e7802 */ /* 0x000fe20000000f00 */
[----:B------:R-:W2:Y:S01]  /*1d5a0*/  LDCU.64 UR8, c[0x4][0xb0] ;  /* 0x01001600ff0877ac */ /* 0x000ea20008000a00 */
[----:B------:R-:W-:Y:S02]  /*1d5b0*/  HFMA2 R12, -RZ, RZ, 0, 5.9604644775390625e-08 ;  /* 0x00000001ff0c7431 */ /* 0x000fe400000001ff */
[----:B------:R-:W-:Y:S01]  /*1d5c0*/  IMAD.MOV.U32 R8, RZ, RZ, 0x192 ;  /* 0x00000192ff087424 */ /* 0x000fe200078e00ff */
[----:B------:R-:W4:Y:S01]  /*1d5d0*/  LDCU.64 UR6, c[0x4][0xb8] ;  /* 0x01001700ff0677ac */ /* 0x000f220008000a00 */
[----:B------:R-:W1:Y:S01]  /*1d5e0*/  LDC.64 R14, c[0x4][R14] ;  /* 0x010000000e0e7b82 */ /* 0x000e620000000a00 */
[----:B------:R-:W-:Y:S01]  /*1d5f0*/  IMAD.MOV.U32 R13, RZ, RZ, RZ ;  /* 0x000000ffff0d7224 */ /* 0x000fe200078e00ff */
[----:B------:R-:W5:Y:S01]  /*1d600*/  LDCU.64 UR4, c[0x4][0x10] ;  /* 0x01000200ff0477ac */ /* 0x000f620008000a00 */
[----:B--2---:R-:W-:Y:S01]  /*1d610*/  IMAD.U32 R4, RZ, RZ, UR8 ;  /* 0x00000008ff047e24 */ /* 0x004fe2000f8e00ff */
[----:B------:R-:W-:Y:S01]  /*1d620*/  MOV R5, UR9 ;  /* 0x0000000900057c02 */ /* 0x000fe20008000f00 */
[----:B----4-:R-:W-:Y:S01]  /*1d630*/  IMAD.U32 R6, RZ, RZ, UR6 ;  /* 0x00000006ff067e24 */ /* 0x010fe2000f8e00ff */
[----:B------:R-:W-:Y:S01]  /*1d640*/  MOV R7, UR7 ;  /* 0x0000000700077c02 */ /* 0x000fe20008000f00 */
[----:B-----5:R-:W-:Y:S01]  /*1d650*/  IMAD.U32 R10, RZ, RZ, UR4 ;  /* 0x00000004ff0a7e24 */ /* 0x020fe2000f8e00ff */
[----:B------:R-:W-:-:S02]  /*1d660*/  MOV R11, UR5 ;  /* 0x00000005000b7c02 */ /* 0x000fc40008000f00 */
[----:B------:R-:W-:-:S07]  /*1d670*/  LEPC R20, `(.L_x_329) ;  /* 0x000000001014794e */ /* 0x000fce0000000000 */
[----:B-1-3--:R-:W-:Y:S05]  /*1d680*/  CALL.ABS.NOINC R14 ;  /* 0x000000000e007343 */ /* 0x00afea0003c00000 */
.L_x_329:
[C---:B-1----:R-:W-:Y:S01]  /*1d690*/  VIADD R3, R106.reuse, 0x20 ;  /* 0x000000206a037836 */ /* 0x042fe20000000000 */
[----:B------:R-:W-:Y:S05]  /*1d6a0*/  WARPSYNC.ALL ;  /* 0x0000000000007948 */ /* 0x000fea0003800000 */
[----:B------:R-:W-:Y:S02]  /*1d6b0*/  SHF.R.U32.HI R3, RZ, 0x15, R3 ;  /* 0x00000015ff037819 */ /* 0x000fe40000011603 */
[----:B------:R-:W-:Y:S02]  /*1d6c0*/  R2UR UR4, R106 ;  /* 0x000000006a0472ca */ /* 0x000fe400000e0000 */
[----:B------:R-:W-:-:S11]  /*1d6d0*/  ISETP.NE.AND P0, PT, R2, R3, PT ;  /* 0x000000030200720c */ /* 0x000fd60003f05270 */
[----:B------:R-:W1:Y:S02]  /*1d6e0*/  LDTM.x32 R24, tmem[UR4] ;  /* 0x00000004001879ee */ /* 0x000e6400082c0000 */
[----:B-1----:R-:W-:Y:S05]  /*1d6f0*/  @!P0 BRA `(.L_x_330) ;  /* 0x0000000000408947 */ /* 0x002fea0003800000 */
[----:B------:R-:W-:Y:S01]  /*1d700*/  MOV R14, 0x8 ;  /* 0x00000008000e7802 */ /* 0x000fe20000000f00 */
[----:B------:R-:W1:Y:S01]  /*1d710*/  LDCU.64 UR8, c[0x4][0xb0] ;  /* 0x01001600ff0877ac */ /* 0x000e620008000a00 */
[----:B------:R-:W-:Y:S02]  /*1d720*/  HFMA2 R12, -RZ, RZ, 0, 5.9604644775390625e-08 ;  /* 0x00000001ff0c7431 */ /* 0x000fe400000001ff */
[----:B------:R-:W-:Y:S01]  /*1d730*/  IMAD.MOV.U32 R8, RZ, RZ, 0x192 ;  /* 0x00000192ff087424 */ /* 0x000fe200078e00ff */
[----:B------:R-:W2:Y:S01]  /*1d740*/  LDCU.64 UR6, c[0x4][0xb8] ;  /* 0x01001700ff0677ac */ /* 0x000ea20008000a00 */
[----:B------:R-:W4:Y:S01]  /*1d750*/  LDC.64 R14, c[0x4][R14] ;  /* 0x010000000e0e7b82 */ /* 0x000f220000000a00 */
        /* <DEDUP_REMOVED lines=10> */
.L_x_330:
[----:B------:R-:W-:Y:S05]  /*1d800*/  WARPSYNC.ALL ;  /* 0x0000000000007948 */ /* 0x000fea0003800000 */
[----:B------:R-:W1:Y:S01]  /*1d810*/  LDCU UR4, c[0x0][0x384] ;  /* 0x00007080ff0477ac */ /* 0x000e620008000800 */
[----:B------:R-:W-:Y:S01]  /*1d820*/  VIADD R0, R108, 0x1 ;  /* 0x000000016c007836 */ /* 0x000fe20000000000 */
[----:B------:R-:W-:Y:S01]  /*1d830*/  R2UR UR5, R106 ;  /* 0x000000006a0572ca */ /* 0x000fe200000e0000 */
[C---:B------:R-:W-:Y:S02]  /*1d840*/  VIADD R3, R108.reuse, 0x2 ;  /* 0x000000026c037836 */ /* 0x040fe40000000000 */
[----:B------:R-:W-:Y:S01]  /*1d850*/  VIADD R4, R108, 0x3 ;  /* 0x000000036c047836 */ /* 0x000fe20000000000 */
[----:B-1----:R-:W-:Y:S01]  /*1d860*/  ISETP.GE.AND P6, PT, R0, UR4, PT ;  /* 0x0000000400007c0c */ /* 0x002fe2000bfc6270 */
[C---:B------:R-:W-:Y:S01]  /*1d870*/  VIADD R0, R108.reuse, 0x4 ;  /* 0x000000046c007836 */ /* 0x040fe20000000000 */
[----:B------:R-:W-:Y:S01]  /*1d880*/  ISETP.GE.AND P5, PT, R3, UR4, PT ;  /* 0x0000000403007c0c */ /* 0x000fe2000bfa6270 */
[C---:B------:R-:W-:Y:S01]  /*1d890*/  VIADD R3, R108.reuse, 0x5 ;  /* 0x000000056c037836 */ /* 0x040fe20000000000 */
[----:B------:R-:W-:-:S02]  /*1d8a0*/  ISETP.GE.AND P0, PT, R108, UR4, PT ;  /* 0x000000046c007c0c */ /* 0x000fc4000bf06270 */
[----:B------:R-:W-:Y:S01]  /*1d8b0*/  ISETP.GE.AND P3, PT, R0, UR4, PT ;  /* 0x0000000400007c0c */ /* 0x000fe2000bf66270 */
[C---:B------:R-:W-:Y:S01]  /*1d8c0*/  VIADD R0, R108.reuse, 0x6 ;  /* 0x000000066c007836 */ /* 0x040fe20000000000 */
[----:B------:R-:W-:Y:S01]  /*1d8d0*/  ISETP.GE.AND P2, PT, R3, UR4, PT ;  /* 0x0000000403007c0c */ /* 0x000fe2000bf46270 */
[----:B------:R-:W-:Y:S01]  /*1d8e0*/  VIADD R3, R108, 0x7 ;  /* 0x000000076c037836 */ /* 0x000fe20000000000 */
[----:B------:R-:W-:Y:S02]  /*1d8f0*/  FSEL R56, R24, -INF , !P0 ;  /* 0xff80000018387808 */ /* 0x000fe40004000000 */
[----:B------:R-:W-:Y:S01]  /*1d900*/  ISETP.GE.AND P1, PT, R0, UR4, PT ;  /* 0x0000000400007c0c */ /* 0x000fe2000bf26270 */
[C---:B------:R-:W-:Y:S01]  /*1d910*/  VIADD R0, R108.reuse, 0x8 ;  /* 0x000000086c007836 */ /* 0x040fe20000000000 */
[----:B------:R-:W-:Y:S01]  /*1d920*/  ISETP.GE.AND P0, PT, R3, UR4, PT ;  /* 0x0000000403007c0c */ /* 0x000fe2000bf06270 */
[----:B------:R-:W-:Y:S01]  /*1d930*/  VIADD R3, R108, 0x9 ;  /* 0x000000096c037836 */ /* 0x000fe20000000000 */
[----:B------:R-:W-:-:S02]  /*1d940*/  FSEL R57, R25, -INF , !P6 ;  /* 0xff80000019397808 */ /* 0x000fc40007000000 */
[----:B------:R-:W-:Y:S01]  /*1d950*/  ISETP.GE.AND P6, PT, R0, UR4, PT ;  /* 0x0000000400007c0c */ /* 0x000fe2000bfc6270 */
[----:B------:R-:W-:Y:S01]  /*1d960*/  VIADD R0, R108, 0xa ;  /* 0x0000000a6c007836 */ /* 0x000fe20000000000 */
[----:B------:R-:W-:Y:S02]  /*1d970*/  ISETP.GE.AND P4, PT, R4, UR4, PT ;  /* 0x0000000404007c0c */ /* 0x000fe4000bf86270 */
[----:B------:R-:W-:Y:S02]  /*1d980*/  FSEL R58, R26, -INF , !P5 ;  /* 0xff8000001a3a7808 */ /* 0x000fe40006800000 */
[----:B------:R-:W-:Y:S01]  /*1d990*/  ISETP.GE.AND P5, PT, R3, UR4, PT ;  /* 0x0000000403007c0c */ /* 0x000fe2000bfa6270 */
[----:B------:R-:W-:Y:S01]  /*1d9a0*/  VIADD R3, R108, 0xb ;  /* 0x0000000b6c037836 */ /* 0x000fe20000000000 */
[----:B------:R-:W-:Y:S02]  /*1d9b0*/  FSEL R59, R27, -INF , !P4 ;  /* 0xff8000001b3b7808 */ /* 0x000fe40006000000 */
[----:B------:R-:W-:Y:S01]  /*1d9c0*/  ISETP.GE.AND P4, PT, R0, UR4, PT ;  /* 0x0000000400007c0c */ /* 0x000fe2000bf86270 */
[----:B------:R-:W-:Y:S01]  /*1d9d0*/  VIADD R0, R108, 0xc ;  /* 0x0000000c6c007836 */ /* 0x000fe20000000000 */
[----:B------:R-:W-:-:S02]  /*1d9e0*/  FSEL R60, R28, -INF , !P3 ;  /* 0xff8000001c3c7808 */ /* 0x000fc40005800000 */
[----:B------:R-:W-:Y:S01]  /*1d9f0*/  ISETP.GE.AND P3, PT, R3, UR4, PT ;  /* 0x0000000403007c0c */ /* 0x000fe2000bf66270 */
[----:B------:R-:W-:Y:S01]  /*1da00*/  VIADD R3, R108, 0xd ;  /* 0x0000000d6c037836 */ /* 0x000fe20000000000 */
        /* <DEDUP_REMOVED lines=21> */
[----:B------:R-:W-:Y:S01]  /*1db60*/  FSEL R36, R36, -INF , !P2 ;  /* 0xff80000024247808 */ /* 0x000fe20005000000 */
[----:B------:R-:W1:Y:S01]  /*1db70*/  LDTM.x32 R4, tmem[UR5+0x20] ;  /* 0x00002005000479ee */ /* 0x000e6200082c0000 */
        /* <DEDUP_REMOVED lines=59> */
[----:B-1----:R-:W-:Y:S02]  /*1df30*/  FSEL R68, R4, -INF , !P3 ;  /* 0xff80000004447808 */ /* 0x002fe40005800000 */
        /* <DEDUP_REMOVED lines=66> */
[----:B------:R-:W-:Y:S01]  /*1e360*/  VIADD R108, R108, 0x3f ;  /* 0x0000003f6c6c7836 */ /* 0x000fe20000000000 */
[----:B------:R-:W-:Y:S02]  /*1e370*/  ISETP.GE.AND P2, PT, R3, UR4, PT ;  /* 0x0000000403007c0c */ /* 0x000fe4000bf46270 */
[----:B------:R-:W-:-:S02]  /*1e380*/  FSEL R27, R27, -INF , !P1 ;  /* 0xff8000001b1b7808 */ /* 0x000fc40004800000 */
[----:B------:R-:W-:Y:S02]  /*1e390*/  ISETP.GE.AND P1, PT, R0, UR4, PT ;  /* 0x0000000400007c0c */ /* 0x000fe4000bf26270 */
[C---:B------:R-:W-:Y:S02]  /*1e3a0*/  FMNMX3 R3, R89.reuse, R56, R60, !PT ;  /* 0x0000003859037276 */ /* 0x040fe4000780003c */
[C---:B------:R-:W-:Y:S02]  /*1e3b0*/  FMNMX3 R0, R89.reuse, R57, R61, !PT ;  /* 0x0000003959007276 */ /* 0x040fe4000780003d */
        /* <DEDUP_REMOVED lines=21> */
[----:B------:R-:W-:Y:S02]  /*1e510*/  FSEL R28, R28, -INF , !P0 ;  /* 0xff8000001c1c7808 */ /* 0x000fe40004000000 */
[----:B------:R-:W-:Y:S02]  /*1e520*/  FSEL R32, R32, -INF , !P3 ;  /* 0xff80000020207808 */ /* 0x000fe40005800000 */
[----:B------:R-:W-:Y:S02]  /*1e530*/  FMNMX3 R3, R3, R84, R24, !PT ;  /* 0x0000005403037276 */ /* 0x000fe40007800018 */
[----:B------:R-:W-:Y:S02]  /*1e540*/  FSEL R29, R29, -INF , !P6 ;  /* 0xff8000001d1d7808 */ /* 0x000fe40007000000 */
[----:B------:R-:W-:Y:S02]  /*1e550*/  FSEL R33, R33, -INF , !P2 ;  /* 0xff80000021217808 */ /* 0x000fe40005000000 */
[----:B------:R-:W-:-:S02]  /*1e560*/  FMNMX3 R0, R0, R85, R25, !PT ;  /* 0x0000005500007276 */ /* 0x000fc40007800019 */
[----:B------:R-:W-:Y:S02]  /*1e570*/  ISETP.GE.AND P0, PT, R108, UR4, PT ;  /* 0x000000046c007c0c */ /* 0x000fe4000bf06270 */
[----:B------:R-:W-:Y:S02]  /*1e580*/  FSEL R30, R30, -INF , !P5 ;  /* 0xff8000001e1e7808 */ /* 0x000fe40006800000 */
[----:B------:R-:W-:Y:S02]  /*1e590*/  FSEL R34, R34, -INF , !P1 ;  /* 0xff80000022227808 */ /* 0x000fe40004800000 */
[----:B------:R-:W-:Y:S02]  /*1e5a0*/  FMNMX3 R6, R6, R79, R83, !PT ;  /* 0x0000004f06067276 */ /* 0x000fe40007800053 */
[----:B------:R-:W-:Y:S02]  /*1e5b0*/  FMNMX3 R5, R5, R86, R26, !PT ;  /* 0x0000005605057276 */ /* 0x000fe4000780001a */
[----:B------:R-:W-:-:S02]  /*1e5c0*/  FMNMX3 R4, R3, R28, R32, !PT ;  /* 0x0000001c03047276 */ /* 0x000fc40007800020 */
[----:B------:R-:W-:Y:S02]  /*1e5d0*/  FMNMX3 R3, R0, R29, R33, !PT ;  /* 0x0000001d00037276 */ /* 0x000fe40007800021 */
[----:B------:R-:W-:Y:S02]  /*1e5e0*/  FSEL R31, R31, -INF , !P4 ;  /* 0xff8000001f1f7808 */ /* 0x000fe40006000000 */
[----:B------:R-:W-:Y:S02]  /*1e5f0*/  FSEL R35, R35, -INF , !P0 ;  /* 0xff80000023237808 */ /* 0x000fe40004000000 */
[----:B------:R-:W-:Y:S02]  /*1e600*/  FMNMX3 R6, R6, R87, R27, !PT ;  /* 0x0000005706067276 */ /* 0x000fe4000780001b */
[----:B------:R-:W-:Y:S02]  /*1e610*/  FMNMX3 R0, R5, R30, R34, !PT ;  /* 0x0000001e05007276 */ /* 0x000fe40007800022 */
[----:B------:R-:W-:-:S02]  /*1e620*/  ISETP.NE.AND P0, PT, R2, R107, PT ;  /* 0x0000006b0200720c */ /* 0x000fc40003f05270 */
[----:B------:R-:W-:Y:S02]  /*1e630*/  FMNMX3 R123, R6, R31, R35, !PT ;  /* 0x0000001f067b7276 */ /* 0x000fe40007800023 */
        /* <DEDUP_REMOVED lines=21> */
.L_x_331:
[----:B------:R-:W-:Y:S05]  /*1e790*/  WARPSYNC.ALL ;  /* 0x0000000000007948 */ /* 0x000fea0003800000 */
[----:B------:R-:W-:Y:S01]  /*1e7a0*/  R2UR UR4, R106 ;  /* 0x000000006a0472ca */ /* 0x000fe200000e0000 */
[----:B------:R-:W-:Y:S01]  /*1e7b0*/  IMAD.MOV.U32 R104, RZ, RZ, R89 ;  /* 0x000000ffff687224 */ /* 0x000fe200078e0059 */
[----:B------:R-:W-:-:S11]  /*1e7c0*/  ISETP.NE.AND P0, PT, RZ, UR47, PT ;  /* 0x0000002fff007c0c */ /* 0x000fd6000bf05270 */
[----:B------:R1:W-:Y:S02]  /*1e7d0*/  STTM.x2 tmem[UR4], R104 ;  /* 0x00000068000079ed */ /* 0x0003e400080c0004 */
[----:B------:R-:W-:Y:S05]  /*1e7e0*/  @P0 BRA `(.L_x_332) ;  /* 0x0000000000040947 */ /* 0x000fea0003800000 */
[----:B------:R-:W-:Y:S05]  /*1e7f0*/  BPT.TRAP 0x1 ;  /* 0x000000040000795c */ /* 0x000fea0000300000 */
.L_x_332:
[----:B------:R-:W-:Y:S01]  /*1e800*/  UISETP.NE.AND UP0, UPT, UR42, URZ, UPT ;  /* 0x000000ff2a00728c */ /* 0x000fe2000bf05270 */
[----:B------:R-:W-:Y:S01]  /*1e810*/  SHF.L.U32 R90, R90, 0x1f, RZ ;  /* 0x0000001f5a5a7819 */ /* 0x000fe200000006ff */
[----:B------:R-:W-:Y:S01]  /*1e820*/  UIADD3 UR4, UPT, UPT, UR36, 0x38080, URZ ;  /* 0x0003808024047890 */ /* 0x000fe2000fffe0ff */
[----:B------:R-:W-:Y:S01]  /*1e830*/  MOV R3, UR51 ;  /* 0x0000003300037c02 */ /* 0x000fe20008000f00 */
[----:B------:R-:W-:-:S04]  /*1e840*/  USEL UR5, UR44, UR43, UP0 ;  /* 0x0000002b2c057287 */ /* 0x000fc80008000000 */
[----:B------:R-:W-:-:S03]  /*1e850*/  ULOP3.LUT UR37, UR5, 0x1, URZ, 0x3c, !UPT ;  /* 0x0000000105257892 */ /* 0x000fc6000f8e3cff */
[----:B------:R-:W-:-:S09]  /*1e860*/  @UP0 UIADD3 UR4, UPT, UPT, UR36, 0x38070, URZ ;  /* 0x0003807024040890 */ /* 0x000fd2000fffe0ff */
[----:B------:R-:W-:Y:S02]  /*1e870*/  SYNCS.ARRIVE.TRANS64.A1T0 RZ, [UR4], RZ ;  /* 0x000000ffffff79a7 */ /* 0x000fe40008100004 */
[----:B------:R-:W2:Y:S01]  /*1e880*/  LDCU UR4, c[0x0][0x704] ;  /* 0x0000e080ff0477ac */ /* 0x000ea20008000800 */
[----:B------:R-:W4:Y:S01]  /*1e890*/  SYNCS.PHASECHK.TRANS64.TRYWAIT P2, [R3+UR36+0x380d0], R90 ;  /* 0x0380d05a030075a7 */ /* 0x000f220008041124 */
[----:B--2---:R-:W-:-:S04]  /*1e8a0*/  FMUL R0, R105, -UR4 ;  /* 0x8000000469007c20 */ /* 0x004fc80008400000 */
[--C-:B------:R-:W-:Y:S02]  /*1e8b0*/  FFMA2 R16, R56.F32x2.HI_LO, UR4.F32, R0.reuse.F32 ;  /* 0x0000000438107c49 */ /* 0x100fe40009200000 */
[--C-:B------:R-:W-:Y:S02]  /*1e8c0*/  FFMA2 R18, R58.F32x2.HI_LO, UR4.F32, R0.reuse.F32 ;  /* 0x000000043a127c49 */ /* 0x100fe40009200000 */
[--C-:B------:R-:W-:Y:S01]  /*1e8d0*/  FFMA2 R22, R60.F32x2.HI_LO, UR4.F32, R0.reuse.F32 ;  /* 0x000000043c167c49 */ /* 0x100fe20009200000 */
[----:B------:R-:W-:Y:S01]  /*1e8e0*/  FSETP.GEU.AND P1, PT, R16, -126, PT ;  /* 0xc2fc00001000780b */ /* 0x000fe20003f2e000 */
[----:B------:R-:W-:Y:S01]  /*1e8f0*/  FFMA2 R56, R62.F32x2.HI_LO, UR4.F32, R0.F32 ;  /* 0x000000043e387c49 */ /* 0x000fe20009200000 */
[----:B------:R-:W-:Y:S02]  /*1e900*/  FSETP.GEU.AND P0, PT, R17, -126, PT ;  /* 0xc2fc00001100780b */ /* 0x000fe40003f0e000 */
[----:B------:R-:W-:Y:S02]  /*1e910*/  FSETP.GEU.AND P6, PT, R18, -126, PT ;  /* 0xc2fc00001200780b */ /* 0x000fe40003fce000 */
[----:B------:R-:W-:-:S02]  /*1e920*/  FSETP.GEU.AND P5, PT, R19, -126, PT ;  /* 0xc2fc00001300780b */ /* 0x000fc40003fae000 */
[----:B------:R-:W-:Y:S02]  /*1e930*/  FSETP.GEU.AND P4, PT, R22, -126, PT ;  /* 0xc2fc00001600780b */ /* 0x000fe40003f8e000 */
[----:B------:R-:W-:-:S03]  /*1e940*/  FSETP.GEU.AND P3, PT, R23, -126, PT ;  /* 0xc2fc00001700780b */ /* 0x000fc60003f6e000 */
[----:B------:R-:W-:Y:S02]  /*1e950*/  @!P1 FMUL R16, R16, 0.5 ;  /* 0x3f00000010109820 */ /* 0x000fe40000400000 */
[----:B------:R-:W-:Y:S02]  /*1e960*/  @!P0 FMUL R17, R17, 0.5 ;  /* 0x3f00000011118820 */ /* 0x000fe40000400000 */
[----:B------:R-:W-:Y:S02]  /*1e970*/  @!P6 FMUL R18, R18, 0.5 ;  /* 0x3f0000001212e820 */ /* 0x000fe40000400000 */
[----:B------:R-:W-:Y:S01]  /*1e980*/  @!P5 FMUL R19, R19, 0.5 ;  /* 0x3f0000001313d820 */ /* 0x000fe20000400000 */
[----:B------:R-:W2:Y:S08]  /*1e990*/  MUFU.EX2 R16, R16 ;  /* 0x0000001000107308 */ /* 0x000eb00000000800 */
[----:B------:R-:W1:Y:S08]  /*1e9a0*/  MUFU.EX2 R17, R17 ;  /* 0x0000001100117308 */ /* 0x000e700000000800 */
[----:B------:R-:W1:Y:S08]  /*1e9b0*/  MUFU.EX2 R18, R18 ;  /* 0x0000001200127308 */ /* 0x000e700000000800 */
[----:B------:R-:W1:Y:S02]  /*1e9c0*/  MUFU.EX2 R19, R19 ;  /* 0x0000001300137308 */ /* 0x000e640000000800 */
[----:B-12-4-:R-:W-:Y:S05]  /*1e9d0*/  @!P2 BRA `(.L_x_333) ;  /* 0x000000800048a947 */ /* 0x016fea0003800000 */
.L_x_468:
        /* <DEDUP_REMOVED lines=11> */
[----:B------:R-:W-:Y:S01]  /*1ea90*/  @!P6 FMUL R18, R18, R18 ;  /* 0x000000121212e220 */ /* 0x000fe20000400000 */
[--C-:B------:R-:W-:Y:S01]  /*1eaa0*/  FFMA2 R36, R36.F32x2.HI_LO, UR4.F32, R0.reuse.F32 ;  /* 0x0000000424247c49 */ /* 0x100fe20009200000 */
[----:B------:R-:W-:Y:S01]  /*1eab0*/  FSETP.GEU.AND P6, PT, R59, -126, PT ;  /* 0xc2fc00003b00780b */ /* 0x000fe20003fce000 */
[----:B------:R-:W-:Y:S01]  /*1eac0*/  @!P2 FMUL R56, R56, 0.5 ;  /* 0x3f0000003838a820 */ /* 0x000fe20000400000 */
[--C-:B------:R-:W-:Y:S01]  /*1ead0*/  FFMA2 R38, R38.F32x2.HI_LO, UR4.F32, R0.reuse.F32 ;  /* 0x0000000426267c49 */ /* 0x100fe20009200000 */
[----:B------:R-:W4:Y:S01]  /*1eae0*/  MUFU.EX2 R23, R23 ;  /* 0x0000001700177308 */ /* 0x000f220000000800 */
[----:B------:R-:W-:Y:S01]  /*1eaf0*/  @!P1 FMUL R57, R57, 0.5 ;  /* 0x3f00000039399820 */ /* 0x000fe20000400000 */
[----:B------:R-:W-:Y:S01]  /*1eb00*/  @!P5 FMUL R19, R19, R19 ;  /* 0x000000131313d220 */ /* 0x000fe20000400000 */
[----:B------:R-:W-:Y:S01]  /*1eb10*/  FSETP.GEU.AND P5, PT, R60, -126, PT ;  /* 0xc2fc00003c00780b */ /* 0x000fe20003fae000 */
[----:B------:R-:W-:-:S02]  /*1eb20*/  FFMA2 R40, R40.F32x2.HI_LO, UR4.F32, R0.F32 ;  /* 0x0000000428287c49 */ /* 0x000fc40009200000 */
[--C-:B------:R-:W-:Y:S02]  /*1eb30*/  FFMA2 R42, R42.F32x2.HI_LO, UR4.F32, R0.reuse.F32 ;  /* 0x000000042a2a7c49 */ /* 0x100fe40009200000 */
[----:B------:R-:W5:Y:S01]  /*1eb40*/  MUFU.EX2 R56, R56 ;  /* 0x0000003800387308 */ /* 0x000f620000000800 */
[----:B--2---:R-:W-:Y:S01]  /*1eb50*/  @!P4 FMUL R22, R22, R22 ;  /* 0x000000161616c220 */ /* 0x004fe20000400000 */
[----:B------:R-:W-:Y:S01]  /*1eb60*/  @!P0 FMUL R58, R58, 0.5 ;  /* 0x3f0000003a3a8820 */ /* 0x000fe20000400000 */
[----:B------:R-:W-:Y:S01]  /*1eb70*/  FSETP.GEU.AND P4, PT, R61, -126, PT ;  /* 0xc2fc00003d00780b */ /* 0x000fe20003f8e000 */
[----:B------:R-:W-:Y:S01]  /*1eb80*/  @!P6 FMUL R59, R59, 0.5 ;  /* 0x3f0000003b3be820 */ /* 0x000fe20000400000 */
[--C-:B------:R-:W-:Y:S02]  /*1eb90*/  FFMA2 R44, R44.F32x2.HI_LO, UR4.F32, R0.reuse.F32 ;  /* 0x000000042c2c7c49 */ /* 0x100fe40009200000 */
[--C-:B------:R-:W-:Y:S01]  /*1eba0*/  FFMA2 R46, R46.F32x2.HI_LO, UR4.F32, R0.reuse.F32 ;  /* 0x000000042e2e7c49 */ /* 0x100fe20009200000 */
[----:B------:R-:W2:Y:S01]  /*1ebb0*/  MUFU.EX2 R57, R57 ;  /* 0x0000003900397308 */ /* 0x000ea20000000800 */
[----:B----4-:R-:W-:Y:S01]  /*1ebc0*/  @!P3 FMUL R23, R23, R23 ;  /* 0x000000171717b220 */ /* 0x010fe20000400000 */
[----:B------:R-:W-:Y:S01]  /*1ebd0*/  FSETP.GEU.AND P3, PT, R36, -126, PT ;  /* 0xc2fc00002400780b */ /* 0x000fe20003f6e000 */
[----:B------:R-:W-:Y:S01]  /*1ebe0*/  @!P5 FMUL R60, R60, 0.5 ;  /* 0x3f0000003c3cd820 */ /* 0x000fe20000400000 */
[----:B------:R-:W-:-:S02]  /*1ebf0*/  FFMA2 R48, R48.F32x2.HI_LO, UR4.F32, R0.F32 ;  /* 0x0000000430307c49 */ /* 0x000fc40009200000 */
[--C-:B------:R-:W-:Y:S02]  /*1ec00*/  FFMA2 R50, R50.F32x2.HI_LO, UR4.F32, R0.reuse.F32 ;  /* 0x0000000432327c49 */ /* 0x100fe40009200000 */
[----:B------:R-:W4:Y:S01]  /*1ec10*/  MUFU.EX2 R58, R58 ;  /* 0x0000003a003a7308 */ /* 0x000f220000000800 */
[----:B-----5:R-:W-:Y:S01]  /*1ec20*/  @!P2 FMUL R56, R56, R56 ;  /* 0x000000383838a220 */ /* 0x020fe20000400000 */
[----:B------:R-:W-:Y:S01]  /*1ec30*/  FSETP.GEU.AND P2, PT, R37, -126, PT ;  /* 0xc2fc00002500780b */ /* 0x000fe20003f4e000 */
[----:B------:R-:W-:Y:S01]  /*1ec40*/  @!P4 FMUL R61, R61, 0.5 ;  /* 0x3f0000003d3dc820 */ /* 0x000fe20000400000 */
[--C-:B------:R-:W-:Y:S02]  /*1ec50*/  FFMA2 R52, R52.F32x2.HI_LO, UR4.F32, R0.reuse.F32 ;  /* 0x0000000434347c49 */ /* 0x100fe40009200000 */
[--C-:B------:R-:W-:Y:S02]  /*1ec60*/  FFMA2 R54, R54.F32x2.HI_LO, UR4.F32, R0.reuse.F32 ;  /* 0x0000000436367c49 */ /* 0x100fe40009200000 */
[----:B------:R-:W-:Y:S01]  /*1ec70*/  @!P3 FMUL R36, R36, 0.5 ;  /* 0x3f0000002424b820 */ /* 0x000fe20000400000 */
[----:B--2---:R-:W-:Y:S01]  /*1ec80*/  @!P1 FMUL R57, R57, R57 ;  /* 0x0000003939399220 */ /* 0x004fe20000400000 */
[----:B------:R-:W-:Y:S01]  /*1ec90*/  FSETP.GEU.AND P1, PT, R38, -126, PT ;  /* 0xc2fc00002600780b */ /* 0x000fe20003f2e000 */
[----:B------:R-:W2:Y:S01]  /*1eca0*/  MUFU.EX2 R59, R59 ;  /* 0x0000003b003b7308 */ /* 0x000ea20000000800 */
[----:B------:R-:W-:-:S02]  /*1ecb0*/  FFMA2 R4, R68.F32x2.HI_LO, UR4.F32, R0.F32 ;  /* 0x0000000444047c49 */ /* 0x000fc40009200000 */
[--C-:B------:R-:W-:Y:S02]  /*1ecc0*/  FFMA2 R10, R70.F32x2.HI_LO, UR4.F32, R0.reuse.F32 ;  /* 0x00000004460a7c49 */ /* 0x100fe40009200000 */
[----:B------:R-:W-:Y:S01]  /*1ecd0*/  @!P2 FMUL R37, R37, 0.5 ;  /* 0x3f0000002525a820 */ /* 0x000fe20000400000 */
[----:B----4-:R-:W-:Y:S01]  /*1ece0*/  @!P0 FMUL R58, R58, R58 ;  /* 0x0000003a3a3a8220 */ /* 0x010fe20000400000 */
[----:B------:R-:W-:Y:S01]  /*1ecf0*/  FSETP.GEU.AND P0, PT, R39, -126, PT ;  /* 0xc2fc00002700780b */ /* 0x000fe20003f0e000 */
[----:B------:R-:W4:Y:S01]  /*1ed00*/  MUFU.EX2 R60, R60 ;  /* 0x0000003c003c7308 */ /* 0x000f220000000800 */
[--C-:B------:R-:W-:Y:S02]  /*1ed10*/  FFMA2 R8, R72.F32x2.HI_LO, UR4.F32, R0.reuse.F32 ;  /* 0x0000000448087c49 */ /* 0x100fe40009200000 */
[--C-:B------:R-:W-:Y:S02]  /*1ed20*/  FFMA2 R6, R74.F32x2.HI_LO, UR4.F32, R0.reuse.F32 ;  /* 0x000000044a067c49 */ /* 0x100fe40009200000 */
[----:B------:R-:W-:Y:S01]  /*1ed30*/  @!P1 FMUL R38, R38, 0.5 ;  /* 0x3f00000026269820 */ /* 0x000fe20000400000 */
[----:B------:R-:W-:-:S02]  /*1ed40*/  FFMA2 R108, R86.F32x2.HI_LO, UR4.F32, R0.F32 ;  /* 0x00000004566c7c49 */ /* 0x000fc40009200000 */
[----:B------:R-:W5:Y:S01]  /*1ed50*/  MUFU.EX2 R61, R61 ;  /* 0x0000003d003d7308 */ /* 0x000f620000000800 */
[----:B--2---:R-:W-:Y:S01]  /*1ed60*/  @!P6 FMUL R59, R59, R59 ;  /* 0x0000003b3b3be220 */ /* 0x004fe20000400000 */
[----:B------:R-:W-:Y:S01]  /*1ed70*/  FSETP.GEU.AND P6, PT, R40, -126, PT ;  /* 0xc2fc00002800780b */ /* 0x000fe20003fce000 */
[--C-:B------:R-:W-:Y:S02]  /*1ed80*/  FFMA2 R24, R24.F32x2.HI_LO, UR4.F32, R0.reuse.F32 ;  /* 0x0000000418187c49 */ /* 0x100fe40009200000 */
[----:B------:R-:W-:Y:S01]  /*1ed90*/  @!P0 FMUL R39, R39, 0.5 ;  /* 0x3f00000027278820 */ /* 0x000fe20000400000 */
[--C-:B------:R-:W-:Y:S02]  /*1eda0*/  FFMA2 R26, R26.F32x2.HI_LO, UR4.F32, R0.reuse.F32 ;  /* 0x000000041a1a7c49 */ /* 0x100fe40009200000 */
[----:B------:R-:W2:Y:S01]  /*1edb0*/  MUFU.EX2 R62, R36 ;  /* 0x00000024003e7308 */ /* 0x000ea20000000800 */
[----:B----4-:R-:W-:Y:S01]  /*1edc0*/  @!P5 FMUL R60, R60, R60 ;  /* 0x0000003c3c3cd220 */ /* 0x010fe20000400000 */
[----:B------:R-:W-:Y:S01]  /*1edd0*/  FSETP.GEU.AND P5, PT, R41, -126, PT ;  /* 0xc2fc00002900780b */ /* 0x000fe20003fae000 */
[----:B------:R-:W-:-:S02]  /*1ede0*/  FFMA2 R28, R28.F32x2.HI_LO, UR4.F32, R0.F32 ;  /* 0x000000041c1c7c49 */ /* 0x000fc40009200000 */
[--C-:B------:R-:W-:Y:S02]  /*1edf0*/  FFMA2 R30, R30.F32x2.HI_LO, UR4.F32, R0.reuse.F32 ;  /* 0x000000041e1e7c49 */ /* 0x100fe40009200000 */
[----:B------:R-:W-:Y:S01]  /*1ee00*/  @!P6 FMUL R40, R40, 0.5 ;  /* 0x3f0000002828e820 */ /* 0x000fe20000400000 */
[----:B------:R-:W4:Y:S01]  /*1ee10*/  MUFU.EX2 R63, R37 ;  /* 0x00000025003f7308 */ /* 0x000f220000000800 */
[----:B-----5:R-:W-:Y:S01]  /*1ee20*/  @!P4 FMUL R61, R61, R61 ;  /* 0x0000003d3d3dc220 */ /* 0x020fe20000400000 */
[----:B------:R-:W-:Y:S01]  /*1ee30*/  FSETP.GEU.AND P4, PT, R42, -126, PT ;  /* 0xc2fc00002a00780b */ /* 0x000fe20003f8e000 */
[--C-:B------:R-:W-:Y:S02]  /*1ee40*/  FFMA2 R32, R32.F32x2.HI_LO, UR4.F32, R0.reuse.F32 ;  /* 0x0000000420207c49 */ /* 0x100fe40009200000 */
[----:B------:R-:W-:Y:S02]  /*1ee50*/  FFMA2 R34, R34.F32x2.HI_LO, UR4.F32, R0.F32 ;  /* 0x0000000422227c49 */ /* 0x000fe40009200000 */
[----:B------:R-:W-:Y:S01]  /*1ee60*/  @!P5 FMUL R41, R41, 0.5 ;  /* 0x3f0000002929d820 */ /* 0x000fe20000400000 */
[----:B------:R-:W5:Y:S01]  /*1ee70*/  MUFU.EX2 R64, R38 ;  /* 0x0000002600407308 */ /* 0x000f620000000800 */
[----:B--2---:R-:W-:Y:S01]  /*1ee80*/  @!P3 FMUL R62, R62, R62 ;  /* 0x0000003e3e3eb220 */ /* 0x004fe20000400000 */
[----:B------:R-:W-:-:S05]  /*1ee90*/  FSETP.GEU.AND P3, PT, R43, -126, PT ;  /* 0xc2fc00002b00780b */ /* 0x000fca0003f6e000 */
[----:B------:R-:W-:Y:S01]  /*1eea0*/  @!P4 FMUL R42, R42, 0.5 ;  /* 0x3f0000002a2ac820 */ /* 0x000fe20000400000 */
[----:B------:R-:W2:Y:S01]  /*1eeb0*/  MUFU.EX2 R65, R39 ;  /* 0x0000002700417308 */ /* 0x000ea20000000800 */
[----:B----4-:R-:W-:Y:S01]  /*1eec0*/  @!P2 FMUL R63, R63, R63 ;  /* 0x0000003f3f3fa220 */ /* 0x010fe20000400000 */
[----:B------:R-:W-:-:S05]  /*1eed0*/  FSETP.GEU.AND P2, PT, R44, -126, PT ;  /* 0xc2fc00002c00780b */ /* 0x000fca0003f4e000 */
[----:B------:R-:W-:Y:S01]  /*1eee0*/  @!P3 FMUL R43, R43, 0.5 ;  /* 0x3f0000002b2bb820 */ /* 0x000fe20000400000 */
[----:B------:R-:W4:Y:S01]  /*1eef0*/  MUFU.EX2 R66, R40 ;  /* 0x0000002800427308 */ /* 0x000f220000000800 */
[----:B-----5:R-:W-:Y:S01]  /*1ef00*/  @!P1 FMUL R64, R64, R64 ;  /* 0x0000004040409220 */ /* 0x020fe20000400000 */
[----:B------:R-:W-:-:S05]  /*1ef10*/  FSETP.GEU.AND P1, PT, R45, -126, PT ;  /* 0xc2fc00002d00780b */ /* 0x000fca0003f2e000 */
        /* <DEDUP_REMOVED lines=43> */
[----:B------:R-:W-:-:S04]  /*1f1d0*/  FSETP.GEU.AND P4, PT, R4, -126, PT ;  /* 0xc2fc00000400780b */ /* 0x000fc80003f8e000 */
[----:B------:R-:W-:Y:S01]  /*1f1e0*/  F2FP.BF16.F32.PACK_AB R36, R99, R98 ;  /* 0x000000626324723e */ /* 0x000fe200000010ff */
[----:B------:R-:W-:Y:S01]  /*1f1f0*/  @!P5 FMUL R55, R55, 0.5 ;  /* 0x3f0000003737d820 */ /* 0x000fe20000400000 */
[----:B------:R-:W4:Y:S01]  /*1f200*/  MUFU.EX2 R102, R52 ;  /* 0x0000003400667308 */ /* 0x000f220000000800 */
[----:B-----5:R-:W-:Y:S01]  /*1f210*/  @!P3 FMUL R100, R100, R100 ;  /* 0x000000646464b220 */ /* 0x020fe20000400000 */
[----:B------:R-:W-:-:S05]  /*1f220*/  FSETP.GEU.AND P3, PT, R5, -126, PT ;  /* 0xc2fc00000500780b */ /* 0x000fca0003f6e000 */
[----:B------:R-:W-:Y:S01]  /*1f230*/  @!P4 FMUL R4, R4, 0.5 ;  /* 0x3f0000000404c820 */ /* 0x000fe20000400000 */
[----:B------:R-:W5:Y:S01]  /*1f240*/  MUFU.EX2 R103, R53 ;  /* 0x0000003500677308 */ /* 0x000f620000000800 */
[----:B--2---:R-:W-:Y:S01]  /*1f250*/  @!P2 FMUL R101, R101, R101 ;  /* 0x000000656565a220 */ /* 0x004fe20000400000 */
[----:B------:R-:W-:-:S04]  /*1f260*/  FSETP.GEU.AND P2, PT, R10, -126, PT ;  /* 0xc2fc00000a00780b */ /* 0x000fc80003f4e000 */
[----:B------:R-:W-:Y:S01]  /*1f270*/  F2FP.BF16.F32.PACK_AB R37, R101, R100 ;  /* 0x000000646525723e */ /* 0x000fe200000010ff */
[----:B------:R-:W-:Y:S01]  /*1f280*/  @!P3 FMUL R5, R5, 0.5 ;  /* 0x3f0000000505b820 */ /* 0x000fe20000400000 */
[----:B------:R-:W2:Y:S01]  /*1f290*/  MUFU.EX2 R68, R54 ;  /* 0x0000003600447308 */ /* 0x000ea20000000800 */
[----:B----4-:R-:W-:Y:S01]  /*1f2a0*/  @!P1 FMUL R102, R102, R102 ;  /* 0x0000006666669220 */ /* 0x010fe20000400000 */
[----:B------:R-:W-:-:S05]  /*1f2b0*/  FSETP.GEU.AND P1, PT, R11, -126, PT ;  /* 0xc2fc00000b00780b */ /* 0x000fca0003f2e000 */
[----:B------:R-:W-:Y:S01]  /*1f2c0*/  @!P2 FMUL R10, R10, 0.5 ;  /* 0x3f0000000a0aa820 */ /* 0x000fe20000400000 */
[----:B------:R-:W4:Y:S01]  /*1f2d0*/  MUFU.EX2 R69, R55 ;  /* 0x0000003700457308 */ /* 0x000f220000000800 */
[----:B-----5:R-:W-:Y:S01]  /*1f2e0*/  @!P0 FMUL R103, R103, R103 ;  /* 0x0000006767678220 */ /* 0x020fe20000400000 */
[----:B------:R-:W-:-:S04]  /*1f2f0*/  FSETP.GEU.AND P0, PT, R8, -126, PT ;  /* 0xc2fc00000800780b */ /* 0x000fc80003f0e000 */
[----:B------:R-:W-:Y:S01]  /*1f300*/  F2FP.BF16.F32.PACK_AB R38, R103, R102 ;  /* 0x000000666726723e */ /* 0x000fe200000010ff */
[----:B------:R-:W-:Y:S01]  /*1f310*/  @!P1 FMUL R11, R11, 0.5 ;  /* 0x3f0000000b0b9820 */ /* 0x000fe20000400000 */
[----:B------:R-:W5:Y:S01]  /*1f320*/  MUFU.EX2 R70, R4 ;  /* 0x0000000400467308 */ /* 0x000f620000000800 */
[----:B--2---:R-:W-:Y:S01]  /*1f330*/  @!P6 FMUL R68, R68, R68 ;  /* 0x000000444444e220 */ /* 0x004fe20000400000 */
[----:B------:R-:W-:-:S05]  /*1f340*/  FSETP.GEU.AND P6, PT, R9, -126, PT ;  /* 0xc2fc00000900780b */ /* 0x000fca0003fce000 */
[----:B------:R-:W-:Y:S01]  /*1f350*/  @!P0 FMUL R8, R8, 0.5 ;  /* 0x3f00000008088820 */ /* 0x000fe20000400000 */
[----:B------:R2:W1:Y:S01]  /*1f360*/  MUFU.EX2 R71, R5 ;  /* 0x0000000500477308 */ /* 0x0004620000000800 */
        /* <DEDUP_REMOVED lines=8> */
[----:B------:R5:W3:Y:S01]  /*1f3f0*/  MUFU.EX2 R73, R11 ;  /* 0x0000000b00497308 */ /* 0x000ae20000000800 */
[----:B--2---:R-:W-:Y:S02]  /*1f400*/  FFMA2 R4, R76.F32x2.HI_LO, UR4.F32, R0.F32 ;  /* 0x000000044c047c49 */ /* 0x004fe40009200000 */
[----:B-1----:R-:W-:-:S03]  /*1f410*/  @!P3 FMUL R71, R71, R71 ;  /* 0x000000474747b220 */ /* 0x002fc60000400000 */
[----:B------:R-:W-:Y:S01]  /*1f420*/  FSETP.GEU.AND P3, PT, R4, -126, PT ;  /* 0xc2fc00000400780b */ /* 0x000fe20003f6e000 */
[----:B------:R-:W-:Y:S01]  /*1f430*/  @!P4 FMUL R7, R7, 0.5 ;  /* 0x3f0000000707c820 */ /* 0x000fe20000400000 */
[----:B------:R-:W1:Y:S01]  /*1f440*/  MUFU.EX2 R74, R8 ;  /* 0x00000008004a7308 */ /* 0x000e620000000800 */
[----:B----4-:R-:W-:Y:S01]  /*1f450*/  @!P2 FMUL R72, R72, R72 ;  /* 0x000000484848a220 */ /* 0x010fe20000400000 */
[----:B------:R-:W-:Y:S02]  /*1f460*/  FSETP.GEU.AND P2, PT, R5, -126, PT ;  /* 0xc2fc00000500780b */ /* 0x000fe40003f4e000 */
[----:B------:R-:W-:-:S04]  /*1f470*/  F2FP.BF16.F32.PACK_AB R40, R71, R70 ;  /* 0x000000464728723e */ /* 0x000fc800000010ff */
[----:B------:R2:W4:Y:S01]  /*1f480*/  MUFU.EX2 R75, R9 ;  /* 0x00000009004b7308 */ /* 0x0005220000000800 */
[----:B-----5:R-:W-:Y:S02]  /*1f490*/  FFMA2 R10, R78.F32x2.HI_LO, UR4.F32, R0.F32 ;  /* 0x000000044e0a7c49 */ /* 0x020fe40009200000 */
[----:B---3--:R-:W-:Y:S01]  /*1f4a0*/  @!P1 FMUL R73, R73, R73 ;  /* 0x0000004949499220 */ /* 0x008fe20000400000 */
[----:B------:R-:W-:Y:S02]  /*1f4b0*/  @!P3 FMUL R4, R4, 0.5 ;  /* 0x3f0000000404b820 */ /* 0x000fe40000400000 */
[----:B------:R-:W-:Y:S01]  /*1f4c0*/  FSETP.GEU.AND P1, PT, R10, -126, PT ;  /* 0xc2fc00000a00780b */ /* 0x000fe20003f2e000 */
[----:B------:R-:W-:Y:S01]  /*1f4d0*/  @!P2 FMUL R5, R5, 0.5 ;  /* 0x3f0000000505a820 */ /* 0x000fe20000400000 */
[----:B------:R-:W3:Y:S01]  /*1f4e0*/  MUFU.EX2 R76, R6 ;  /* 0x00000006004c7308 */ /* 0x000ee20000000800 */
[----:B-1----:R-:W-:Y:S01]  /*1f4f0*/  @!P0 FMUL R74, R74, R74 ;  /* 0x0000004a4a4a8220 */ /* 0x002fe20000400000 */
[----:B------:R-:W-:-:S02]  /*1f500*/  FSETP.GEU.AND P0, PT, R11, -126, PT ;  /* 0xc2fc00000b00780b */ /* 0x000fc40003f0e000 */
[----:B------:R-:W-:-:S04]  /*1f510*/  F2FP.BF16.F32.PACK_AB R41, R73, R72 ;  /* 0x000000484929723e */ /* 0x000fc800000010ff */
[----:B------:R1:W5:Y:S01]  /*1f520*/  MUFU.EX2 R77, R7 ;  /* 0x00000007004d7308 */ /* 0x0003620000000800 */
[----:B--2---:R-:W-:Y:S02]  /*1f530*/  FFMA2 R8, R80.F32x2.HI_LO, UR4.F32, R0.F32 ;  /* 0x0000000450087c49 */ /* 0x004fe40009200000 */
[----:B------:R-:W-:Y:S01]  /*1f540*/  @!P1 FMUL R10, R10, 0.5 ;  /* 0x3f0000000a0a9820 */ /* 0x000fe20000400000 */
[----:B----4-:R-:W-:Y:S02]  /*1f550*/  @!P6 FMUL R75, R75, R75 ;  /* 0x0000004b4b4be220 */ /* 0x010fe40000400000 */
[----:B------:R-:W-:Y:S01]  /*1f560*/  FSETP.GEU.AND P6, PT, R8, -126, PT ;  /* 0xc2fc00000800780b */ /* 0x000fe20003fce000 */
[----:B------:R-:W-:Y:S01]  /*1f570*/  @!P0 FMUL R11, R11, 0.5 ;  /* 0x3f0000000b0b8820 */ /* 0x000fe20000400000 */
[----:B------:R-:W2:Y:S01]  /*1f580*/  MUFU.EX2 R78, R4 ;  /* 0x00000004004e7308 */ /* 0x000ea20000000800 */
[----:B---3--:R-:W-:Y:S01]  /*1f590*/  @!P5 FMUL R76, R76, R76 ;  /* 0x0000004c4c4cd220 */ /* 0x008fe20000400000 */
[----:B------:R-:W-:-:S02]  /*1f5a0*/  FSETP.GEU.AND P5, PT, R9, -126, PT ;  /* 0xc2fc00000900780b */ /* 0x000fc40003fae000 */
[----:B------:R-:W-:-:S04]  /*1f5b0*/  F2FP.BF16.F32.PACK_AB R42, R75, R74 ;  /* 0x0000004a4b2a723e */ /* 0x000fc800000010ff */
[----:B------:R3:W4:Y:S01]  /*1f5c0*/  MUFU.EX2 R79, R5 ;  /* 0x00000005004f7308 */ /* 0x0007220000000800 */
[----:B-1----:R-:W-:Y:S02]  /*1f5d0*/  FFMA2 R6, R82.F32x2.HI_LO, UR4.F32, R0.F32 ;  /* 0x0000000452067c49 */ /* 0x002fe40009200000 */
[----:B-----5:R-:W-:Y:S01]  /*1f5e0*/  @!P4 FMUL R77, R77, R77 ;  /* 0x0000004d4d4dc220 */ /* 0x020fe20000400000 */
[----:B------:R-:W-:Y:S02]  /*1f5f0*/  @!P6 FMUL R8, R8, 0.5 ;  /* 0x3f0000000808e820 */ /* 0x000fe40000400000 */
[----:B------:R-:W-:Y:S01]  /*1f600*/  FSETP.GEU.AND P4, PT, R6, -126, PT ;  /* 0xc2fc00000600780b */ /* 0x000fe20003f8e000 */
[----:B------:R-:W-:Y:S01]  /*1f610*/  @!P5 FMUL R9, R9, 0.5 ;  /* 0x3f0000000909d820 */ /* 0x000fe20000400000 */
[----:B------:R-:W1:Y:S01]  /*1f620*/  MUFU.EX2 R80, R10 ;  /* 0x0000000a00507308 */ /* 0x000e620000000800 */
[----:B--2---:R-:W-:Y:S01]  /*1f630*/  @!P3 FMUL R78, R78, R78 ;  /* 0x0000004e4e4eb220 */ /* 0x004fe20000400000 */
[----:B------:R-:W-:-:S02]  /*1f640*/  FSETP.GEU.AND P3, PT, R7, -126, PT ;  /* 0xc2fc00000700780b */ /* 0x000fc40003f6e000 */
[----:B------:R-:W-:-:S04]  /*1f650*/  F2FP.BF16.F32.PACK_AB R43, R77, R76 ;  /* 0x0000004c4d2b723e */ /* 0x000fc800000010ff */
[----:B------:R-:W2:Y:S01]  /*1f660*/  MUFU.EX2 R81, R11 ;  /* 0x0000000b00517308 */ /* 0x000ea20000000800 */
[----:B---3--:R-:W-:Y:S01]  /*1f670*/  FFMA2 R4, R84.F32x2.HI_LO, UR4.F32, R0.F32 ;  /* 0x0000000454047c49 */ /* 0x008fe20009200000 */
[----:B------:R-:W-:Y:S01]  /*1f680*/  MOV R0, UR5 ;  /* 0x0000000500007c02 */ /* 0x000fe20008000f00 */
[----:B----4-:R-:W-:Y:S01]  /*1f690*/  @!P2 FMUL R79, R79, R79 ;  /* 0x0000004f4f4fa220 */ /* 0x010fe20000400000 */
[----:B------:R-:W-:Y:S01]  /*1f6a0*/  @!P4 FMUL R6, R6, 0.5 ;  /* 0x3f0000000606c820 */ /* 0x000fe20000400000 */
[----:B------:R-:W-:Y:S01]  /*1f6b0*/  ULOP3.LUT UR4, UR51, 0x8, URZ, 0x3c, !UPT ;  /* 0x0000000833047892 */ /* 0x000fe2000f8e3cff */
[----:B------:R-:W-:Y:S01]  /*1f6c0*/  FSETP.GEU.AND P2, PT, R4, -126, PT ;  /* 0xc2fc00000400780b */ /* 0x000fe20003f4e000 */
[----:B------:R-:W-:Y:S01]  /*1f6d0*/  @!P3 FMUL R7, R7, 0.5 ;  /* 0x3f0000000707b820 */ /* 0x000fe20000400000 */
[----:B------:R-:W3:Y:S01]  /*1f6e0*/  MUFU.EX2 R82, R8 ;  /* 0x0000000800527308 */ /* 0x000ee20000000800 */
[----:B-1----:R-:W-:Y:S01]  /*1f6f0*/  @!P1 FMUL R80, R80, R80 ;  /* 0x0000005050509220 */ /* 0x002fe20000400000 */
[----:B------:R-:W-:-:S02]  /*1f700*/  FSETP.GEU.AND P1, PT, R5, -126, PT ;  /* 0xc2fc00000500780b */ /* 0x000fc40003f2e000 */
[----:B------:R-:W-:Y:S02]  /*1f710*/  MOV R3, UR4 ;  /* 0x0000000400037c02 */ /* 0x000fe40008000f00 */
[----:B------:R-:W-:Y:S02]  /*1f720*/  F2FP.BF16.F32.PACK_AB R44, R79, R78 ;  /* 0x0000004e4f2c723e */ /* 0x000fe400000010ff */
[----:B------:R-:W1:Y:S01]  /*1f730*/  MUFU.EX2 R83, R9 ;  /* 0x0000000900537308 */ /* 0x000e620000000800 */
[----:B--2---:R-:W-:Y:S01]  /*1f740*/  @!P0 FMUL R81, R81, R81 ;  /* 0x0000005151518220 */ /* 0x004fe20000400000 */
[----:B------:R-:W-:Y:S01]  /*1f750*/  FSETP.GEU.AND P0, PT, R108, -126, PT ;  /* 0xc2fc00006c00780b */ /* 0x000fe20003f0e000 */
[----:B------:R-:W-:Y:S01]  /*1f760*/  @!P2 FMUL R4, R4, 0.5 ;  /* 0x3f0000000404a820 */ /* 0x000fe20000400000 */
[----:B------:R2:W-:Y:S02]  /*1f770*/  SYNCS.ARRIVE.TRANS64.A1T0 RZ, [R3+UR36+0x380d0], RZ ;  /* 0x0380d0ff03ff79a7 */ /* 0x0005e40008100024 */
[----:B------:R-:W-:Y:S01]  /*1f780*/  F2FP.BF16.F32.PACK_AB R45, R81, R80 ;  /* 0x00000050512d723e */ /* 0x000fe200000010ff */
[----:B------:R-:W-:Y:S01]  /*1f790*/  @!P1 FMUL R5, R5, 0.5 ;  /* 0x3f00000005059820 */ /* 0x000fe20000400000 */
[----:B------:R-:W4:Y:S01]  /*1f7a0*/  MUFU.EX2 R84, R6 ;  /* 0x0000000600547308 */ /* 0x000f220000000800 */
[----:B---3--:R-:W-:Y:S01]  /*1f7b0*/  @!P6 FMUL R82, R82, R82 ;  /* 0x000000525252e220 */ /* 0x008fe20000400000 */
[----:B------:R-:W-:-:S05]  /*1f7c0*/  FSETP.GEU.AND P6, PT, R109, -126, PT ;  /* 0xc2fc00006d00780b */ /* 0x000fca0003fce000 */
[----:B------:R-:W-:Y:S01]  /*1f7d0*/  @!P0 FMUL R108, R108, 0.5 ;  /* 0x3f0000006c6c8820 */ /* 0x000fe20000400000 */
[----:B------:R-:W3:Y:S01]  /*1f7e0*/  MUFU.EX2 R85, R7 ;  /* 0x0000000700557308 */ /* 0x000ee20000000800 */
[----:B-1----:R-:W-:Y:S01]  /*1f7f0*/  @!P5 FMUL R83, R83, R83 ;  /* 0x000000535353d220 */ /* 0x002fe20000400000 */
[----:B------:R-:W-:-:S04]  /*1f800*/  FSETP.GEU.AND P5, PT, R24, -126, PT ;  /* 0xc2fc00001800780b */ /* 0x000fc80003fae000 */
[----:B------:R-:W-:Y:S01]  /*1f810*/  F2FP.BF16.F32.PACK_AB R46, R83, R82 ;  /* 0x00000052532e723e */ /* 0x000fe200000010ff */
[----:B------:R-:W-:Y:S01]  /*1f820*/  @!P6 FMUL R109, R109, 0.5 ;  /* 0x3f0000006d6de820 */ /* 0x000fe20000400000 */
[----:B------:R-:W1:Y:S01]  /*1f830*/  MUFU.EX2 R86, R4 ;  /* 0x0000000400567308 */ /* 0x000e620000000800 */
[----:B----4-:R-:W-:Y:S01]  /*1f840*/  @!P4 FMUL R84, R84, R84 ;  /* 0x000000545454c220 */ /* 0x010fe20000400000 */
[----:B------:R-:W-:-:S05]  /*1f850*/  FSETP.GEU.AND P4, PT, R25, -126, PT ;  /* 0xc2fc00001900780b */ /* 0x000fca0003f8e000 */
[----:B------:R-:W-:Y:S01]  /*1f860*/  @!P5 FMUL R24, R24, 0.5 ;  /* 0x3f0000001818d820 */ /* 0x000fe20000400000 */
[----:B------:R-:W4:Y:S01]  /*1f870*/  MUFU.EX2 R87, R5 ;  /* 0x0000000500577308 */ /* 0x000f220000000800 */
[----:B---3--:R-:W-:Y:S01]  /*1f880*/  @!P3 FMUL R85, R85, R85 ;  /* 0x000000555555b220 */ /* 0x008fe20000400000 */
[----:B------:R-:W-:-:S04]  /*1f890*/  FSETP.GEU.AND P3, PT, R26, -126, PT ;  /* 0xc2fc00001a00780b */ /* 0x000fc80003f6e000 */
[----:B------:R-:W-:Y:S01]  /*1f8a0*/  F2FP.BF16.F32.PACK_AB R47, R85, R84 ;  /* 0x00000054552f723e */ /* 0x000fe200000010ff */
[----:B------:R-:W-:Y:S01]  /*1f8b0*/  @!P4 FMUL R25, R25, 0.5 ;  /* 0x3f0000001919c820 */ /* 0x000fe20000400000 */
[----:B------:R-:W3:Y:S01]  /*1f8c0*/  MUFU.EX2 R108, R108 ;  /* 0x0000006c006c7308 */ /* 0x000ee20000000800 */
[----:B-1----:R-:W-:Y:S01]  /*1f8d0*/  @!P2 FMUL R86, R86, R86 ;  /* 0x000000565656a220 */ /* 0x002fe20000400000 */
[----:B------:R-:W-:-:S05]  /*1f8e0*/  FSETP.GEU.AND P2, PT, R27, -126, PT ;  /* 0xc2fc00001b00780b */ /* 0x000fca0003f4e000 */
[----:B------:R-:W-:Y:S01]  /*1f8f0*/  @!P3 FMUL R26, R26, 0.5 ;  /* 0x3f0000001a1ab820 */ /* 0x000fe20000400000 */
[----:B------:R-:W1:Y:S01]  /*1f900*/  MUFU.EX2 R109, R109 ;  /* 0x0000006d006d7308 */ /* 0x000e620000000800 */
[----:B----4-:R-:W-:Y:S01]  /*1f910*/  @!P1 FMUL R87, R87, R87 ;  /* 0x0000005757579220 */ /* 0x010fe20000400000 */
[----:B------:R-:W-:-:S04]  /*1f920*/  FSETP.GEU.AND P1, PT, R28, -126, PT ;  /* 0xc2fc00001c00780b */ /* 0x000fc80003f2e000 */
        /* <DEDUP_REMOVED lines=13> */
[----:B------:R-:W-:Y:S02]  /*1fa00*/  FSETP.GEU.AND P5, PT, R31, -126, PT ;  /* 0xc2fc00001f00780b */ /* 0x000fe40003fae000 */
[----:B------:R-:W-:-:S03]  /*1fa10*/  F2FP.BF16.F32.PACK_AB R24, R17, R16 ;  /* 0x000000101118723e */ /* 0x000fc600000010ff */
[----:B------:R-:W-:Y:S01]  /*1fa20*/  @!P6 FMUL R30, R30, 0.5 ;  /* 0x3f0000001e1ee820 */ /* 0x000fe20000400000 */
[----:B------:R-:W4:Y:S01]  /*1fa30*/  MUFU.EX2 R113, R27 ;  /* 0x0000001b00717308 */ /* 0x000f220000000800 */
[----:B---3--:R-:W-:Y:S01]  /*1fa40*/  @!P4 FMUL R111, R111, R111 ;  /* 0x0000006f6f6fc220 */ /* 0x008fe20000400000 */
[----:B------:R-:W-:Y:S02]  /*1fa50*/  FSETP.GEU.AND P4, PT, R32, -126, PT ;  /* 0xc2fc00002000780b */ /* 0x000fe40003f8e000 */
[----:B------:R-:W-:Y:S02]  /*1fa60*/  F2FP.BF16.F32.PACK_AB R25, R19, R18 ;  /* 0x000000121319723e */ /* 0x000fe400000010ff */
[----:B------:R-:W-:Y:S01]  /*1fa70*/  F2FP.BF16.F32.PACK_AB R50, R111, R110 ;  /* 0x0000006e6f32723e */ /* 0x000fe200000010ff */
[----:B------:R-:W-:Y:S01]  /*1fa80*/  @!P5 FMUL R31, R31, 0.5 ;  /* 0x3f0000001f1fd820 */ /* 0x000fe20000400000 */
[----:B------:R-:W3:Y:S01]  /*1fa90*/  MUFU.EX2 R114, R28 ;  /* 0x0000001c00727308 */ /* 0x000ee20000000800 */
[----:B-1----:R-:W-:Y:S01]  /*1faa0*/  @!P3 FMUL R112, R112, R112 ;  /* 0x000000707070b220 */ /* 0x002fe20000400000 */
[----:B------:R-:W-:-:S02]  /*1fab0*/  FSETP.GEU.AND P3, PT, R33, -126, PT ;  /* 0xc2fc00002100780b */ /* 0x000fc40003f6e000 */
[----:B------:R-:W-:-:S03]  /*1fac0*/  F2FP.BF16.F32.PACK_AB R26, R23, R22 ;  /* 0x00000016171a723e */ /* 0x000fc600000010ff */
[----:B------:R-:W-:Y:S01]  /*1fad0*/  @!P4 FMUL R32, R32, 0.5 ;  /* 0x3f0000002020c820 */ /* 0x000fe20000400000 */
[----:B------:R-:W1:Y:S01]  /*1fae0*/  MUFU.EX2 R115, R29 ;  /* 0x0000001d00737308 */ /* 0x000e620000000800 */
[----:B----4-:R-:W-:Y:S01]  /*1faf0*/  @!P2 FMUL R113, R113, R113 ;  /* 0x000000717171a220 */ /* 0x010fe20000400000 */
[----:B------:R-:W-:Y:S02]  /*1fb00*/  FSETP.GEU.AND P2, PT, R34, -126, PT ;  /* 0xc2fc00002200780b */ /* 0x000fe40003f4e000 */
[----:B------:R-:W-:Y:S02]  /*1fb10*/  F2FP.BF16.F32.PACK_AB R27, R57, R56 ;  /* 0x00000038391b723e */ /* 0x000fe400000010ff */
[----:B------:R-:W-:Y:S01]  /*1fb20*/  F2FP.BF16.F32.PACK_AB R51, R113, R112 ;  /* 0x000000707133723e */ /* 0x000fe200000010ff */
[----:B------:R-:W-:Y:S01]  /*1fb30*/  @!P3 FMUL R33, R33, 0.5 ;  /* 0x3f0000002121b820 */ /* 0x000fe20000400000 */
[----:B------:R-:W4:Y:S01]  /*1fb40*/  MUFU.EX2 R116, R30 ;  /* 0x0000001e00747308 */ /* 0x000f220000000800 */
[----:B---3--:R-:W-:Y:S01]  /*1fb50*/  @!P1 FMUL R114, R114, R114 ;  /* 0x0000007272729220 */ /* 0x008fe20000400000 */
[----:B------:R-:W-:-:S02]  /*1fb60*/  FSETP.GEU.AND P1, PT, R35, -126, PT ;  /* 0xc2fc00002300780b */ /* 0x000fc40003f2e000 */
[----:B------:R-:W-:-:S03]  /*1fb70*/  F2FP.BF16.F32.PACK_AB R28, R59, R58 ;  /* 0x0000003a3b1c723e */ /* 0x000fc600000010ff */
[----:B------:R-:W-:Y:S01]  /*1fb80*/  @!P2 FMUL R34, R34, 0.5 ;  /* 0x3f0000002222a820 */ /* 0x000fe20000400000 */
[----:B------:R-:W3:Y:S01]  /*1fb90*/  MUFU.EX2 R117, R31 ;  /* 0x0000001f00757308 */ /* 0x000ee20000000800 */
[----:B-1----:R-:W-:Y:S01]  /*1fba0*/  @!P0 FMUL R115, R115, R115 ;  /* 0x0000007373738220 */ /* 0x002fe20000400000 */
[----:B------:R-:W-:Y:S02]  /*1fbb0*/  LOP3.LUT P0, RZ, R0, 0x3, R91, 0x48, !PT ;  /* 0x0000000300ff7812 */ /* 0x000fe4000780485b */
[----:B------:R-:W-:Y:S02]  /*1fbc0*/  F2FP.BF16.F32.PACK_AB R29, R61, R60 ;  /* 0x0000003c3d1d723e */ /* 0x000fe400000010ff */
[----:B------:R-:W-:Y:S01]  /*1fbd0*/  F2FP.BF16.F32.PACK_AB R52, R115, R114 ;  /* 0x000000727334723e */ /* 0x000fe200000010ff */
[----:B------:R-:W-:Y:S01]  /*1fbe0*/  @!P1 FMUL R35, R35, 0.5 ;  /* 0x3f00000023239820 */ /* 0x000fe20000400000 */
[----:B------:R-:W1:Y:S01]  /*1fbf0*/  MUFU.EX2 R120, R32 ;  /* 0x0000002000787308 */ /* 0x000e620000000800 */
[----:B----4-:R-:W-:Y:S01]  /*1fc00*/  @!P6 FMUL R116, R116, R116 ;  /* 0x000000747474e220 */ /* 0x010fe20000400000 */
[----:B------:R-:W-:-:S06]  /*1fc10*/  F2FP.BF16.F32.PACK_AB R30, R63, R62 ;  /* 0x0000003e3f1e723e */ /* 0x000fcc00000010ff */
[----:B------:R-:W4:Y:S01]  /*1fc20*/  MUFU.EX2 R121, R33 ;  /* 0x0000002100797308 */ /* 0x000f220000000800 */
[----:B---3--:R-:W-:Y:S01]  /*1fc30*/  @!P5 FMUL R117, R117, R117 ;  /* 0x000000757575d220 */ /* 0x008fe20000400000 */
[----:B------:R-:W-:-:S04]  /*1fc40*/  F2FP.BF16.F32.PACK_AB R31, R65, R64 ;  /* 0x00000040411f723e */ /* 0x000fc800000010ff */
[----:B------:R-:W-:Y:S02]  /*1fc50*/  F2FP.BF16.F32.PACK_AB R53, R117, R116 ;  /* 0x000000747535723e */ /* 0x000fe400000010ff */
[----:B------:R-:W3:Y:S01]  /*1fc60*/  MUFU.EX2 R118, R34 ;  /* 0x0000002200767308 */ /* 0x000ee20000000800 */
[----:B-1----:R-:W-:Y:S01]  /*1fc70*/  @!P4 FMUL R120, R120, R120 ;  /* 0x000000787878c220 */ /* 0x002fe20000400000 */
[----:B------:R-:W-:-:S06]  /*1fc80*/  F2FP.BF16.F32.PACK_AB R32, R67, R66 ;  /* 0x000000424320723e */ /* 0x000fcc00000010ff */
[----:B------:R-:W1:Y:S01]  /*1fc90*/  MUFU.EX2 R119, R35 ;  /* 0x0000002300777308 */ /* 0x000e620000000800 */
[----:B----4-:R-:W-:Y:S01]  /*1fca0*/  @!P3 FMUL R121, R121, R121 ;  /* 0x000000797979b220 */ /* 0x010fe20000400000 */
[----:B------:R-:W-:-:S04]  /*1fcb0*/  F2FP.BF16.F32.PACK_AB R33, R93, R92 ;  /* 0x0000005c5d21723e */ /* 0x000fc800000010ff */
[----:B------:R-:W-:Y:S01]  /*1fcc0*/  F2FP.BF16.F32.PACK_AB R54, R121, R120 ;  /* 0x000000787936723e */ /* 0x000fe200000010ff */
[----:B---3--:R-:W-:Y:S01]  /*1fcd0*/  @!P2 FMUL R118, R118, R118 ;  /* 0x000000767676a220 */ /* 0x008fe20000400000 */
[----:B------:R-:W-:Y:S01]  /*1fce0*/  F2FP.BF16.F32.PACK_AB R34, R95, R94 ;  /* 0x0000005e5f22723e */ /* 0x000fe200000010ff */
[----:B-1----:R-:W-:Y:S01]  /*1fcf0*/  @!P1 FMUL R119, R119, R119 ;  /* 0x0000007777779220 */ /* 0x002fe20000400000 */
[----:B------:R-:W-:-:S04]  /*1fd00*/  F2FP.BF16.F32.PACK_AB R35, R97, R96 ;  /* 0x000000606123723e */ /* 0x000fc800000010ff */
        /* <DEDUP_REMOVED lines=18> */
.L_x_334:
        /* <DEDUP_REMOVED lines=8> */
.L_x_335:
[----:B------:R-:W-:Y:S02]  /*1feb0*/  UISETP.NE.AND UP0, UPT, UR42, URZ, UPT ;  /* 0x000000ff2a00728c */ /* 0x000fe4000bf05270 */
[----:B------:R-:W-:-:S09]  /*1fec0*/  UIADD3 UR4, UPT, UPT, UR36, 0x38068, URZ ;  /* 0x0003806824047890 */ /* 0x000fd2000fffe0ff */
[----:B------:R-:W-:Y:S02]  /*1fed0*/  @UP0 UIADD3 UR4, UPT, UPT, UR36, 0x38058, URZ ;  /* 0x0003805824040890 */ /* 0x000fe4000fffe0ff */
[----:B------:R-:W-:Y:S02]  /*1fee0*/  UISETP.NE.AND UP0, UPT, UR47, URZ, UPT ;  /* 0x000000ff2f00728c */ /* 0x000fe4000bf05270 */
[----:B------:R-:W-:-:S09]  /*1fef0*/  UPRMT UR4, UR56, 0x654, UR4 ;  /* 0x0000065438047896 */ /* 0x000fd20008000004 */
[----:B--2---:R-:W-:Y:S01]  /*1ff00*/  SYNCS.ARRIVE.TRANS64.RED.A1T0 RZ, [UR4], RZ ;  /* 0x000000ffffff79a7 */ /* 0x004fe20008100404 */
[----:B------:R-:W-:Y:S05]  /*1ff10*/  BRA.U UP0, `(.L_x_336) ;  /* 0x0000000100047547 */ /* 0x000fea000b800000 */
[----:B------:R-:W-:Y:S05]  /*1ff20*/  BPT.TRAP 0x1 ;  /* 0x000000040000795c */ /* 0x000fea0000300000 */
.L_x_336:
        /* <DEDUP_REMOVED lines=13> */
.L_x_469:
[----:B------:R-:W-:Y:S01]  /*20000*/  BSSY.RECONVERGENT B0, `(.L_x_338) ;  /* 0x000000b000007945 */ /* 0x000fe20003800200 */
[----:B--2---:R-:W-:-:S03]  /*20010*/  MOV R3, 0x3f000000 ;  /* 0x3f00000000037802 */ /* 0x004fc60000000f00 */
[----:B------:R-:W-:Y:S05]  /*20020*/  @!P1 BRA `(.L_x_339) ;  /* 0x0000000000209947 */ /* 0x000fea0003800000 */
[----:B------:R-:W2:Y:S01]  /*20030*/  LDCU UR4, c[0x0][0x704] ;  /* 0x0000e080ff0477ac */ /* 0x000ea20008000800 */
[----:B------:R-:W-:-:S04]  /*20040*/  FADD R0, -R105, R89 ;  /* 0x0000005969007221 */ /* 0x000fc80000000100 */
[----:B--2---:R-:W-:-:S05]  /*20050*/  FMUL R0, R0, UR4 ;  /* 0x0000000400007c20 */ /* 0x004fca0008400000 */
[----:B------:R-:W-:-:S13]  /*20060*/  FSETP.GEU.AND P1, PT, R0, -126, PT ;  /* 0xc2fc00000000780b */ /* 0x000fda0003f2e000 */
[----:B------:R-:W-:-:S04]  /*20070*/  @!P1 FMUL R0, R0, 0.5 ;  /* 0x3f00000000009820 */ /* 0x000fc80000400000 */
[----:B------:R-:W2:Y:S02]  /*20080*/  MUFU.EX2 R3, R0 ;  /* 0x0000000000037308 */ /* 0x000ea40000000800 */
[----:B--2---:R-:W-:-:S04]  /*20090*/  @!P1 FMUL R3, R3, R3 ;  /* 0x0000000303039220 */ /* 0x004fc80000400000 */
[----:B------:R-:W-:Y:S02]  /*200a0*/  FMUL R3, R3, 0.5 ;  /* 0x3f00000003037820 */ /* 0x000fe40000400000 */
.L_x_339:
[----:B------:R-:W-:Y:S05]  /*200b0*/  BSYNC.RECONVERGENT B0 ;  /* 0x0000000000007941 */ /* 0x000fea0003800200 */
.L_x_338:
[----:B------:R-:W-:Y:S01]  /*200c0*/  FMUL R88, R3, R88 ;  /* 0x0000005803587220 */ /* 0x000fe20000400000 */
[----:B------:R-:W-:Y:S02]  /*200d0*/  FADD2 R56, R56.F32x2.HI_LO, R96.F32x2.HI_LO ;  /* 0x000000603838724b */ /* 0x000fe40000000000 */
        /* <DEDUP_REMOVED lines=27> */
[----:B------:R-:W-:Y:S05]  /*20290*/  @P0 BRA `(.L_x_340) ;  /* 0x0000000000040947 */ /* 0x000fea0003800000 */
[----:B------:R-:W-:Y:S05]  /*202a0*/  BPT.TRAP 0x1 ;  /* 0x000000040000795c */ /* 0x000fea0000300000 */
.L_x_340:
[----:B------:R-:W-:Y:S01]  /*202b0*/  ULOP3.LUT UR4, UR45, 0x1, URZ, 0x3c, !UPT ;  /* 0x000000012d047892 */ /* 0x000fe2000f8e3cff */
[----:B------:R-:W-:-:S05]  /*202c0*/  ISETP.NE.AND P0, PT, R2, R107, PT ;  /* 0x0000006b0200720c */ /* 0x000fca0003f05270 */
[----:B------:R-:W-:-:S05]  /*202d0*/  IMAD.U32 R0, RZ, RZ, UR4 ;  /* 0x00000004ff007e24 */ /* 0x000fca000f8e00ff */
[----:B------:R-:W-:-:S04]  /*202e0*/  SHF.L.U32 R0, R0, 0x1f, RZ ;  /* 0x0000001f00007819 */ /* 0x000fc800000006ff */
[----:B------:R-:W2:Y:S02]  /*202f0*/  SYNCS.PHASECHK.TRANS64.TRYWAIT P1, [UR40], R0 ;  /* 0x00000000ff0075a7 */ /* 0x000ea40008021128 */
[----:B--2---:R-:W-:Y:S05]  /*20300*/  @!P1 BRA `(.L_x_341) ;  /* 0x00000068002c9947 */ /* 0x004fea0003800000 */
.L_x_470:
[----:B------:R-:W-:Y:S05]  /*20310*/  @!P0 BRA `(.L_x_342) ;  /* 0x0000000000408947 */ /* 0x000fea0003800000 */
[----:B------:R-:W-:Y:S01]  /*20320*/  MOV R2, 0x8 ;  /* 0x0000000800027802 */ /* 0x000fe20000000f00 */
[----:B------:R-:W3:Y:S01]  /*20330*/  LDCU.64 UR8, c[0x4][0xb0] ;  /* 0x01001600ff0877ac */ /* 0x000ee20008000a00 */
[----:B------:R-:W-:Y:S02]  /*20340*/  HFMA2 R12, -RZ, RZ, 0, 5.9604644775390625e-08 ;  /* 0x00000001ff0c7431 */ /* 0x000fe400000001ff */
[----:B------:R-:W-:Y:S01]  /*20350*/  IMAD.MOV.U32 R8, RZ, RZ, 0x1be ;  /* 0x000001beff087424 */ /* 0x000fe200078e00ff */
[----:B------:R-:W4:Y:S01]  /*20360*/  LDCU.64 UR6, c[0x4][0xb8] ;  /* 0x01001700ff0677ac */ /* 0x000f220008000a00 */
[----:B--2---:R-:W2:Y:S01]  /*20370*/  LDC.64 R2, c[0x4][R2] ;  /* 0x0100000002027b82 */ /* 0x004ea20000000a00 */
        /* <DEDUP_REMOVED lines=10> */
.L_x_342:
[----:B------:R-:W-:Y:S05]  /*20420*/  WARPSYNC.ALL ;  /* 0x0000000000007948 */ /* 0x000fea0003800000 */
[----:B------:R-:W-:Y:S01]  /*20430*/  R2UR UR4, R106 ;  /* 0x000000006a0472ca */ /* 0x000fe200000e0000 */
[----:B------:R-:W-:-:S04]  /*20440*/  UISETP.NE.AND UP0, UPT, UR42, URZ, UPT ;  /* 0x000000ff2a00728c */ /* 0x000fc8000bf05270 */
[----:B------:R-:W-:Y:S02]  /*20450*/  USEL UR43, UR43, UR37, UP0 ;  /* 0x000000252b2b7287 */ /* 0x000fe40008000000 */
[----:B------:R-:W-:-:S06]  /*20460*/  USEL UR44, UR37, UR44, UP0 ;  /* 0x0000002c252c7287 */ /* 0x000fcc0008000000 */
[----:B------:R4:W-:Y:S06]  /*20470*/  STTM.x2 tmem[UR4], R122 ;  /* 0x0000007a000079ed */ /* 0x0009ec00080c0004 */
.L_x_326:
[----:B------:R-:W-:-:S09]  /*20480*/  UISETP.NE.AND UP0, UPT, UR47, URZ, UPT ;  /* 0x000000ff2f00728c */ /* 0x000fd2000bf05270 */
[----:B------:R-:W-:Y:S05]  /*20490*/  BRA.U UP0, `(.L_x_343) ;  /* 0x0000000100047547 */ /* 0x000fea000b800000 */
[----:B------:R-:W-:Y:S05]  /*204a0*/  BPT.TRAP 0x1 ;  /* 0x000000040000795c */ /* 0x000fea0000300000 */
.L_x_343:
[----:B------:R-:W-:Y:S02]  /*204b0*/  UISETP.NE.AND UP1, UPT, UR42, URZ, UPT ;  /* 0x000000ff2a00728c */ /* 0x000fe4000bf25270 */
[----:B------:R-:W-:-:S09]  /*204c0*/  UIADD3 UR4, UPT, UPT, UR36, 0x38080, URZ ;  /* 0x0003808024047890 */ /* 0x000fd2000fffe0ff */
[----:B------:R-:W-:-:S09]  /*204d0*/  @UP1 UIADD3 UR4, UPT, UPT, UR36, 0x38070, URZ ;  /* 0x0003807024041890 */ /* 0x000fd2000fffe0ff */
[----:B------:R-:W-:Y:S01]  /*204e0*/  SYNCS.ARRIVE.TRANS64.A1T0 RZ, [UR4], RZ ;  /* 0x000000ffffff79a7 */ /* 0x000fe20008100004 */
[----:B------:R-:W-:Y:S01]  /*204f0*/  USEL UR4, UR44, UR43, UP1 ;  /* 0x0000002b2c047287 */ /* 0x000fe20008800000 */
[----:B------:R-:W-:Y:S11]  /*20500*/  BRA.U UP0, `(.L_x_344) ;  /* 0x0000000100047547 */ /* 0x000ff6000b800000 */
[----:B------:R-:W-:Y:S05]  /*20510*/  BPT.TRAP 0x1 ;  /* 0x000000040000795c */ /* 0x000fea0000300000 */
.L_x_344:
[----:B------:R-:W-:-:S06]  /*20520*/  ULOP3.LUT UR4, UR4, 0x1, URZ, 0x3c, !UPT ;  /* 0x0000000104047892 */ /* 0x000fcc000f8e3cff */
[----:B-12---:R-:W-:-:S04]  /*20530*/  MOV R3, UR4 ;  /* 0x0000000400037c02 */ /* 0x006fc80008000f00 */
[----:B------:R-:W-:-:S04]  /*20540*/  SHF.L.U32 R3, R3, 0x1f, RZ ;  /* 0x0000001f03037819 */ /* 0x000fc800000006ff */
[----:B------:R-:W1:Y:S02]  /*20550*/  SYNCS.PHASECHK.TRANS64.TRYWAIT P0, [UR54], R3 ;  /* 0x00000003ff0075a7 */ /* 0x000e640008001136 */
[----:B-1----:R-:W-:Y:S05]  /*20560*/  @!P0 BRA `(.L_x_345) ;  /* 0x0000006400ac8947 */ /* 0x002fea0003800000 */
.L_x_471:
[----:B-1----:R-:W2:Y:S01]  /*20570*/  LDL.LU R0, [R1+0x18] ;  /* 0x0000180001007983 */ /* 0x002ea20000300800 */
[----:B------:R-:W-:Y:S01]  /*20580*/  UISETP.NE.AND UP0, UPT, UR42, URZ, UPT ;  /* 0x000000ff2a00728c */ /* 0x000fe2000bf05270 */
[----:B--2---:R-:W-:-:S13]  /*20590*/  R2UR UR4, R0 ;  /* 0x00000000000472ca */ /* 0x004fda00000e0000 */
[----:B------:R-:W-:-:S04]  /*205a0*/  USEL UR4, UR55, UR4, UP0 ;  /* 0x0000000437047287 */ /* 0x000fc80008000000 */
[----:B------:R-:W-:-:S09]  /*205b0*/  UISETP.GT.U32.AND UP0, UPT, UR4, 0x1, UPT ;  /* 0x000000010400788c */ /* 0x000fd2000bf04070 */
[----:B------:R-:W-:Y:S05]  /*205c0*/  BRA.U UP0, `(.L_x_346) ;  /* 0x0000000100087547 */ /* 0x000fea000b800000 */
[----:B------:R-:W-:Y:S05]  /*205d0*/  BPT.TRAP 0x1 ;  /* 0x000000040000795c */ /* 0x000fea0000300000 */
[----:B------:R-:W-:Y:S05]  /*205e0*/  BPT.TRAP 0x1 ;  /* 0x000000040000795c */ /* 0x000fea0000300000 */
.L_x_346:
[----:B------:R-:W-:Y:S02]  /*205f0*/  UISETP.NE.AND UP0, UPT, UR42, URZ, UPT ;  /* 0x000000ff2a00728c */ /* 0x000fe4000bf05270 */
[----:B------:R-:W-:-:S09]  /*20600*/  UIADD3 UR4, UPT, UPT, UR36, 0x38068, URZ ;  /* 0x0003806824047890 */ /* 0x000fd2000fffe0ff */
[----:B------:R-:W-:-:S04]  /*20610*/  @UP0 UIADD3 UR4, UPT, UPT, UR36, 0x38058, URZ ;  /* 0x0003805824040890 */ /* 0x000fc8000fffe0ff */
[----:B------:R-:W-:-:S09]  /*20620*/  UPRMT UR4, UR56, 0x654, UR4 ;  /* 0x0000065438047896 */ /* 0x000fd20008000004 */
[----:B------:R-:W-:Y:S01]  /*20630*/  SYNCS.ARRIVE.TRANS64.RED.A1T0 RZ, [UR4], RZ ;  /* 0x000000ffffff79a7 */ /* 0x000fe20008100404 */
[----:B------:R-:W-:Y:S05]  /*20640*/  EXIT ;  /* 0x000000000000794d */ /* 0x000fea0003800000 */
.L_x_26:
[----:B------:R-:W-:-:S05]  /*20650*/  IMAD.MOV.U32 R3, RZ, RZ, -0x4 ;  /* 0xfffffffcff037424 */ /* 0x000fca00078e00ff */
[----:B------:R-:W-:-:S05]  /*20660*/  VIADDMNMX.U32 R0, R0, R3, 0x2, PT ;  /* 0x0000000200007446 */ /* 0x000fca0003800003 */
[----:B------:R-:W-:-:S04]  /*20670*/  IMAD.SHL.U32 R0, R0, 0x4, RZ ;  /* 0x0000000400007824 */ /* 0x000fc800078e00ff */
[----:B------:R-:W1:Y:S02]  /*20680*/  LDC R4, c[0x2][R0] ;  /* 0x0080000000047b82 */ /* 0x000e640000000800 */
[----:B-1----:R-:W-:-:S04]  /*20690*/  SHF.R.S32.HI R5, RZ, 0x1f, R4 ;  /* 0x0000001fff057819 */ /* 0x002fc80000011404 */
.L_x_508:
[----:B------:R-:W-:Y:S05]  /*206a0*/  BRX R4 -0x206b0                                                                                                                                                                                                                                                                                                                                                                                                                                                                                                                                                                                              (*"BRANCH_TARGETS .L_x_509,.L_x_510,.L_x_511"*) ;  /* 0xfffffdf804547949 */ /* 0x000fea000383ffff */
.L_x_511:
[----:B------:R-:W-:-:S08]  /*206b0*/  NOP ;  /* 0x0000000000007918 */ /* 0x000fd00000000000 */
[----:B------:R-:W-:-:S00]  /*206c0*/  USETMAXREG.DEALLOC.CTAPOOL 0x18 ;  /* 0x00000018000079c8 */ /* 0x000fc000080e0500 */
[----:B------:R-:W-:Y:S05]  /*206d0*/  EXIT ;  /* 0x000000000000794d */ /* 0x000fea0003800000 */
.L_x_509:
[----:B------:R-:W-:-:S08]  /*206e0*/  NOP ;  /* 0x0000000000007918 */ /* 0x000fd00000000000 */
[----:B------:R-:W1:-:S00]  /*206f0*/  USETMAXREG.DEALLOC.CTAPOOL 0x20 ;  /* 0x00000020000079c8 */ /* 0x000e4000080e0500 */
[----:B------:R-:W2:Y:S01]  /*20700*/  S2UR UR11, SR_CTAID.X ;  /* 0x00000000000b79c3 */ /* 0x000ea20000002500 */
[----:B------:R-:W3:Y:S07]  /*20710*/  LDCU.64 UR22, c[0x0][0x380] ;  /* 0x00007000ff1677ac */ /* 0x000eee0008000a00 */
[----:B------:R-:W4:Y:S01]  /*20720*/  S2UR UR53, SR_CTAID.Z ;  /* 0x00000000003579c3 */ /* 0x000f220000002700 */
[----:B---3--:R-:W-:Y:S02]  /*20730*/  UISETP.NE.AND UP1, UPT, UR23, URZ, UPT ;  /* 0x000000ff1700728c */ /* 0x008fe4000bf25270 */
[----:B--2---:R-:W-:-:S04]  /*20740*/  USHF.L.U32 UR11, UR11, 0x8, URZ ;  /* 0x000000080b0b7899 */ /* 0x004fc800080006ff */
[----:B------:R-:W-:-:S06]  /*20750*/  UISETP.GE.U32.OR UP1, UPT, UR11, UR22, !UP1 ;  /* 0x000000160b00728c */ /* 0x000fcc000cf26470 */
[----:B------:R-:W-:-:S13]  /*20760*/  PLOP3.LUT P1, PT, PT, PT, UP1, 0x80, 0x8 ;  /* 0x000000000008781c */ /* 0x000fda0003f2f018 */
[----:B-1--4-:R-:W-:Y:S05]  /*20770*/  @P1 EXIT ;  /* 0x000000000000194d */ /* 0x012fea0003800000 */
[----:B------:R-:W1:Y:S01]  /*20780*/  LDCU UR7, c[0x0][0x38c] ;  /* 0x00007180ff0777ac */ /* 0x000e620008000800 */
[----:B------:R-:W2:Y:S01]  /*20790*/  S2UR UR8, SR_CTAID.Y ;  /* 0x00000000000879c3 */ /* 0x000ea20000002600 */
[----:B------:R-:W-:Y:S01]  /*207a0*/  BSSY.RECONVERGENT B0, `(.L_x_347) ;  /* 0x000001b000007945 */ /* 0x000fe20003800200 */
[----:B------:R-:W-:Y:S01]  /*207b0*/  ELECT P2, URZ, PT ;  /* 0x0000000000ff782f */ /* 0x000fe20003840000 */
[----:B-1----:R-:W1:Y:S01]  /*207c0*/  I2F.U32.RP R3, UR7 ;  /* 0x0000000700037d06 */ /* 0x002e620008209000 */
[----:B------:R-:W-:-:S07]  /*207d0*/  UISETP.NE.U32.AND UP1, UPT, UR7, URZ, UPT ;  /* 0x000000ff0700728c */ /* 0x000fce000bf25070 */
[----:B-1----:R-:W1:Y:S02]  /*207e0*/  MUFU.RCP R0, R3 ;  /* 0x0000000300007308 */ /* 0x002e640000001000 */
[----:B-1----:R-:W-:-:S06]  /*207f0*/  VIADD R0, R0, 0xffffffe ;  /* 0x0ffffffe00007836 */ /* 0x002fcc0000000000 */
[----:B------:R-:W1:Y:S02]  /*20800*/  F2I.FTZ.U32.TRUNC.NTZ R0, R0 ;  /* 0x0000000000007305 */ /* 0x000e64000021f000 */
[----:B-1----:R-:W-:-:S13]  /*20810*/  R2UR UR5, R0 ;  /* 0x00000000000572ca */ /* 0x002fda00000e0000 */
[----:B------:R-:W-:-:S04]  /*20820*/  UIADD3 UR4, UPT, UPT, URZ, -UR5, URZ ;  /* 0x80000005ff047290 */ /* 0x000fc8000fffe0ff */
[----:B------:R-:W-:-:S03]  /*20830*/  UIMAD UR6, UR4, UR7, URZ ;  /* 0x00000007040672a4 */ /* 0x000fc6000f8e02ff */
[----:B------:R-:W-:Y:S02]  /*20840*/  UMOV UR4, URZ ;  /* 0x000000ff00047c82 */ /* 0x000fe40008000000 */
[----:B------:R-:W-:-:S07]  /*20850*/  UIMAD.WIDE.U32 UR4, UR5, UR6, UR4 ;  /* 0x00000006050472a5 */ /* 0x000fce000f8e0004 */
[----:B------:R-:W-:Y:S02]  /*20860*/  UMOV UR4, UR5 ;  /* 0x0000000500047c82 */ /* 0x000fe40008000000 */
[----:B--2---:R-:W-:-:S07]  /*20870*/  UIMAD.WIDE.U32 UR4, UR4, UR8, URZ ;  /* 0x00000008040472a5 */ /* 0x004fce000f8e00ff */
[----:B------:R-:W-:Y:S02]  /*20880*/  UMOV UR52, UR5 ;  /* 0x0000000500347c82 */ /* 0x000fe40008000000 */
[----:B------:R-:W-:-:S04]  /*20890*/  UIADD3 UR4, UPT, UPT, -UR52, URZ, URZ ;  /* 0x000000ff34047290 */ /* 0x000fc8000fffe1ff */
[----:B------:R-:W-:-:S04]  /*208a0*/  UIMAD UR4, UR7, UR4, UR8 ;  /* 0x00000004070472a4 */ /* 0x000fc8000f8e0208 */
[----:B------:R-:W-:-:S11]  /*208b0*/  UISETP.GE.U32.AND UP5, UPT, UR4, UR7, UPT ;  /* 0x000000070400728c */ /* 0x000fd6000bfa6070 */
[----:B------:R-:W-:Y:S02]  /*208c0*/  @UP5 UIADD3 UR4, UPT, UPT, UR4, -UR7, URZ ;  /* 0x8000000704045290 */ /* 0x000fe4000fffe0ff */
[----:B------:R-:W-:Y:S02]  /*208d0*/  @UP5 UIADD3 UR52, UPT, UPT, UR52, 0x1, URZ ;  /* 0x0000000134345890 */ /* 0x000fe4000fffe0ff */
[----:B------:R-:W-:-:S11]  /*208e0*/  UISETP.GE.U32.AND UP4, UPT, UR4, UR7, UPT ;  /* 0x000000070400728c */ /* 0x000fd6000bf86070 */
[----:B------:R-:W-:Y:S02]  /*208f0*/  @UP4 UIADD3 UR52, UPT, UPT, UR52, 0x1, URZ ;  /* 0x0000000134344890 */ /* 0x000fe4000fffe0ff */
[----:B------:R-:W-:-:S04]  /*20900*/  @!UP1 ULOP3.LUT UR52, URZ, UR7, URZ, 0x33, !UPT ;  /* 0x00000007ff349292 */ /* 0x000fc8000f8e33ff */
[----:B------:R-:W-:-:S04]  /*20910*/  UIADD3 UR12, UPT, UPT, -UR52, URZ, URZ ;  /* 0x000000ff340c7290 */ /* 0x000fc8000fffe1ff */
[----:B------:R-:W-:Y:S01]  /*20920*/  UIMAD UR12, UR7, UR12, UR8 ;  /* 0x0000000c070c72a4 */ /* 0x000fe2000f8e0208 */
[----:B------:R-:W-:Y:S11]  /*20930*/  @!P3 BRA `(.L_x_348) ;  /* 0x000000000004b947 */ /* 0x000ff60003800000 */
[----:B------:R-:W-:Y:S05]  /*20940*/  BPT.TRAP 0x1 ;  /* 0x000000040000795c */ /* 0x000fea0000300000 */
.L_x_348:
[----:B------:R-:W-:Y:S05]  /*20950*/  BSYNC.RECONVERGENT B0 ;  /* 0x0000000000007941 */ /* 0x000fea0003800200 */
.L_x_347:
[----:B------:R-:W1:Y:S01]  /*20960*/  S2UR UR8, SR_CgaCtaId ;  /* 0x00000000000879c3 */ /* 0x000e620000008800 */
[----:B------:R-:W-:Y:S01]  /*20970*/  UMOV UR4, 0x400 ;  /* 0x0000040000047882 */ /* 0x000fe20000000000 */
[----:B------:R-:W-:Y:S01]  /*20980*/  IMAD.MOV.U32 R5, RZ, RZ, 0x1 ;  /* 0x00000001ff057424 */ /* 0x000fe200078e00ff */
[----:B------:R-:W-:-:S04]  /*20990*/  @!P0 MOV R3, 0x10000 ;  /* 0x0001000000038802 */ /* 0x000fc80000000f00 */
[----:B------:R-:W-:Y:S01]  /*209a0*/  SHF.L.U32 R5, R5, 0x1f, RZ ;  /* 0x0000001f05057819 */ /* 0x000fe200000006ff */
[----:B-1----:R-:W-:-:S09]  /*209b0*/  ULEA UR8, UR8, UR4, 0x18 ;  /* 0x0000000408087291 */ /* 0x002fd2000f8ec0ff */
[----:B------:R-:W1:Y:S02]  /*209c0*/  SYNCS.PHASECHK.TRANS64.TRYWAIT P1, [UR8+0x38010], R5 ;  /* 0x03801005ff0075a7 */ /* 0x000e640008021108 */
[----:B-1----:R-:W-:Y:S05]  /*209d0*/  @!P1 BRA `(.L_x_349) ;  /* 0x0000006000a89947 */ /* 0x002fea0003800000 */
.L_x_473:
[----:B------:R-:W-:Y:S01]  /*209e0*/  PLOP3.LUT P5, PT, P5, P6, PT, 0xf8, 0x8f ;  /* 0x00000000008f781c */ /* 0x000fe20002fadf70 */
[----:B------:R2:W-:Y:S01]  /*209f0*/  @!P0 SYNCS.ARRIVE.TRANS64 RZ, [UR8+0x38000], R3 ;  /* 0x03800003ffff89a7 */ /* 0x0005e20008000008 */
[----:B------:R-:W-:Y:S11]  /*20a00*/  BSSY.RECONVERGENT B0, `(.L_x_350) ;  /* 0x0000003000007945 */ /* 0x000ff60003800200 */
[----:B------:R-:W-:Y:S05]  /*20a10*/  @!P5 BRA `(.L_x_351) ;  /* 0x000000000004d947 */ /* 0x000fea0003800000 */
[----:B------:R-:W-:Y:S05]  /*20a20*/  BPT.TRAP 0x1 ;  /* 0x000000040000795c */ /* 0x000fea0000300000 */
.L_x_351:
[----:B------:R-:W-:Y:S05]  /*20a30*/  BSYNC.RECONVERGENT B0 ;  /* 0x0000000000007941 */ /* 0x000fea0003800200 */
.L_x_350:
[----:B------:R-:W-:Y:S01]  /*20a40*/  LOP3.LUT P1, RZ, R2, 0x1f, RZ, 0xc0, !PT ;  /* 0x0000001f02ff7812 */ /* 0x000fe2000782c0ff */
[----:B------:R-:W-:Y:S03]  /*20a50*/  BSSY.RECONVERGENT B0, `(.L_x_352) ;  /* 0x0000004000007945 */ /* 0x000fe60003800200 */
[----:B------:R-:W-:-:S13]  /*20a60*/  PLOP3.LUT P1, PT, P1, P0, PT, 0x8f, 0xf8 ;  /* 0x0000000000f8781c */ /* 0x000fda0000f21177 */
[----:B------:R-:W-:Y:S05]  /*20a70*/  @P1 BRA `(.L_x_353) ;  /* 0x0000000000041947 */ /* 0x000fea0003800000 */
[----:B------:R-:W-:Y:S05]  /*20a80*/  BPT.TRAP 0x1 ;  /* 0x000000040000795c */ /* 0x000fea0000300000 */
.L_x_353:
[----:B------:R-:W-:Y:S05]  /*20a90*/  BSYNC.RECONVERGENT B0 ;  /* 0x0000000000007941 */ /* 0x000fea0003800200 */
.L_x_352:
[----:B------:R-:W3:Y:S01]  /*20aa0*/  LDCU.64 UR4, c[0x0][0x348] ;  /* 0x00006900ff0477ac */ /* 0x000ee20008000a00 */
[----:B------:R-:W-:Y:S02]  /*20ab0*/  UIADD3 UR9, UPT, UPT, UR8, 0x38000, URZ ;  /* 0x0003800008097890 */ /* 0x000fe4000fffe0ff */
[----:B------:R-:W-:Y:S02]  /*20ac0*/  UIADD3 UR32, UPT, UPT, UR8, 0x4000, URZ ;  /* 0x0000400008207890 */ /* 0x000fe4000fffe0ff */
[----:B------:R-:W-:Y:S02]  /*20ad0*/  UIADD3 UR24, UPT, UPT, UR8, 0x8000, URZ ;  /* 0x0000800008187890 */ /* 0x000fe4000fffe0ff */
[----:B------:R-:W-:Y:S01]  /*20ae0*/  UIADD3 UR16, UPT, UPT, UR8, 0xc000, URZ ;  /* 0x0000c00008107890 */ /* 0x000fe2000fffe0ff */
[----:B------:R-:W-:Y:S01]  /*20af0*/  UMOV UR6, 0x0 ;  /* 0x0000000000067882 */ /* 0x000fe20000000000 */
[----:B------:R-:W-:Y:S01]  /*20b00*/  UMOV UR7, 0x10000000 ;  /* 0x1000000000077882 */ /* 0x000fe20000000000 */
[----:B------:R-:W-:Y:S01]  /*20b10*/  UMOV UR10, URZ ;  /* 0x000000ff000a7c82 */ /* 0x000fe20008000000 */
[----:B------:R-:W-:Y:S01]  /*20b20*/  UMOV UR13, UR52 ;  /* 0x00000034000d7c82 */ /* 0x000fe20008000000 */
[----:B------:R-:W-:Y:S01]  /*20b30*/  UMOV UR14, UR53 ;  /* 0x00000035000e7c82 */ /* 0x000fe20008000000 */
[----:B------:R-:W-:Y:S01]  /*20b40*/  UMOV UR34, 0x40 ;  /* 0x0000004000227882 */ /* 0x000fe20000000000 */
[----:B---3--:R-:W-:Y:S01]  /*20b50*/  UIADD3 UR4, UP1, UPT, UR4, 0x80, URZ ;  /* 0x0000008004047890 */ /* 0x008fe2000ff3e0ff */
[----:B------:R-:W-:Y:S01]  /*20b60*/  UMOV UR35, UR11 ;  /* 0x0000000b00237c82 */ /* 0x000fe20008000000 */
[----:B------:R-:W-:-:S02]  /*20b70*/  UMOV UR36, UR12 ;  /* 0x0000000c00247c82 */ /* 0x000fc40008000000 */
[----:B------:R-:W-:Y:S01]  /*20b80*/  UIADD3.X UR5, UPT, UPT, URZ, UR5, URZ, UP1, !UPT ;  /* 0x00000005ff057290 */ /* 0x000fe20008ffe4ff */
[----:B------:R-:W-:Y:S01]  /*20b90*/  UMOV UR37, UR52 ;  /* 0x0000003400257c82 */ /* 0x000fe20008000000 */
[----:B------:R-:W-:Y:S01]  /*20ba0*/  UMOV UR38, UR53 ;  /* 0x0000003500267c82 */ /* 0x000fe20008000000 */
[----:B------:R-:W-:Y:S01]  /*20bb0*/  UMOV UR33, UR9 ;  /* 0x0000000900217c82 */ /* 0x000fe20008000000 */
[----:B------:R-:W-:Y:S01]  /*20bc0*/  UMOV UR26, 0x80 ;  /* 0x00000080001a7882 */ /* 0x000fe20000000000 */
[----:B------:R-:W-:Y:S01]  /*20bd0*/  UMOV UR27, UR11 ;  /* 0x0000000b001b7c82 */ /* 0x000fe20008000000 */
[----:B------:R-:W-:Y:S01]  /*20be0*/  UMOV UR28, UR12 ;  /* 0x0000000c001c7c82 */ /* 0x000fe20008000000 */
[----:B------:R-:W-:Y:S01]  /*20bf0*/  UMOV UR29, UR52 ;  /* 0x00000034001d7c82 */ /* 0x000fe20008000000 */
[----:B------:R-:W-:Y:S01]  /*20c00*/  UMOV UR30, UR53 ;  /* 0x00000035001e7c82 */ /* 0x000fe20008000000 */
[----:B------:R3:W-:Y:S01]  /*20c10*/  UTMALDG.5D [UR8], [UR4], desc[UR6] ;  /* 0x00000608040075b4 */ /* 0x0007e20008021000 */
[----:B------:R-:W-:Y:S01]  /*20c20*/  UMOV UR25, UR9 ;  /* 0x0000000900197c82 */ /* 0x000fe20008000000 */
[----:B------:R-:W-:Y:S01]  /*20c30*/  UMOV UR18, 0xc0 ;  /* 0x000000c000127882 */ /* 0x000fe20000000000 */
[----:B------:R-:W-:Y:S01]  /*20c40*/  UMOV UR19, UR11 ;  /* 0x0000000b00137c82 */ /* 0x000fe20008000000 */
[----:B------:R-:W-:Y:S01]  /*20c50*/  UMOV UR20, UR12 ;  /* 0x0000000c00147c82 */ /* 0x000fe20008000000 */
[----:B------:R-:W-:Y:S01]  /*20c60*/  UMOV UR21, UR52 ;  /* 0x0000003400157c82 */ /* 0x000fe20008000000 */
[----:B------:R-:W-:Y:S01]  /*20c70*/  UMOV UR22, UR53 ;  /* 0x0000003500167c82 */ /* 0x000fe20008000000 */
[----:B------:R-:W-:Y:S01]  /*20c80*/  UMOV UR17, UR9 ;  /* 0x0000000900117c82 */ /* 0x000fe20008000000 */
[----:B------:R3:W-:Y:S01]  /*20c90*/  UTMALDG.5D [UR32], [UR4], desc[UR6] ;  /* 0x00000620040075b4 */ /* 0x0007e20008021000 */
[----:B------:R3:W-:Y:S01]  /*20ca0*/  UTMALDG.5D [UR24], [UR4], desc[UR6] ;  /* 0x00000618040075b4 */ /* 0x0007e20008021000 */
[----:B------:R3:W-:Y:S02]  /*20cb0*/  UTMALDG.5D [UR16], [UR4], desc[UR6] ;  /* 0x00000610040075b4 */ /* 0x0007e40008021000 */
[----:B---3--:R-:W-:Y:S05]  /*20cc0*/  BRA.U !UP0, `(.L_x_354) ;  /* 0x0000000108047547 */ /* 0x008fea000b800000 */
[----:B------:R-:W-:Y:S05]  /*20cd0*/  BPT.TRAP 0x1 ;  /* 0x000000040000795c */ /* 0x000fea0000300000 */
.L_x_354:
[----:B------:R-:W3:Y:S01]  /*20ce0*/  SYNCS.PHASECHK.TRANS64.TRYWAIT P1, [UR8+0x38038], R5 ;  /* 0x03803805ff0075a7 */ /* 0x000ee20008021108 */
[----:B--2---:R-:W-:Y:S01]  /*20cf0*/  @!P0 MOV R3, 0x8000 ;  /* 0x0000800000038802 */ /* 0x004fe20000000f00 */
[----:B---3--:R-:W-:Y:S06]  /*20d00*/  @!P1 BRA `(.L_x_355) ;  /* 0x0000005c00f49947 */ /* 0x008fec0003800000 */
.L_x_475:
[----:B------:R2:W-:Y:S01]  /*20d10*/  @!P0 SYNCS.ARRIVE.TRANS64 RZ, [UR8+0x38020], R3 ;  /* 0x03802003ffff89a7 */ /* 0x0005e20008000008 */
[----:B------:R-:W-:-:S09]  /*20d20*/  UPLOP3.LUT UP2, UPT, UP2, UP3, UPT, 0xf8, 0x8f ;  /* 0x00000000008f789c */ /* 0x000fd20001747f70 */
[----:B------:R-:W-:Y:S05]  /*20d30*/  BRA.U !UP2, `(.L_x_356) ;  /* 0x000000010a047547 */ /* 0x000fea000b800000 */
[----:B------:R-:W-:Y:S05]  /*20d40*/  BPT.TRAP 0x1 ;  /* 0x000000040000795c */ /* 0x000fea0000300000 */
.L_x_356:
[----:B--2---:R-:W-:Y:S01]  /*20d50*/  LOP3.LUT P1, R3, R2, 0x1f, RZ, 0xc0, !PT ;  /* 0x0000001f02037812 */ /* 0x004fe2000782c0ff */
[----:B------:R-:W-:Y:S03]  /*20d60*/  BSSY.RECONVERGENT B0, `(.L_x_357) ;  /* 0x0000004000007945 */ /* 0x000fe60003800200 */
[----:B------:R-:W-:-:S13]  /*20d70*/  PLOP3.LUT P1, PT, P1, P0, PT, 0x8f, 0xf8 ;  /* 0x0000000000f8781c */ /* 0x000fda0000f21177 */
[----:B------:R-:W-:Y:S05]  /*20d80*/  @P1 BRA `(.L_x_358) ;  /* 0x0000000000041947 */ /* 0x000fea0003800000 */
[----:B------:R-:W-:Y:S05]  /*20d90*/  BPT.TRAP 0x1 ;  /* 0x000000040000795c */ /* 0x000fea0000300000 */
.L_x_358:
[----:B------:R-:W-:Y:S05]  /*20da0*/  BSYNC.RECONVERGENT B0 ;  /* 0x0000000000007941 */ /* 0x000fea0003800200 */
.L_x_357:
[----:B------:R-:W2:Y:S01]  /*20db0*/  LDCU.64 UR4, c[0x0][0x348] ;  /* 0x00006900ff0477ac */ /* 0x000ea20008000a00 */
[----:B------:R-:W-:Y:S01]  /*20dc0*/  BSSY.RECONVERGENT B0, `(.L_x_359) ;  /* 0x0000021000007945 */ /* 0x000fe20003800200 */
[----:B------:R-:W-:Y:S02]  /*20dd0*/  UIADD3 UR16, UPT, UPT, UR8, 0x20000, URZ ;  /* 0x0002000008107890 */ /* 0x000fe4000fffe0ff */
[----:B------:R-:W-:Y:S02]  /*20de0*/  UIADD3 UR17, UPT, UPT, UR8, 0x38020, URZ ;  /* 0x0003802008117890 */ /* 0x000fe4000fffe0ff */
[----:B------:R-:W-:Y:S02]  /*20df0*/  UIADD3 UR32, UPT, UPT, UR8, 0x22000, URZ ;  /* 0x0002200008207890 */ /* 0x000fe4000fffe0ff */
[----:B------:R-:W-:Y:S02]  /*20e00*/  UIADD3 UR24, UPT, UPT, UR8, 0x24000, URZ ;  /* 0x0002400008187890 */ /* 0x000fe4000fffe0ff */
[----:B------:R-:W-:Y:S01]  /*20e10*/  UIADD3 UR48, UPT, UPT, UR8, 0x26000, URZ ;  /* 0x0002600008307890 */ /* 0x000fe2000fffe0ff */
[----:B------:R-:W-:Y:S01]  /*20e20*/  UMOV UR19, URZ ;  /* 0x000000ff00137c82 */ /* 0x000fe20008000000 */
[----:B------:R-:W-:Y:S01]  /*20e30*/  UMOV UR6, 0x0 ;  /* 0x0000000000067882 */ /* 0x000fe20000000000 */
[----:B------:R-:W-:Y:S01]  /*20e40*/  UMOV UR7, 0x10000000 ;  /* 0x1000000000077882 */ /* 0x000fe20000000000 */
[----:B------:R-:W-:Y:S01]  /*20e50*/  UMOV UR18, URZ ;  /* 0x000000ff00127c82 */ /* 0x000fe20008000000 */
[----:B--2---:R-:W-:Y:S01]  /*20e60*/  UIADD3 UR4, UP1, UPT, UR4, 0x180, URZ ;  /* 0x0000018004047890 */ /* 0x004fe2000ff3e0ff */
[----:B------:R-:W-:Y:S01]  /*20e70*/  UMOV UR20, UR52 ;  /* 0x0000003400147c82 */ /* 0x000fe20008000000 */
[----:B------:R-:W-:-:S02]  /*20e80*/  UMOV UR21, UR53 ;  /* 0x0000003500157c82 */ /* 0x000fc40008000000 */
[----:B------:R-:W-:Y:S01]  /*20e90*/  UIADD3.X UR5, UPT, UPT, URZ, UR5, URZ, UP1, !UPT ;  /* 0x00000005ff057290 */ /* 0x000fe20008ffe4ff */
[----:B------:R-:W-:Y:S01]  /*20ea0*/  UMOV UR34, 0x40 ;  /* 0x0000004000227882 */ /* 0x000fe20000000000 */
[----:B------:R-:W-:Y:S01]  /*20eb0*/  UMOV UR36, UR52 ;  /* 0x0000003400247c82 */ /* 0x000fe20008000000 */
[----:B------:R-:W-:Y:S01]  /*20ec0*/  UMOV UR37, UR53 ;  /* 0x0000003500257c82 */ /* 0x000fe20008000000 */
[----:B------:R-:W-:Y:S01]  /*20ed0*/  UMOV UR33, UR17 ;  /* 0x0000001100217c82 */ /* 0x000fe20008000000 */
[----:B------:R-:W-:Y:S01]  /*20ee0*/  UMOV UR35, UR19 ;  /* 0x0000001300237c82 */ /* 0x000fe20008000000 */
[----:B------:R-:W-:Y:S01]  /*20ef0*/  UMOV UR26, 0x80 ;  /* 0x00000080001a7882 */ /* 0x000fe20000000000 */
[----:B------:R-:W-:Y:S01]  /*20f00*/  UMOV UR28, UR52 ;  /* 0x00000034001c7c82 */ /* 0x000fe20008000000 */
[----:B------:R-:W-:Y:S01]  /*20f10*/  UMOV UR29, UR53 ;  /* 0x00000035001d7c82 */ /* 0x000fe20008000000 */
[----:B------:R2:W-:Y:S01]  /*20f20*/  UTMALDG.4D [UR16], [UR4], desc[UR6] ;  /* 0x00000610040075b4 */ /* 0x0005e20008019000 */
[----:B------:R-:W-:Y:S01]  /*20f30*/  UMOV UR25, UR17 ;  /* 0x0000001100197c82 */ /* 0x000fe20008000000 */
[----:B------:R-:W-:Y:S01]  /*20f40*/  UMOV UR27, UR19 ;  /* 0x00000013001b7c82 */ /* 0x000fe20008000000 */
[----:B------:R-:W-:Y:S01]  /*20f50*/  UMOV UR50, 0xc0 ;  /* 0x000000c000327882 */ /* 0x000fe20000000000 */
[----:B------:R-:W-:Y:S01]  /*20f60*/  UMOV UR49, UR17 ;  /* 0x0000001100317c82 */ /* 0x000fe20008000000 */
[----:B------:R-:W-:Y:S01]  /*20f70*/  UMOV UR51, UR19 ;  /* 0x0000001300337c82 */ /* 0x000fe20008000000 */
[----:B------:R2:W-:Y:S01]  /*20f80*/  UTMALDG.4D [UR32], [UR4], desc[UR6] ;  /* 0x00000620040075b4 */ /* 0x0005e20008019000 */
[----:B------:R2:W-:Y:S01]  /*20f90*/  UTMALDG.4D [UR24], [UR4], desc[UR6] ;  /* 0x00000618040075b4 */ /* 0x0005e20008019000 */
[----:B------:R2:W-:Y:S02]  /*20fa0*/  UTMALDG.4D [UR48], [UR4], desc[UR6] ;  /* 0x00000630040075b4 */ /* 0x0005e40008019000 */
[----:B--2---:R-:W-:Y:S05]  /*20fb0*/  @!P3 BRA `(.L_x_360) ;  /* 0x000000000004b947 */ /* 0x004fea0003800000 */
[----:B------:R-:W-:Y:S05]  /*20fc0*/  BPT.TRAP 0x1 ;  /* 0x000000040000795c */ /* 0x000fea0000300000 */
.L_x_360:
[----:B------:R-:W-:Y:S05]  /*20fd0*/  BSYNC.RECONVERGENT B0 ;  /* 0x0000000000007941 */ /* 0x000fea0003800200 */
.L_x_359:
[----:B------:R-:W2:Y:S01]  /*20fe0*/  SYNCS.PHASECHK.TRANS64.TRYWAIT P1, [UR8+0x38018], R5 ;  /* 0x03801805ff0075a7 */ /* 0x000ea20008021108 */
[----:B------:R-:W-:Y:S01]  /*20ff0*/  @!P0 MOV R2, 0x10000 ;  /* 0x0001000000028802 */ /* 0x000fe20000000f00 */
[----:B--2---:R-:W-:Y:S06]  /*21000*/  @!P1 BRA `(.L_x_361) ;  /* 0x0000005c004c9947 */ /* 0x004fec0003800000 */
.L_x_477:
[----:B------:R2:W-:Y:S01]  /*21010*/  @!P0 SYNCS.ARRIVE.TRANS64 RZ, [UR8+0x38008], R2 ;  /* 0x03800802ffff89a7 */ /* 0x0005e20008000008 */
[----:B------:R-:W-:Y:S04]  /*21020*/  BSSY.RECONVERGENT B0, `(.L_x_362) ;  /* 0x0000003000007945 */ /* 0x000fe80003800200 */
[----:B------:R-:W-:Y:S05]  /*21030*/  @!P5 BRA `(.L_x_363) ;  /* 0x000000000004d947 */ /* 0x000fea0003800000 */
[----:B------:R-:W-:Y:S05]  /*21040*/  BPT.TRAP 0x1 ;  /* 0x000000040000795c */ /* 0x000fea0000300000 */
.L_x_363:
[----:B------:R-:W-:Y:S05]  /*21050*/  BSYNC.RECONVERGENT B0 ;  /* 0x0000000000007941 */ /* 0x000fea0003800200 */
.L_x_362:
[----:B------:R-:W-:Y:S01]  /*21060*/  ISETP.EQ.OR P3, PT, R3, RZ, P0 ;  /* 0x000000ff0300720c */ /* 0x000fe20000762670 */
[----:B------:R-:W-:-:S12]  /*21070*/  BSSY.RECONVERGENT B0, `(.L_x_364) ;  /* 0x0000003000007945 */ /* 0x000fd80003800200 */
[----:B------:R-:W-:Y:S05]  /*21080*/  @P3 BRA `(.L_x_365) ;  /* 0x0000000000043947 */ /* 0x000fea0003800000 */
[----:B------:R-:W-:Y:S05]  /*21090*/  BPT.TRAP 0x1 ;  /* 0x000000040000795c */ /* 0x000fea0000300000 */
.L_x_365:
[----:B------:R-:W-:Y:S05]  /*210a0*/  BSYNC.RECONVERGENT B0 ;  /* 0x0000000000007941 */ /* 0x000fea0003800200 */
.L_x_364:
[----:B------:R-:W3:Y:S01]  /*210b0*/  LDCU.64 UR4, c[0x0][0x348] ;  /* 0x00006900ff0477ac */ /* 0x000ee20008000a00 */
        /* <DEDUP_REMOVED lines=8> */
[----:B---3--:R-:W-:Y:S01]  /*21140*/  UIADD3 UR4, UP1, UPT, UR4, 0x80, URZ ;  /* 0x0000008004047890 */ /* 0x008fe2000ff3e0ff */
[----:B------:R-:W-:Y:S01]  /*21150*/  UMOV UR42, URZ ;  /* 0x000000ff002a7c82 */ /* 0x000fe20008000000 */
[----:B------:R-:W-:-:S02]  /*21160*/  UMOV UR44, UR12 ;  /* 0x0000000c002c7c82 */ /* 0x000fc40008000000 */
[----:B------:R-:W-:Y:S01]  /*21170*/  UIADD3.X UR5, UPT, UPT, URZ, UR5, URZ, UP1, !UPT ;  /* 0x00000005ff057290 */ /* 0x000fe20008ffe4ff */
[----:B------:R-:W-:Y:S01]  /*21180*/  UMOV UR45, UR52 ;  /* 0x00000034002d7c82 */ /* 0x000fe20008000000 */
[----:B------:R-:W-:Y:S01]  /*21190*/  UMOV UR46, UR53 ;  /* 0x00000035002e7c82 */ /* 0x000fe20008000000 */
[----:B------:R-:W-:Y:S01]  /*211a0*/  UMOV UR34, 0x40 ;  /* 0x0000004000227882 */ /* 0x000fe20000000000 */
[----:B------:R-:W-:Y:S01]  /*211b0*/  UMOV UR36, UR12 ;  /* 0x0000000c00247c82 */ /* 0x000fe20008000000 */
[----:B------:R-:W-:Y:S01]  /*211c0*/  UMOV UR37, UR52 ;  /* 0x0000003400257c82 */ /* 0x000fe20008000000 */
[----:B------:R-:W-:Y:S01]  /*211d0*/  UMOV UR38, UR53 ;  /* 0x0000003500267c82 */ /* 0x000fe20008000000 */
[----:B------:R-:W-:Y:S01]  /*211e0*/  UMOV UR33, UR41 ;  /* 0x0000002900217c82 */ /* 0x000fe20008000000 */
[----:B------:R-:W-:Y:S01]  /*211f0*/  UMOV UR35, UR43 ;  /* 0x0000002b00237c82 */ /* 0x000fe20008000000 */
[----:B------:R-:W-:Y:S01]  /*21200*/  UMOV UR26, 0x80 ;  /* 0x00000080001a7882 */ /* 0x000fe20000000000 */
[----:B------:R-:W-:Y:S01]  /*21210*/  UMOV UR28, UR12 ;  /* 0x0000000c001c7c82 */ /* 0x000fe20008000000 */
[----:B------:R-:W-:Y:S01]  /*21220*/  UMOV UR29, UR52 ;  /* 0x00000034001d7c82 */ /* 0x000fe20008000000 */
[----:B------:R-:W-:Y:S01]  /*21230*/  UMOV UR30, UR53 ;  /* 0x00000035001e7c82 */ /* 0x000fe20008000000 */
[----:B------:R3:W-:Y:S01]  /*21240*/  UTMALDG.5D [UR40], [UR4], desc[UR6] ;  /* 0x00000628040075b4 */ /* 0x0007e20008021000 */
        /* <DEDUP_REMOVED lines=9> */
[----:B------:R3:W-:Y:S01]  /*212e0*/  UTMALDG.5D [UR24], [UR4], desc[UR6] ;  /* 0x00000618040075b4 */ /* 0x0007e20008021000 */
[----:B------:R3:W-:Y:S02]  /*212f0*/  UTMALDG.5D [UR16], [UR4], desc[UR6] ;  /* 0x00000610040075b4 */ /* 0x0007e40008021000 */
[----:B---3--:R-:W-:Y:S05]  /*21300*/  BRA.U !UP0, `(.L_x_366) ;  /* 0x0000000108047547 */ /* 0x008fea000b800000 */
[----:B------:R-:W-:Y:S05]  /*21310*/  BPT.TRAP 0x1 ;  /* 0x000000040000795c */ /* 0x000fea0000300000 */
.L_x_366:
[----:B------:R-:W3:Y:S01]  /*21320*/  SYNCS.PHASECHK.TRANS64.TRYWAIT P1, [UR8+0x38040], R5 ;  /* 0x03804005ff0075a7 */ /* 0x000ee20008021108 */
[----:B--2---:R-:W-:Y:S01]  /*21330*/  @!P0 MOV R2, 0x8000 ;  /* 0x0000800000028802 */ /* 0x004fe20000000f00 */
[----:B---3--:R-:W-:Y:S06]  /*21340*/  @!P1 BRA `(.L_x_367) ;  /* 0x0000005800949947 */ /* 0x008fec0003800000 */
.L_x_479:
[----:B------:R2:W-:Y:S01]  /*21350*/  @!P0 SYNCS.ARRIVE.TRANS64 RZ, [UR8+0x38028], R2 ;  /* 0x03802802ffff89a7 */ /* 0x0005e20008000008 */
[----:B------:R-:W-:Y:S05]  /*21360*/  BRA.U !UP2, `(.L_x_368) ;  /* 0x000000010a047547 */ /* 0x000fea000b800000 */
[----:B------:R-:W-:Y:S05]  /*21370*/  BPT.TRAP 0x1 ;  /* 0x000000040000795c */ /* 0x000fea0000300000 */
.L_x_368:
[----:B------:R-:W-:Y:S04]  /*21380*/  BSSY.RECONVERGENT B0, `(.L_x_369) ;  /* 0x0000003000007945 */ /* 0x000fe80003800200 */
[----:B------:R-:W-:Y:S05]  /*21390*/  @P3 BRA `(.L_x_370) ;  /* 0x0000000000043947 */ /* 0x000fea0003800000 */
[----:B------:R-:W-:Y:S05]  /*213a0*/  BPT.TRAP 0x1 ;  /* 0x000000040000795c */ /* 0x000fea0000300000 */
.L_x_370:
[----:B------:R-:W-:Y:S05]  /*213b0*/  BSYNC.RECONVERGENT B0 ;  /* 0x0000000000007941 */ /* 0x000fea0003800200 */
.L_x_369:
[----:B------:R-:W3:Y:S01]  /*213c0*/  LDCU.64 UR4, c[0x0][0x348] ;  /* 0x00006900ff0477ac */ /* 0x000ee20008000a00 */
        /* <DEDUP_REMOVED lines=9> */
[----:B---3--:R-:W-:Y:S01]  /*21460*/  UIADD3 UR4, UP1, UPT, UR4, 0x280, URZ ;  /* 0x0000028004047890 */ /* 0x008fe2000ff3e0ff */
[----:B------:R-:W-:Y:S01]  /*21470*/  UMOV UR36, UR52 ;  /* 0x0000003400247c82 */ /* 0x000fe20008000000 */
[----:B------:R-:W-:-:S02]  /*21480*/  UMOV UR37, UR53 ;  /* 0x0000003500257c82 */ /* 0x000fc40008000000 */
[----:B------:R-:W-:Y:S01]  /*21490*/  UIADD3.X UR5, UPT, UPT, URZ, UR5, URZ, UP1, !UPT ;  /* 0x00000005ff057290 */ /* 0x000fe20008ffe4ff */
[----:B------:R-:W-:Y:S01]  /*214a0*/  UMOV UR50, 0x40 ;  /* 0x0000004000327882 */ /* 0x000fe20000000000 */
[----:B------:R-:W-:Y:S01]  /*214b0*/  UMOV UR49, UR33 ;  /* 0x0000002100317c82 */ /* 0x000fe20008000000 */
[----:B------:R-:W-:Y:S01]  /*214c0*/  UMOV UR51, UR35 ;  /* 0x0000002300337c82 */ /* 0x000fe20008000000 */
[----:B------:R-:W-:Y:S01]  /*214d0*/  UMOV UR26, 0x80 ;  /* 0x00000080001a7882 */ /* 0x000fe20000000000 */
[----:B------:R-:W-:Y:S01]  /*214e0*/  UMOV UR28, UR52 ;  /* 0x00000034001c7c82 */ /* 0x000fe20008000000 */
[----:B------:R-:W-:Y:S01]  /*214f0*/  UMOV UR29, UR53 ;  /* 0x00000035001d7c82 */ /* 0x000fe20008000000 */
[----:B------:R-:W-:Y:S02]  /*21500*/  UMOV UR25, UR33 ;  /* 0x0000002100197c82 */ /* 0x000fe40008000000 */
[----:B------:R3:W-:Y:S01]  /*21510*/  UTMALDG.4D [UR32], [UR4], desc[UR6] ;  /* 0x00000620040075b4 */ /* 0x0007e20008019000 */
[----:B------:R-:W-:Y:S01]  /*21520*/  UMOV UR27, UR35 ;  /* 0x00000023001b7c82 */ /* 0x000fe20008000000 */
[----:B------:R-:W-:Y:S01]  /*21530*/  UMOV UR18, 0xc0 ;  /* 0x000000c000127882 */ /* 0x000fe20000000000 */
[----:B------:R-:W-:Y:S01]  /*21540*/  UMOV UR20, UR52 ;  /* 0x0000003400147c82 */ /* 0x000fe20008000000 */
[----:B------:R-:W-:Y:S01]  /*21550*/  UMOV UR21, UR53 ;  /* 0x0000003500157c82 */ /* 0x000fe20008000000 */
[----:B------:R-:W-:Y:S01]  /*21560*/  UMOV UR17, UR33 ;  /* 0x0000002100117c82 */ /* 0x000fe20008000000 */
[----:B------:R-:W-:Y:S01]  /*21570*/  UMOV UR19, UR35 ;  /* 0x0000002300137c82 */ /* 0x000fe20008000000 */
[----:B------:R3:W-:Y:S01]  /*21580*/  UTMALDG.4D [UR48], [UR4], desc[UR6] ;  /* 0x00000630040075b4 */ /* 0x0007e20008019000 */
[----:B------:R3:W-:Y:S01]  /*21590*/  UTMALDG.4D [UR24], [UR4], desc[UR6] ;  /* 0x00000618040075b4 */ /* 0x0007e20008019000 */
[----:B------:R3:W-:Y:S01]  /*215a0*/  UTMALDG.4D [UR16], [UR4], desc[UR6] ;  /* 0x00000610040075b4 */ /* 0x0007e20008019000 */
[----:B------:R-:W-:Y:S01]  /*215b0*/  NOP ;  /* 0x0000000000007918 */ /* 0x000fe20000000000 */
[----:B------:R-:W-:-:S06]  /*215c0*/  UISETP.GE.AND UP1, UPT, UR23, 0x41, UPT ;  /* 0x000000411700788c */ /* 0x000fcc000bf26270 */
[----:B------:R-:W-:-:S13]  /*215d0*/  PLOP3.LUT P1, PT, PT, PT, UP1, 0x80, 0x8 ;  /* 0x000000000008781c */ /* 0x000fda0003f2f018 */
[----:B---3--:R-:W-:Y:S05]  /*215e0*/  @!P1 EXIT ;  /* 0x000000000000994d */ /* 0x008fea0003800000 */
[----:B------:R-:W-:Y:S01]  /*215f0*/  UIADD3 UR5, UPT, UPT, UR23, 0x3f, URZ ;  /* 0x0000003f17057890 */ /* 0x000fe2000fffe0ff */
[----:B------:R-:W3:Y:S03]  /*21600*/  LDCU.64 UR14, c[0x0][0x348] ;  /* 0x00006900ff0e77ac */ /* 0x000ee60008000a00 */
[----:B------:R-:W-:Y:S01]  /*21610*/  USHF.R.S32.HI UR4, URZ, 0x1f, UR5 ;  /* 0x0000001fff047899 */ /* 0x000fe20008011405 */
[----:B------:R-:W-:Y:S01]  /*21620*/  UMOV UR9, 0x1 ;  /* 0x0000000100097882 */ /* 0x000fe20000000000 */
[----:B------:R-:W-:Y:S02]  /*21630*/  UMOV UR43, 0x40 ;  /* 0x00000040002b7882 */ /* 0x000fe40000000000 */
[----:B------:R-:W-:-:S04]  /*21640*/  ULEA.HI UR4, UR4, UR5, URZ, 0x6 ;  /* 0x0000000504047291 */ /* 0x000fc8000f8f30ff */
[----:B------:R-:W-:-:S04]  /*21650*/  USHF.R.S32.HI UR4, URZ, 0x6, UR4 ;  /* 0x00000006ff047899 */ /* 0x000fc80008011404 */
[----:B------:R-:W-:-:S04]  /*21660*/  UISETP.LT.AND UP1, UPT, UR4, 0x2, UPT ;  /* 0x000000020400788c */ /* 0x000fc8000bf21270 */
[----:B------:R-:W-:Y:S02]  /*21670*/  USEL UR5, UR4, 0x2, UP1 ;  /* 0x0000000204057887 */ /* 0x000fe40008800000 */
[----:B------:R-:W-:Y:S02]  /*21680*/  UISETP.GE.U32.AND UP1, UPT, UR23, 0x81, UPT ;  /* 0x000000811700788c */ /* 0x000fe4000bf26070 */
[----:B------:R-:W-:-:S03]  /*21690*/  UIADD3 UR11, UPT, UPT, UR4, 0x1, -UR5 ;  /* 0x00000001040b7890 */ /* 0x000fc6000fffe805 */
[----:B------:R-:W-:-:S04]  /*216a0*/  UMOV UR5, 0x2 ;  /* 0x0000000200057882 */ /* 0x000fc80000000000 */
[----:B---3--:R-:W-:Y:S05]  /*216b0*/  BRA.U !UP1, `(.L_x_371) ;  /* 0x0000000d096c7547 */ /* 0x008fea000b800000 */
[----:B------:R-:W-:Y:S01]  /*216c0*/  ULOP3.LUT UR4, UR11, 0xfffffffe, URZ, 0xc0, !UPT ;  /* 0xfffffffe0b047892 */ /* 0x000fe2000f8ec0ff */
[----:B------:R-:W-:Y:S01]  /*216d0*/  UMOV UR9, 0x1 ;  /* 0x0000000100097882 */ /* 0x000fe20000000000 */
[----:B------:R-:W-:Y:S02]  /*216e0*/  UMOV UR5, 0x2 ;  /* 0x0000000200057882 */ /* 0x000fe40000000000 */
[----:B------:R-:W-:Y:S01]  /*216f0*/  UIADD3 UR10, UPT, UPT, -UR4, URZ, URZ ;  /* 0x000000ff040a7290 */ /* 0x000fe2000fffe1ff */
[----:B------:R-:W-:-:S11]  /*21700*/  UMOV UR43, 0x80 ;  /* 0x00000080002b7882 */ /* 0x000fd60000000000 */
.L_x_392:
[----:B-1----:R-:W-:Y:S05]  /*21710*/  BRA.U !UP0, `(.L_x_372) ;  /* 0x0000000108047547 */ /* 0x002fea000b800000 */
[----:B------:R-:W-:Y:S05]  /*21720*/  BPT.TRAP 0x1 ;  /* 0x000000040000795c */ /* 0x000fea0000300000 */
.L_x_372:
[----:B------:R-:W3:Y:S01]  /*21730*/  S2UR UR8, SR_CgaCtaId ;  /* 0x00000000000879c3 */ /* 0x000ee20000008800 */
[----:B------:R-:W-:Y:S01]  /*21740*/  UMOV UR4, 0x400 ;  /* 0x0000040000047882 */ /* 0x000fe20000000000 */
[----:B------:R-:W-:Y:S01]  /*21750*/  IMAD.U32 R3, RZ, RZ, UR9 ;  /* 0x00000009ff037e24 */ /* 0x000fe2000f8e00ff */
[----:B--2---:R-:W-:-:S04]  /*21760*/  @!P0 MOV R2, 0x8000 ;  /* 0x0000800000028802 */ /* 0x004fc80000000f00 */
[----:B------:R-:W-:Y:S01]  /*21770*/  SHF.L.U32 R3, R3, 0x1f, RZ ;  /* 0x0000001f03037819 */ /* 0x000fe200000006ff */
[----:B---3--:R-:W-:-:S04]  /*21780*/  ULEA UR8, UR8, UR4, 0x18 ;  /* 0x0000000408087291 */ /* 0x008fc8000f8ec0ff */
[----:B------:R-:W-:-:S09]  /*21790*/  ULEA UR49, UR5, UR8, 0x3 ;  /* 0x0000000805317291 */ /* 0x000fd2000f8e18ff */
[----:B------:R-:W2:Y:S02]  /*217a0*/  SYNCS.PHASECHK.TRANS64.TRYWAIT P1, [UR49+0x38038], R3 ;  /* 0x03803803ff0075a7 */ /* 0x000ea40008021131 */
[----:B--2---:R-:W-:Y:S05]  /*217b0*/  @!P1 BRA `(.L_x_373) ;  /* 0x0000005400909947 */ /* 0x004fea0003800000 */
.L_x_481:
[----:B------:R2:W-:Y:S01]  /*217c0*/  @!P0 SYNCS.ARRIVE.TRANS64 RZ, [UR49+0x38020], R2 ;  /* 0x03802002ffff89a7 */ /* 0x0005e20008000031 */
[----:B------:R-:W-:Y:S05]  /*217d0*/  BRA.U !UP2, `(.L_x_374) ;  /* 0x000000010a047547 */ /* 0x000fea000b800000 */
[----:B------:R-:W-:Y:S05]  /*217e0*/  BPT.TRAP 0x1 ;  /* 0x000000040000795c */ /* 0x000fea0000300000 */
.L_x_374:
[----:B------:R-:W-:Y:S04]  /*217f0*/  BSSY.RECONVERGENT B0, `(.L_x_375) ;  /* 0x0000003000007945 */ /* 0x000fe80003800200 */
[----:B------:R-:W-:Y:S05]  /*21800*/  @P3 BRA `(.L_x_376) ;  /* 0x0000000000043947 */ /* 0x000fea0003800000 */
[----:B------:R-:W-:Y:S05]  /*21810*/  BPT.TRAP 0x1 ;  /* 0x000000040000795c */ /* 0x000fea0000300000 */
.L_x_376:
[----:B------:R-:W-:Y:S05]  /*21820*/  BSYNC.RECONVERGENT B0 ;  /* 0x0000000000007941 */ /* 0x000fea0003800200 */
.L_x_375:
[----:B------:R-:W-:Y:S02]  /*21830*/  ULEA UR16, UR5, UR8, 0xf ;  /* 0x0000000805107291 */ /* 0x000fe4000f8e78ff */
[----:B------:R-:W-:Y:S02]  /*21840*/  UIADD3 UR6, UP1, UPT, UR14, 0x180, URZ ;  /* 0x000001800e067890 */ /* 0x000fe4000ff3e0ff */
[----:B------:R-:W-:Y:S02]  /*21850*/  UIADD3 UR51, UPT, UPT, UR43, -0x40, URZ ;  /* 0xffffffc02b337890 */ /* 0x000fe4000fffe0ff */
[----:B------:R-:W-:Y:S02]  /*21860*/  UIADD3 UR49, UPT, UPT, UR49, 0x38020, URZ ;  /* 0x0003802031317890 */ /* 0x000fe4000fffe0ff */
[----:B------:R-:W-:Y:S02]  /*21870*/  UIADD3 UR48, UPT, UPT, UR16, 0x20000, URZ ;  /* 0x0002000010307890 */ /* 0x000fe4000fffe0ff */
[----:B------:R-:W-:-:S02]  /*21880*/  UIADD3.X UR7, UPT, UPT, URZ, UR15, URZ, UP1, !UPT ;  /* 0x0000000fff077290 */ /* 0x000fc40008ffe4ff */
[----:B------:R-:W-:Y:S02]  /*21890*/  UIADD3 UR32, UPT, UPT, UR16, 0x22000, URZ ;  /* 0x0002200010207890 */ /* 0x000fe4000fffe0ff */
[----:B------:R-:W-:Y:S02]  /*218a0*/  UIADD3 UR24, UPT, UPT, UR16, 0x24000, URZ ;  /* 0x0002400010187890 */ /* 0x000fe4000fffe0ff */
[----:B------:R-:W-:Y:S01]  /*218b0*/  UIADD3 UR16, UPT, UPT, UR16, 0x26000, URZ ;  /* 0x0002600010107890 */ /* 0x000fe2000fffe0ff */
[----:B------:R-:W-:Y:S01]  /*218c0*/  UMOV UR12, 0x0 ;  /* 0x00000000000c7882 */ /* 0x000fe20000000000 */
[----:B------:R-:W-:Y:S01]  /*218d0*/  UMOV UR13, 0x10000000 ;  /* 0x10000000000d7882 */ /* 0x000fe20000000000 */
[----:B------:R-:W-:Y:S01]  /*218e0*/  UMOV UR50, URZ ;  /* 0x000000ff00327c82 */ /* 0x000fe20008000000 */
        /* <DEDUP_REMOVED lines=14> */
[----:B------:R-:W-:Y:S01]  /*219d0*/  UMOV UR17, UR49 ;  /* 0x0000003100117c82 */ /* 0x000fe20008000000 */
[----:B------:R-:W-:Y:S01]  /*219e0*/  UMOV UR19, UR51 ;  /* 0x0000003300137c82 */ /* 0x000fe20008000000 */
[----:B------:R3:W-:Y:S01]  /*219f0*/  UTMALDG.4D [UR32], [UR6], desc[UR12] ;  /* 0x00000c20060075b4 */ /* 0x0007e20008019000 */
[----:B------:R-:W-:-:S04]  /*21a00*/  UIADD3 UR5, UPT, UPT, UR5, 0x1, URZ ;  /* 0x0000000105057890 */ /* 0x000fc8000fffe0ff */
[----:B------:R-:W-:Y:S01]  /*21a10*/  UISETP.NE.AND UP1, UPT, UR5, 0x3, UPT ;  /* 0x000000030500788c */ /* 0x000fe2000bf25270 */
[----:B------:R3:W-:Y:S03]  /*21a20*/  UTMALDG.4D [UR24], [UR6], desc[UR12] ;  /* 0x00000c18060075b4 */ /* 0x0007e60008019000 */
[----:B------:R-:W-:Y:S02]  /*21a30*/  USEL UR4, URZ, 0x1, UP1 ;  /* 0x00000001ff047887 */ /* 0x000fe40008800000 */
[----:B------:R-:W-:Y:S02]  /*21a40*/  USEL UR5, UR5, URZ, UP1 ;  /* 0x000000ff05057287 */ /* 0x000fe40008800000 */
[----:B------:R-:W-:Y:S01]  /*21a50*/  ULOP3.LUT UR9, UR9, UR4, URZ, 0x3c, !UPT ;  /* 0x0000000409097292 */ /* 0x000fe2000f8e3cff */
[----:B------:R3:W-:Y:S02]  /*21a60*/  UTMALDG.4D [UR16], [UR6], desc[UR12] ;  /* 0x00000c10060075b4 */ /* 0x0007e40008019000 */
[----:B---3--:R-:W-:Y:S09]  /*21a70*/  BRA.U !UP0, `(.L_x_377) ;  /* 0x0000000108047547 */ /* 0x008ff2000b800000 */
[----:B------:R-:W-:Y:S05]  /*21a80*/  BPT.TRAP 0x1 ;  /* 0x000000040000795c */ /* 0x000fea0000300000 */
.L_x_377:
[----:B------:R-:W-:Y:S01]  /*21a90*/  ULEA UR49, UR5, UR8, 0x3 ;  /* 0x0000000805317291 */ /* 0x000fe2000f8e18ff */
[----:B-1----:R-:W-:Y:S01]  /*21aa0*/  IMAD.U32 R3, RZ, RZ, UR9 ;  /* 0x00000009ff037e24 */ /* 0x002fe2000f8e00ff */
[----:B--2---:R-:W-:-:S04]  /*21ab0*/  @!P0 MOV R2, 0x8000 ;  /* 0x0000800000028802 */ /* 0x004fc80000000f00 */
[----:B------:R-:W-:-:S04]  /*21ac0*/  SHF.L.U32 R3, R3, 0x1f, RZ ;  /* 0x0000001f03037819 */ /* 0x000fc800000006ff */
[----:B------:R-:W1:Y:S02]  /*21ad0*/  SYNCS.PHASECHK.TRANS64.TRYWAIT P1, [UR49+0x38038], R3 ;  /* 0x03803803ff0075a7 */ /* 0x000e640008021131 */
[----:B-1----:R-:W-:Y:S05]  /*21ae0*/  @!P1 BRA `(.L_x_378) ;  /* 0x0000005000dc9947 */ /* 0x002fea0003800000 */
.L_x_483:
[----:B------:R2:W-:Y:S01]  /*21af0*/  @!P0 SYNCS.ARRIVE.TRANS64 RZ, [UR49+0x38020], R2 ;  /* 0x03802002ffff89a7 */ /* 0x0005e20008000031 */
[----:B------:R-:W-:Y:S05]  /*21b00*/  BRA.U !UP2, `(.L_x_379) ;  /* 0x000000010a047547 */ /* 0x000fea000b800000 */
[----:B------:R-:W-:Y:S05]  /*21b10*/  BPT.TRAP 0x1 ;  /* 0x000000040000795c */ /* 0x000fea0000300000 */
.L_x_379:
[----:B------:R-:W-:Y:S04]  /*21b20*/  BSSY.RECONVERGENT B0, `(.L_x_380) ;  /* 0x0000003000007945 */ /* 0x000fe80003800200 */
[----:B------:R-:W-:Y:S05]  /*21b30*/  @P3 BRA `(.L_x_381) ;  /* 0x0000000000043947 */ /* 0x000fea0003800000 */
[----:B------:R-:W-:Y:S05]  /*21b40*/  BPT.TRAP 0x1 ;  /* 0x000000040000795c */ /* 0x000fea0000300000 */
.L_x_381:
[----:B------:R-:W-:Y:S05]  /*21b50*/  BSYNC.RECONVERGENT B0 ;  /* 0x0000000000007941 */ /* 0x000fea0003800200 */
.L_x_380:
        /* <DEDUP_REMOVED lines=38> */
.L_x_382:
[----:B------:R-:W-:Y:S01]  /*21dc0*/  ULEA UR41, UR5, UR8, 0x3 ;  /* 0x0000000805297291 */ /* 0x000fe2000f8e18ff */
[----:B-1----:R-:W-:Y:S01]  /*21dd0*/  IMAD.U32 R3, RZ, RZ, UR9 ;  /* 0x00000009ff037e24 */ /* 0x002fe2000f8e00ff */
[----:B--2---:R-:W-:-:S04]  /*21de0*/  @!P0 MOV R2, 0x8000 ;  /* 0x0000800000028802 */ /* 0x004fc80000000f00 */
[----:B------:R-:W-:-:S04]  /*21df0*/  SHF.L.U32 R3, R3, 0x1f, RZ ;  /* 0x0000001f03037819 */ /* 0x000fc800000006ff */
[----:B------:R-:W1:Y:S02]  /*21e00*/  SYNCS.PHASECHK.TRANS64.TRYWAIT P1, [UR41+0x38038], R3 ;  /* 0x03803803ff0075a7 */ /* 0x000e640008021129 */
[----:B-1----:R-:W-:Y:S05]  /*21e10*/  @!P1 BRA `(.L_x_383) ;  /* 0x0000005000289947 */ /* 0x002fea0003800000 */
.L_x_485:
[----:B------:R2:W-:Y:S01]  /*21e20*/  @!P0 SYNCS.ARRIVE.TRANS64 RZ, [UR41+0x38020], R2 ;  /* 0x03802002ffff89a7 */ /* 0x0005e20008000029 */
[----:B------:R-:W-:Y:S05]  /*21e30*/  BRA.U !UP2, `(.L_x_384) ;  /* 0x000000010a047547 */ /* 0x000fea000b800000 */
[----:B------:R-:W-:Y:S05]  /*21e40*/  BPT.TRAP 0x1 ;  /* 0x000000040000795c */ /* 0x000fea0000300000 */
.L_x_384:
[----:B------:R-:W-:Y:S04]  /*21e50*/  BSSY.RECONVERGENT B0, `(.L_x_385) ;  /* 0x0000003000007945 */ /* 0x000fe80003800200 */
[----:B------:R-:W-:Y:S05]  /*21e60*/  @P3 BRA `(.L_x_386) ;  /* 0x0000000000043947 */ /* 0x000fea0003800000 */
[----:B------:R-:W-:Y:S05]  /*21e70*/  BPT.TRAP 0x1 ;  /* 0x000000040000795c */ /* 0x000fea0000300000 */
.L_x_386:
[----:B------:R-:W-:Y:S05]  /*21e80*/  BSYNC.RECONVERGENT B0 ;  /* 0x0000000000007941 */ /* 0x000fea0003800200 */
.L_x_385:
[----:B------:R-:W-:Y:S02]  /*21e90*/  ULEA UR16, UR5, UR8, 0xf ;  /* 0x0000000805107291 */ /* 0x000fe4000f8e78ff */
[----:B------:R-:W-:Y:S02]  /*21ea0*/  UIADD3 UR6, UP1, UPT, UR14, 0x180, URZ ;  /* 0x000001800e067890 */ /* 0x000fe4000ff3e0ff */
[----:B------:R-:W-:Y:S02]  /*21eb0*/  UIADD3 UR41, UPT, UPT, UR41, 0x38020, URZ ;  /* 0x0003802029297890 */ /* 0x000fe4000fffe0ff */
[----:B------:R-:W-:Y:S02]  /*21ec0*/  UIADD3 UR40, UPT, UPT, UR16, 0x20000, URZ ;  /* 0x0002000010287890 */ /* 0x000fe4000fffe0ff */
[----:B------:R-:W-:Y:S02]  /*21ed0*/  UIADD3.X UR7, UPT, UPT, URZ, UR15, URZ, UP1, !UPT ;  /* 0x0000000fff077290 */ /* 0x000fe40008ffe4ff */
[----:B------:R-:W-:-:S02]  /*21ee0*/  UIADD3 UR32, UPT, UPT, UR16, 0x22000, URZ ;  /* 0x0002200010207890 */ /* 0x000fc4000fffe0ff */
        /* <DEDUP_REMOVED lines=16> */
[----:B------:R3:W-:Y:S01]  /*21ff0*/  UTMALDG.4D [UR40], [UR6], desc[UR12] ;  /* 0x00000c28060075b4 */ /* 0x0007e20008019000 */
[----:B------:R-:W-:Y:S01]  /*22000*/  UMOV UR25, UR41 ;  /* 0x0000002900197c82 */ /* 0x000fe20008000000 */
[----:B------:R-:W-:Y:S01]  /*22010*/  UMOV UR18, 0xc0 ;  /* 0x000000c000127882 */ /* 0x000fe20000000000 */
[----:B------:R-:W-:Y:S01]  /*22020*/  UMOV UR19, UR43 ;  /* 0x0000002b00137c82 */ /* 0x000fe20008000000 */
[----:B------:R-:W-:Y:S01]  /*22030*/  UMOV UR20, UR52 ;  /* 0x0000003400147c82 */ /* 0x000fe20008000000 */
[----:B------:R-:W-:Y:S01]  /*22040*/  UMOV UR21, UR53 ;  /* 0x0000003500157c82 */ /* 0x000fe20008000000 */
[----:B------:R-:W-:Y:S01]  /*22050*/  UMOV UR17, UR41 ;  /* 0x0000002900117c82 */ /* 0x000fe20008000000 */
[----:B------:R-:W-:Y:S01]  /*22060*/  UIADD3 UR5, UPT, UPT, UR5, 0x1, URZ ;  /* 0x0000000105057890 */ /* 0x000fe2000fffe0ff */
[----:B------:R3:W-:Y:S03]  /*22070*/  UTMALDG.4D [UR32], [UR6], desc[UR12] ;  /* 0x00000c20060075b4 */ /* 0x0007e60008019000 */
[----:B------:R-:W-:-:S04]  /*22080*/  UISETP.NE.AND UP1, UPT, UR5, 0x3, UPT ;  /* 0x000000030500788c */ /* 0x000fc8000bf25270 */
[----:B------:R-:W-:Y:S01]  /*22090*/  USEL UR4, URZ, 0x1, UP1 ;  /* 0x00000001ff047887 */ /* 0x000fe20008800000 */
[----:B------:R3:W-:Y:S01]  /*220a0*/  UTMALDG.4D [UR24], [UR6], desc[UR12] ;  /* 0x00000c18060075b4 */ /* 0x0007e20008019000 */
[----:B------:R-:W-:Y:S02]  /*220b0*/  USEL UR5, UR5, URZ, UP1 ;  /* 0x000000ff05057287 */ /* 0x000fe40008800000 */
[----:B------:R-:W-:Y:S01]  /*220c0*/  ULOP3.LUT UR9, UR9, UR4, URZ, 0x3c, !UPT ;  /* 0x0000000409097292 */ /* 0x000fe2000f8e3cff */
[----:B------:R3:W-:Y:S02]  /*220d0*/  UTMALDG.4D [UR16], [UR6], desc[UR12] ;  /* 0x00000c10060075b4 */ /* 0x0007e40008019000 */
[----:B---3--:R-:W-:Y:S09]  /*220e0*/  BRA.U !UP0, `(.L_x_387) ;  /* 0x0000000108047547 */ /* 0x008ff2000b800000 */
[----:B------:R-:W-:Y:S05]  /*220f0*/  BPT.TRAP 0x1 ;  /* 0x000000040000795c */ /* 0x000fea0000300000 */
.L_x_387:
[----:B------:R-:W-:Y:S01]  /*22100*/  ULEA UR41, UR5, UR8, 0x3 ;  /* 0x0000000805297291 */ /* 0x000fe2000f8e18ff */
[----:B-1----:R-:W-:Y:S01]  /*22110*/  IMAD.U32 R3, RZ, RZ, UR9 ;  /* 0x00000009ff037e24 */ /* 0x002fe2000f8e00ff */
[----:B--2---:R-:W-:-:S04]  /*22120*/  @!P0 MOV R2, 0x8000 ;  /* 0x0000800000028802 */ /* 0x004fc80000000f00 */
[----:B------:R-:W-:-:S04]  /*22130*/  SHF.L.U32 R3, R3, 0x1f, RZ ;  /* 0x0000001f03037819 */ /* 0x000fc800000006ff */
[----:B------:R-:W1:Y:S02]  /*22140*/  SYNCS.PHASECHK.TRANS64.TRYWAIT P1, [UR41+0x38038], R3 ;  /* 0x03803803ff0075a7 */ /* 0x000e640008021129 */
[----:B-1----:R-:W-:Y:S05]  /*22150*/  @!P1 BRA `(.L_x_388) ;  /* 0x0000004c00709947 */ /* 0x002fea0003800000 */
.L_x_487:
[----:B------:R2:W-:Y:S01]  /*22160*/  @!P0 SYNCS.ARRIVE.TRANS64 RZ, [UR41+0x38020], R2 ;  /* 0x03802002ffff89a7 */ /* 0x0005e20008000029 */
[----:B------:R-:W-:Y:S05]  /*22170*/  BRA.U !UP2, `(.L_x_389) ;  /* 0x000000010a047547 */ /* 0x000fea000b800000 */
[----:B------:R-:W-:Y:S05]  /*22180*/  BPT.TRAP 0x1 ;  /* 0x000000040000795c */ /* 0x000fea0000300000 */
.L_x_389:
[----:B------:R-:W-:Y:S04]  /*22190*/  BSSY.RECONVERGENT B0, `(.L_x_390) ;  /* 0x0000003000007945 */ /* 0x000fe80003800200 */
[----:B------:R-:W-:Y:S05]  /*221a0*/  @P3 BRA `(.L_x_391) ;  /* 0x0000000000043947 */ /* 0x000fea0003800000 */
[----:B------:R-:W-:Y:S05]  /*221b0*/  BPT.TRAP 0x1 ;  /* 0x000000040000795c */ /* 0x000fea0000300000 */
.L_x_391:
[----:B------:R-:W-:Y:S05]  /*221c0*/  BSYNC.RECONVERGENT B0 ;  /* 0x0000000000007941 */ /* 0x000fea0003800200 */
.L_x_390:
        /* <DEDUP_REMOVED lines=30> */
[----:B------:R4:W-:Y:S01]  /*223b0*/  UTMALDG.4D [UR32], [UR6], desc[UR12] ;  /* 0x00000c20060075b4 */ /* 0x0009e20008019000 */
[----:B------:R-:W-:-:S02]  /*223c0*/  UIADD3 UR10, UPT, UPT, UR10, 0x2, URZ ;  /* 0x000000020a0a7890 */ /* 0x000fc4000fffe0ff */
[----:B------:R-:W-:-:S04]  /*223d0*/  UISETP.NE.AND UP1, UPT, UR5, 0x3, UPT ;  /* 0x000000030500788c */ /* 0x000fc8000bf25270 */
[----:B------:R-:W-:Y:S01]  /*223e0*/  USEL UR4, URZ, 0x1, UP1 ;  /* 0x00000001ff047887 */ /* 0x000fe20008800000 */
[----:B------:R4:W-:Y:S01]  /*223f0*/  UTMALDG.4D [UR24], [UR6], desc[UR12] ;  /* 0x00000c18060075b4 */ /* 0x0009e20008019000 */
[----:B------:R-:W-:Y:S02]  /*22400*/  USEL UR5, UR5, URZ, UP1 ;  /* 0x000000ff05057287 */ /* 0x000fe40008800000 */
[----:B------:R-:W-:Y:S02]  /*22410*/  UISETP.NE.AND UP1, UPT, UR10, URZ, UPT ;  /* 0x000000ff0a00728c */ /* 0x000fe4000bf25270 */
[----:B------:R-:W-:Y:S01]  /*22420*/  ULOP3.LUT UR9, UR9, UR4, URZ, 0x3c, !UPT ;  /* 0x0000000409097292 */ /* 0x000fe2000f8e3cff */
[----:B------:R4:W-:Y:S01]  /*22430*/  UTMALDG.4D [UR16], [UR6], desc[UR12] ;  /* 0x00000c10060075b4 */ /* 0x0009e20008019000 */
[----:B---3--:R-:W-:-:S05]  /*22440*/  UIADD3 UR43, UPT, UPT, UR43, 0x80, URZ ;  /* 0x000000802b2b7890 */ /* 0x008fca000fffe0ff */
[----:B----4-:R-:W-:Y:S07]  /*22450*/  BRA.U UP1, `(.L_x_392) ;  /* 0xfffffff101ac7547 */ /* 0x010fee000b83ffff */
[----:B------:R-:W-:-:S04]  /*22460*/  UIADD3 UR43, UPT, UPT, UR43, -0x40, URZ ;  /* 0xffffffc02b2b7890 */ /* 0x000fc8000fffe0ff */
.L_x_371:
[----:B------:R-:W-:-:S04]  /*22470*/  ULOP3.LUT UR4, UR11, 0x1, URZ, 0xc0, !UPT ;  /* 0x000000010b047892 */ /* 0x000fc8000f8ec0ff */
[----:B------:R-:W-:-:S11]  /*22480*/  UISETP.NE.U32.AND UP1, UPT, UR4, 0x1, UPT ;  /* 0x000000010400788c */ /* 0x000fd6000bf25070 */
[----:B------:R-:W-:-:S13]  /*22490*/  PLOP3.LUT P1, PT, PT, PT, UP1, 0x80, 0x8 ;  /* 0x000000000008781c */ /* 0x000fda0003f2f018 */
[----:B------:R-:W-:Y:S05]  /*224a0*/  @P1 EXIT ;  /* 0x000000000000194d */ /* 0x000fea0003800000 */
[----:B------:R-:W-:Y:S05]  /*224b0*/  BRA.U !UP0, `(.L_x_393) ;  /* 0x0000000108047547 */ /* 0x000fea000b800000 */
[----:B------:R-:W-:Y:S05]  /*224c0*/  BPT.TRAP 0x1 ;  /* 0x000000040000795c */ /* 0x000fea0000300000 */
.L_x_393:
[----:B------:R-:W-:Y:S01]  /*224d0*/  ULEA UR41, UR5, UR8, 0x3 ;  /* 0x0000000805297291 */ /* 0x000fe2000f8e18ff */
[----:B-1----:R-:W-:Y:S01]  /*224e0*/  IMAD.U32 R3, RZ, RZ, UR9 ;  /* 0x00000009ff037e24 */ /* 0x002fe2000f8e00ff */
[----:B--2---:R-:W-:-:S04]  /*224f0*/  @!P0 MOV R2, 0x8000 ;  /* 0x0000800000028802 */ /* 0x004fc80000000f00 */
[----:B------:R-:W-:-:S04]  /*22500*/  SHF.L.U32 R3, R3, 0x1f, RZ ;  /* 0x0000001f03037819 */ /* 0x000fc800000006ff */
[----:B------:R-:W1:Y:S02]  /*22510*/  SYNCS.PHASECHK.TRANS64.TRYWAIT P1, [UR41+0x38038], R3 ;  /* 0x03803803ff0075a7 */ /* 0x000e640008021129 */
[----:B-1----:R-:W-:Y:S05]  /*22520*/  @!P1 BRA `(.L_x_394) ;  /* 0x0000004800949947 */ /* 0x002fea0003800000 */
.L_x_489:
[----:B------:R2:W-:Y:S01]  /*22530*/  @!P0 SYNCS.ARRIVE.TRANS64 RZ, [UR41+0x38020], R2 ;  /* 0x03802002ffff89a7 */ /* 0x0005e20008000029 */
[----:B------:R-:W-:Y:S05]  /*22540*/  BRA.U !UP2, `(.L_x_395) ;  /* 0x000000010a047547 */ /* 0x000fea000b800000 */
[----:B------:R-:W-:Y:S05]  /*22550*/  BPT.TRAP 0x1 ;  /* 0x000000040000795c */ /* 0x000fea0000300000 */
.L_x_395:
[----:B------:R-:W-:Y:S04]  /*22560*/  BSSY.RECONVERGENT B0, `(.L_x_396) ;  /* 0x0000003000007945 */ /* 0x000fe80003800200 */
[----:B------:R-:W-:Y:S05]  /*22570*/  @P3 BRA `(.L_x_397) ;  /* 0x0000000000043947 */ /* 0x000fea0003800000 */
[----:B------:R-:W-:Y:S05]  /*22580*/  BPT.TRAP 0x1 ;  /* 0x000000040000795c */ /* 0x000fea0000300000 */
.L_x_397:
[----:B------:R-:W-:Y:S05]  /*22590*/  BSYNC.RECONVERGENT B0 ;  /* 0x0000000000007941 */ /* 0x000fea0003800200 */
.L_x_396:
        /* <DEDUP_REMOVED lines=39> */
.L_x_398:
[----:B------:R-:W-:Y:S01]  /*22810*/  ULEA UR33, UR4, UR8, 0x3 ;  /* 0x0000000804217291 */ /* 0x000fe2000f8e18ff */
[----:B-1----:R-:W-:Y:S01]  /*22820*/  IMAD.U32 R3, RZ, RZ, UR9 ;  /* 0x00000009ff037e24 */ /* 0x002fe2000f8e00ff */
[----:B--2---:R-:W-:-:S04]  /*22830*/  @!P0 MOV R2, 0x8000 ;  /* 0x0000800000028802 */ /* 0x004fc80000000f00 */
[----:B------:R-:W-:-:S04]  /*22840*/  SHF.L.U32 R3, R3, 0x1f, RZ ;  /* 0x0000001f03037819 */ /* 0x000fc800000006ff */
[----:B------:R-:W1:Y:S02]  /*22850*/  SYNCS.PHASECHK.TRANS64.TRYWAIT P1, [UR33+0x38038], R3 ;  /* 0x03803803ff0075a7 */ /* 0x000e640008021121 */
[----:B-1----:R-:W-:Y:S05]  /*22860*/  @!P1 BRA `(.L_x_399) ;  /* 0x0000004400dc9947 */ /* 0x002fea0003800000 */
.L_x_491:
[----:B------:R2:W-:Y:S01]  /*22870*/  @!P0 SYNCS.ARRIVE.TRANS64 RZ, [UR33+0x38020], R2 ;  /* 0x03802002ffff89a7 */ /* 0x0005e20008000021 */
[----:B------:R-:W-:Y:S05]  /*22880*/  BRA.U !UP2, `(.L_x_400) ;  /* 0x000000010a047547 */ /* 0x000fea000b800000 */
[----:B------:R-:W-:Y:S05]  /*22890*/  BPT.TRAP 0x1 ;  /* 0x000000040000795c */ /* 0x000fea0000300000 */
.L_x_400:
[----:B------:R-:W-:Y:S04]  /*228a0*/  BSSY.RECONVERGENT B0, `(.L_x_401) ;  /* 0x0000003000007945 */ /* 0x000fe80003800200 */
[----:B------:R-:W-:Y:S05]  /*228b0*/  @P3 BRA `(.L_x_402) ;  /* 0x0000000000043947 */ /* 0x000fea0003800000 */
[----:B------:R-:W-:Y:S05]  /*228c0*/  BPT.TRAP 0x1 ;  /* 0x000000040000795c */ /* 0x000fea0000300000 */
.L_x_402:
[----:B------:R-:W-:Y:S05]  /*228d0*/  BSYNC.RECONVERGENT B0 ;  /* 0x0000000000007941 */ /* 0x000fea0003800200 */
.L_x_401:
[----:B------:R-:W-:Y:S05]  /*228e0*/  @!P2 EXIT ;  /* 0x000000000000a94d */ /* 0x000fea0003800000 */
        /* <DEDUP_REMOVED lines=34> */
[----:B---3--:R-:W-:Y:S05]  /*22b10*/  EXIT ;  /* 0x000000000000794d */ /* 0x008fea0003800000 */
.L_x_510:
[----:B------:R-:W-:-:S08]  /*22b20*/  NOP ;  /* 0x0000000000007918 */ /* 0x000fd00000000000 */
[----:B------:R-:W1:-:S00]  /*22b30*/  USETMAXREG.DEALLOC.CTAPOOL 0x20 ;  /* 0x00000020000079c8 */ /* 0x000e4000080e0500 */
[----:B------:R-:W2:Y:S08]  /*22b40*/  S2UR UR42, SR_CTAID.X ;  /* 0x00000000002a79c3 */ /* 0x000eb00000002500 */
[----:B-1----:R-:W1:Y:S01]  /*22b50*/  LDC R0, c[0x0][0x380] ;  /* 0x0000e000ff007b82 */ /* 0x002e620000000800 */
[----:B--2---:R-:W-:-:S06]  /*22b60*/  USHF.L.U32 UR42, UR42, 0x8, URZ ;  /* 0x000000082a2a7899 */ /* 0x004fcc00080006ff */
[----:B-1----:R-:W-:-:S13]  /*22b70*/  ISETP.LE.U32.AND P0, PT, R0, UR42, PT ;  /* 0x0000002a00007c0c */ /* 0x002fda000bf03070 */
[----:B------:R-:W-:Y:S05]  /*22b80*/  @P0 EXIT ;  /* 0x000000000000094d */ /* 0x000fea0003800000 */
[----:B------:R-:W1:Y:S01]  /*22b90*/  LDCU UR7, c[0x0][0x38c] ;  /* 0x00007180ff0777ac */ /* 0x000e620008000800 */
[----:B------:R-:W2:Y:S01]  /*22ba0*/  S2UR UR8, SR_CTAID.Y ;  /* 0x00000000000879c3 */ /* 0x000ea20000002600 */
        /* <DEDUP_REMOVED lines=14> */
[----:B------:R-:W-:Y:S02]  /*22c90*/  UIADD3 UR4, UPT, UPT, -UR44, URZ, URZ ;  /* 0x000000ff2c047290 */ /* 0x000fe4000fffe1ff */
[----:B------:R-:W1:Y:S02]  /*22ca0*/  S2UR UR45, SR_CTAID.Z ;  /* 0x00000000002d79c3 */ /* 0x000e640000002700 */
        /* <DEDUP_REMOVED lines=9> */
[----:B-1----:R-:W-:Y:S11]  /*22d40*/  BRA.U UP6, `(.L_x_403) ;  /* 0x0000000106047547 */ /* 0x002ff6000b800000 */
[----:B------:R-:W-:Y:S05]  /*22d50*/  BPT.TRAP 0x1 ;  /* 0x000000040000795c */ /* 0x000fea0000300000 */
.L_x_403:
[----:B------:R-:W1:Y:S01]  /*22d60*/  S2UR UR6, SR_CgaCtaId ;  /* 0x00000000000679c3 */ /* 0x000e620000008800 */
[----:B------:R-:W-:Y:S01]  /*22d70*/  UMOV UR40, 0x400 ;  /* 0x0000040000287882 */ /* 0x000fe20000000000 */
[----:B------:R-:W-:Y:S01]  /*22d80*/  SHF.L.U32 R0, RZ, 0x1f, RZ ;  /* 0x0000001fff007819 */ /* 0x000fe200000006ff */
[----:B-1----:R-:W-:-:S09]  /*22d90*/  ULEA UR40, UR6, UR40, 0x18 ;  /* 0x0000002806287291 */ /* 0x002fd2000f8ec0ff */
[----:B------:R-:W1:Y:S02]  /*22da0*/  SYNCS.PHASECHK.TRANS64.TRYWAIT P0, [UR40+0x380b0], R0 ;  /* 0x0380b000ff0075a7 */ /* 0x000e640008001128 */
[----:B-1----:R-:W-:Y:S05]  /*22db0*/  @!P0 BRA `(.L_x_404) ;  /* 0x0000004000a08947 */ /* 0x002fea0003800000 */
.L_x_493:
[----:B------:R-:W-:Y:S04]  /*22dc0*/  BSSY.RECONVERGENT B0, `(.L_x_405) ;  /* 0x0000128000007945 */ /* 0x000fe80003800200 */
[----:B------:R-:W-:Y:S05]  /*22dd0*/  @!P1 BRA `(.L_x_406) ;  /* 0x0000001000989947 */ /* 0x000fea0003800000 */
[----:B------:R-:W2:Y:S01]  /*22de0*/  LDCU.64 UR4, c[0x0][0x348] ;  /* 0x00006900ff0477ac */ /* 0x000ea20008000a00 */
[----:B------:R-:W-:Y:S02]  /*22df0*/  UIADD3 UR50, UPT, UPT, UR42, 0x8, URZ ;  /* 0x000000082a327890 */ /* 0x000fe4000fffe0ff */
[----:B------:R-:W-:Y:S02]  /*22e00*/  UIADD3 UR48, UPT, UPT, UR40, 0x1000, URZ ;  /* 0x0000100028307890 */ /* 0x000fe4000fffe0ff */
[----:B------:R-:W-:Y:S02]  /*22e10*/  UIADD3 UR66, UPT, UPT, UR42, 0x10, URZ ;  /* 0x000000102a427890 */ /* 0x000fe4000fffe0ff */
[----:B------:R-:W-:Y:S02]  /*22e20*/  UIADD3 UR64, UPT, UPT, UR40, 0x2000, URZ ;  /* 0x0000200028407890 */ /* 0x000fe4000fffe0ff */
[----:B------:R-:W-:Y:S02]  /*22e30*/  UIADD3 UR34, UPT, UPT, UR42, 0x18, URZ ;  /* 0x000000182a227890 */ /* 0x000fe4000fffe0ff */
[----:B------:R-:W-:Y:S01]  /*22e40*/  UIADD3 UR32, UPT, UPT, UR40, 0x3000, URZ ;  /* 0x0000300028207890 */ /* 0x000fe2000fffe0ff */
[----:B------:R-:W-:Y:S01]  /*22e50*/  UMOV UR41, URZ ;  /* 0x000000ff00297c82 */ /* 0x000fe20008000000 */
[----:B------:R-:W-:Y:S01]  /*22e60*/  UMOV UR51, UR43 ;  /* 0x0000002b00337c82 */ /* 0x000fe20008000000 */
[----:B--2---:R-:W-:Y:S01]  /*22e70*/  UIADD3 UR4, UP0, UPT, UR4, 0x400, URZ ;  /* 0x0000040004047890 */ /* 0x004fe2000ff1e0ff */
[----:B------:R-:W-:Y:S01]  /*22e80*/  UMOV UR52, UR44 ;  /* 0x0000002c00347c82 */ /* 0x000fe20008000000 */
[----:B------:R-:W-:-:S02]  /*22e90*/  UMOV UR53, UR45 ;  /* 0x0000002d00357c82 */ /* 0x000fc40008000000 */
[----:B------:R-:W-:Y:S01]  /*22ea0*/  UIADD3.X UR5, UPT, UPT, URZ, UR5, URZ, UP0, !UPT ;  /* 0x00000005ff057290 */ /* 0x000fe200087fe4ff */
[----:B------:R-:W-:Y:S01]  /*22eb0*/  UMOV UR49, UR41 ;  /* 0x0000002900317c82 */ /* 0x000fe20008000000 */
[----:B------:R-:W-:Y:S01]  /*22ec0*/  UMOV UR67, UR43 ;  /* 0x0000002b00437c82 */ /* 0x000fe20008000000 */
[----:B------:R-:W-:Y:S01]  /*22ed0*/  UMOV UR68, UR44 ;  /* 0x0000002c00447c82 */ /* 0x000fe20008000000 */
[----:B------:R-:W-:Y:S01]  /*22ee0*/  UMOV UR69, UR45 ;  /* 0x0000002d00457c82 */ /* 0x000fe20008000000 */
[----:B------:R-:W-:Y:S01]  /*22ef0*/  UIADD3 UR26, UPT, UPT, UR42, 0x20, URZ ;  /* 0x000000202a1a7890 */ /* 0x000fe2000fffe0ff */
[----:B------:R-:W-:Y:S01]  /*22f00*/  MOV.SPILL R9, UR69 ;  /* 0x0000004500097c02 */ /* 0x000fe20009000f00 */
[----:B------:R-:W-:Y:S02]  /*22f10*/  UIADD3 UR24, UPT, UPT, UR40, 0x4000, URZ ;  /* 0x0000400028187890 */ /* 0x000fe4000fffe0ff */
[----:B------:R-:W-:Y:S01]  /*22f20*/  UTMASTG.5D [UR40], [UR4] ;  /* 0x00000028040073b5 */ /* 0x000fe20008020000 */
[----:B------:R-:W-:Y:S01]  /*22f30*/  UMOV UR65, UR41 ;  /* 0x0000002900417c82 */ /* 0x000fe20008000000 */
[----:B------:R-:W-:Y:S01]  /*22f40*/  UMOV UR35, UR43 ;  /* 0x0000002b00237c82 */ /* 0x000fe20008000000 */
[----:B------:R-:W-:Y:S01]  /*22f50*/  UMOV UR36, UR44 ;  /* 0x0000002c00247c82 */ /* 0x000fe20008000000 */
[----:B------:R-:W-:Y:S01]  /*22f60*/  UMOV UR37, UR45 ;  /* 0x0000002d00257c82 */ /* 0x000fe20008000000 */
[----:B------:R-:W-:Y:S01]  /*22f70*/  UIADD3 UR58, UPT, UPT, UR42, 0x28, URZ ;  /* 0x000000282a3a7890 */ /* 0x000fe2000fffe0ff */
[----:B------:R-:W-:Y:S01]  /*22f80*/  MOV.SPILL R15, UR26 ;  /* 0x0000001a000f7c02 */ /* 0x000fe20009000f00 */
[----:B------:R-:W-:Y:S01]  /*22f90*/  UIADD3 UR56, UPT, UPT, UR40, 0x5000, URZ ;  /* 0x0000500028387890 */ /* 0x000fe2000fffe0ff */
[----:B------:R2:W-:Y:S01]  /*22fa0*/  UTMASTG.5D [UR48], [UR4] ;  /* 0x00000030040073b5 */ /* 0x0005e20008020000 */
[----:B------:R-:W-:Y:S01]  /*22fb0*/  UMOV UR33, UR41 ;  /* 0x0000002900217c82 */ /* 0x000fe20008000000 */
[----:B------:R-:W-:Y:S01]  /*22fc0*/  UMOV UR39, UR34 ;  /* 0x0000002200277c82 */ /* 0x000fe20008000000 */
[----:B------:R-:W-:Y:S01]  /*22fd0*/  UMOV UR27, UR43 ;  /* 0x0000002b001b7c82 */ /* 0x000fe20008000000 */
[----:B------:R-:W-:Y:S01]  /*22fe0*/  UMOV UR28, UR44 ;  /* 0x0000002c001c7c82 */ /* 0x000fe20008000000 */
[----:B------:R-:W-:Y:S01]  /*22ff0*/  UMOV UR29, UR45 ;  /* 0x0000002d001d7c82 */ /* 0x000fe20008000000 */
[----:B------:R-:W-:Y:S01]  /*23000*/  UMOV UR25, UR41 ;  /* 0x0000002900197c82 */ /* 0x000fe20008000000 */
[----:B------:R-:W-:Y:S01]  /*23010*/  UMOV UR59, UR43 ;  /* 0x0000002b003b7c82 */ /* 0x000fe20008000000 */
[----:B------:R3:W-:Y:S01]  /*23020*/  UTMASTG.5D [UR64], [UR4] ;  /* 0x00000040040073b5 */ /* 0x0007e20008020000 */
        /* <DEDUP_REMOVED lines=18> */
[----:B-1----:R-:W-:Y:S01]  /*23150*/  MOV.SPILL R3, UR39 ;  /* 0x0000002700037c02 */ /* 0x002fe20009000f00 */
[----:B------:R-:W-:Y:S01]  /*23160*/  UMOV UR11, UR43 ;  /* 0x0000002b000b7c82 */ /* 0x000fe20008000000 */
[----:B------:R-:W-:Y:S01]  /*23170*/  MOV.SPILL R14, UR61 ;  /* 0x0000003d000e7c02 */ /* 0x000fe20009000f00 */
[----:B------:R-:W-:Y:S01]  /*23180*/  UMOV UR12, UR44 ;  /* 0x0000002c000c7c82 */ /* 0x000fe20008000000 */
[----:B------:R-:W-:Y:S01]  /*23190*/  MOV.SPILL R13, UR60 ;  /* 0x0000003c000d7c02 */ /* 0x000fe20009000f00 */
[----:B------:R1:W-:Y:S01]  /*231a0*/  UTMASTG.5D [UR56], [UR4] ;  /* 0x00000038040073b5 */ /* 0x0003e20008020000 */
[----:B------:R-:W-:Y:S01]  /*231b0*/  MOV.SPILL R12, UR59 ;  /* 0x0000003b000c7c02 */ /* 0x000fe20009000f00 */
[----:B------:R-:W-:Y:S01]  /*231c0*/  UMOV UR13, UR45 ;  /* 0x0000002d000d7c82 */ /* 0x000fe20008000000 */
[----:B------:R-:W-:Y:S01]  /*231d0*/  UMOV UR9, UR41 ;  /* 0x0000002900097c82 */ /* 0x000fe20008000000 */
[----:B------:R-:W-:Y:S01]  /*231e0*/  R2UR.FILL UR39, R3 ;  /* 0x00000000032772ca */ /* 0x000fe200004e0000 */
[----:B--2---:R-:W-:Y:S01]  /*231f0*/  UIADD3 UR50, UPT, UPT, UR42, 0x70, URZ ;  /* 0x000000702a327890 */ /* 0x004fe2000fffe0ff */
[----:B------:R-:W-:Y:S01]  /*23200*/  MOV.SPILL R2, UR38 ;  /* 0x0000002600027c02 */ /* 0x000fe20009000f00 */
[----:B------:R-:W-:-:S02]  /*23210*/  UIADD3 UR48, UPT, UPT, UR40, 0xe000, URZ ;  /* 0x0000e00028307890 */ /* 0x000fc4000fffe0ff */
[----:B------:R-:W-:Y:S01]  /*23220*/  UIADD3 UR74, UPT, UPT, UR42, 0x78, URZ ;  /* 0x000000782a4a7890 */ /* 0x000fe2000fffe0ff */
[----:B------:R-:W-:Y:S01]  /*23230*/  R2UR.FILL UR38, R2 ;  /* 0x00000000022672ca */ /* 0x000fe200004e0000 */
[----:B------:R-:W-:Y:S02]  /*23240*/  UIADD3 UR72, UPT, UPT, UR40, 0xf000, URZ ;  /* 0x0000f00028487890 */ /* 0x000fe4000fffe0ff */
[----:B---3--:R-:W-:Y:S01]  /*23250*/  UIADD3 UR64, UPT, UPT, UR40, 0x400, URZ ;  /* 0x0000040028407890 */ /* 0x008fe2000fffe0ff */
[----:B------:R-:W-:Y:S01]  /*23260*/  UMOV UR66, UR42 ;  /* 0x0000002a00427c82 */ /* 0x000fe20008000000 */
[----:B------:R-:W-:Y:S01]  /*23270*/  UMOV UR65, 0x40 ;  /* 0x0000004000417882 */ /* 0x000fe20000000000 */
[----:B------:R-:W-:Y:S01]  /*23280*/  MOV.SPILL R6, UR66 ;  /* 0x0000004200067c02 */ /* 0x000fe20009000f00 */
[----:B------:R-:W-:Y:S02]  /*23290*/  UIADD3 UR66, UPT, UPT, UR42, 0x58, URZ ;  /* 0x000000582a427890 */ /* 0x000fe4000fffe0ff */
[----:B------:R-:W-:Y:S01]  /*232a0*/  MOV.SPILL R4, UR64 ;  /* 0x0000004000047c02 */ /* 0x000fe20009000f00 */
[----:B------:R-:W-:Y:S01]  /*232b0*/  UIADD3 UR64, UPT, UPT, UR40, 0xb000, URZ ;  /* 0x0000b00028407890 */ /* 0x000fe2000fffe0ff */
[----:B------:R-:W-:Y:S01]  /*232c0*/  MOV.SPILL R5, UR65 ;  /* 0x0000004100057c02 */ /* 0x000fe20009000f00 */
[----:B----4-:R-:W-:-:S02]  /*232d0*/  UIADD3 UR32, UPT, UPT, UR40, 0x6000, URZ ;  /* 0x0000600028207890 */ /* 0x010fc4000fffe0ff */
[----:B------:R-:W-:Y:S01]  /*232e0*/  UIADD3 UR34, UPT, UPT, UR42, 0x30, URZ ;  /* 0x000000302a227890 */ /* 0x000fe2000fffe0ff */
[----:B------:R-:W-:Y:S01]  /*232f0*/  UMOV UR65, UR41 ;  /* 0x0000002900417c82 */ /* 0x000fe20008000000 */
[----:B------:R-:W-:Y:S01]  /*23300*/  UMOV UR15, UR66 ;  /* 0x00000042000f7c82 */ /* 0x000fe20008000000 */
[----:B------:R-:W-:Y:S01]  /*23310*/  UMOV UR75, UR43 ;  /* 0x0000002b004b7c82 */ /* 0x000fe20008000000 */
[----:B-----5:R-:W-:-:S03]  /*23320*/  UIADD3 UR24, UPT, UPT, UR40, 0x9000, URZ ;  /* 0x0000900028187890 */ /* 0x020fc6000fffe0ff */
[----:B------:R-:W-:Y:S01]  /*23330*/  UMOV UR31, UR34 ;  /* 0x00000022001f7c82 */ /* 0x000fe20008000000 */
[----:B------:R-:W-:Y:S01]  /*23340*/  UIADD3 UR26, UPT, UPT, UR42, 0x48, URZ ;  /* 0x000000482a1a7890 */ /* 0x000fe2000fffe0ff */
[----:B------:R2:W-:Y:S01]  /*23350*/  UTMASTG.5D [UR32], [UR4] ;  /* 0x00000020040073b5 */ /* 0x0005e20008020000 */
[----:B------:R-:W-:Y:S01]  /*23360*/  MOV.SPILL R17, UR31 ;  /* 0x0000001f00117c02 */ /* 0x000fe20009000f00 */
[----:B------:R-:W-:Y:S01]  /*23370*/  UMOV UR76, UR44 ;  /* 0x0000002c004c7c82 */ /* 0x000fe20008000000 */
[----:B------:R-:W-:Y:S01]  /*23380*/  UMOV UR77, UR45 ;  /* 0x0000002d004d7c82 */ /* 0x000fe20008000000 */
[----:B-1----:R-:W-:Y:S01]  /*23390*/  UIADD3 UR56, UPT, UPT, UR40, 0x1400, URZ ;  /* 0x0000140028387890 */ /* 0x002fe2000fffe0ff */
[----:B------:R-:W-:Y:S01]  /*233a0*/  R2UR.FILL UR31, R17 ;  /* 0x00000000111f72ca */ /* 0x000fe200004e0000 */
[----:B------:R-:W-:Y:S01]  /*233b0*/  UIADD3 UR58, UPT, UPT, UR42, 0x50, URZ ;  /* 0x000000502a3a7890 */ /* 0x000fe2000fffe0ff */
[----:B------:R-:W-:Y:S01]  /*233c0*/  UMOV UR57, 0x40 ;  /* 0x0000004000397882 */ /* 0x000fe20000000000 */
[----:B------:R-:W-:-:S02]  /*233d0*/  UMOV UR23, UR26 ;  /* 0x0000001a00177c82 */ /* 0x000fc40008000000 */
[----:B------:R-:W-:Y:S01]  /*233e0*/  MOV.SPILL R10, UR56 ;  /* 0x00000038000a7c02 */ /* 0x000fe20009000f00 */
[----:B------:R-:W-:Y:S01]  /*233f0*/  UIADD3 UR56, UPT, UPT, UR40, 0xa000, URZ ;  /* 0x0000a00028387890 */ /* 0x000fe2000fffe0ff */
[----:B------:R-:W-:Y:S01]  /*23400*/  MOV.SPILL R11, UR57 ;  /* 0x00000039000b7c02 */ /* 0x000fe20009000f00 */
[----:B------:R-:W-:Y:S01]  /*23410*/  UMOV UR57, UR41 ;  /* 0x0000002900397c82 */ /* 0x000fe20008000000 */
[----:B------:R-:W-:Y:S01]  /*23420*/  UMOV UR73, UR41 ;  /* 0x0000002900497c82 */ /* 0x000fe20008000000 */
[----:B------:R-:W-:Y:S01]  /*23430*/  UMOV UR22, UR58 ;  /* 0x0000003a00167c82 */ /* 0x000fe20008000000 */
[----:B------:R-:W-:Y:S01]  /*23440*/  UMOV UR7, UR50 ;  /* 0x0000003200077c82 */ /* 0x000fe20008000000 */
[----:B--2---:R-:W-:Y:S02]  /*23450*/  UIADD3 UR32, UPT, UPT, UR40, 0x7000, URZ ;  /* 0x0000700028207890 */ /* 0x004fe4000fffe0ff */
[----:B------:R-:W-:-:S07]  /*23460*/  UIADD3 UR34, UPT, UPT, UR42, 0x38, URZ ;  /* 0x000000382a227890 */ /* 0x000fce000fffe0ff */
[----:B------:R-:W-:Y:S02]  /*23470*/  UMOV UR30, UR34 ;  /* 0x00000022001e7c82 */ /* 0x000fe40008000000 */
[----:B------:R1:W-:Y:S01]  /*23480*/  UTMASTG.5D [UR32], [UR4] ;  /* 0x00000020040073b5 */ /* 0x0003e20008020000 */
[----:B------:R-:W-:-:S04]  /*23490*/  MOV.SPILL R16, UR30 ;  /* 0x0000001e00107c02 */ /* 0x000fc80009000f00 */
[----:B------:R-:W-:Y:S01]  /*234a0*/  R2UR.FILL UR30, R16 ;  /* 0x00000000101e72ca */ /* 0x000fe200004e0000 */
[----:B------:R2:W-:Y:S01]  /*234b0*/  UTMASTG.5D [UR16], [UR4] ;  /* 0x00000010040073b5 */ /* 0x0005e20008020000 */
[----:B------:R3:W-:Y:S01]  /*234c0*/  UTMASTG.5D [UR24], [UR4] ;  /* 0x00000018040073b5 */ /* 0x0007e20008020000 */
[----:B------:R4:W-:Y:S01]  /*234d0*/  UTMASTG.5D [UR56], [UR4] ;  /* 0x00000038040073b5 */ /* 0x0009e20008020000 */
[----:B------:R5:W-:Y:S01]  /*234e0*/  UTMASTG.5D [UR64], [UR4] ;  /* 0x00000040040073b5 */ /* 0x000be20008020000 */
[----:B-1----:R-:W-:Y:S02]  /*234f0*/  UIADD3 UR32, UPT, UPT, UR40, 0xd000, URZ ;  /* 0x0000d00028207890 */ /* 0x002fe4000fffe0ff */
[----:B------:R-:W-:Y:S01]  /*23500*/  UIADD3 UR34, UPT, UPT, UR42, 0x68, URZ ;  /* 0x000000682a227890 */ /* 0x000fe2000fffe0ff */
[----:B------:R1:W-:Y:S01]  /*23510*/  UTMASTG.5D [UR8], [UR4] ;  /* 0x00000008040073b5 */ /* 0x0003e20008020000 */
[----:B--2---:R-:W-:-:S05]  /*23520*/  UIADD3 UR16, UPT, UPT, UR40, 0x8400, URZ ;  /* 0x0000840028107890 */ /* 0x004fca000fffe0ff */
[----:B------:R-:W-:Y:S02]  /*23530*/  UMOV UR14, UR34 ;  /* 0x00000022000e7c82 */ /* 0x000fe40008000000 */
[----:B------:R2:W-:Y:S01]  /*23540*/  UTMASTG.5D [UR32], [UR4] ;  /* 0x00000020040073b5 */ /* 0x0005e20008020000 */
[----:B------:R-:W-:Y:S01]  /*23550*/  UMOV UR17, 0x40 ;  /* 0x0000004000117882 */ /* 0x000fe20000000000 */
[----:B---3--:R-:W-:Y:S01]  /*23560*/  R2UR.FILL UR26, R15 ;  /* 0x000000000f1a72ca */ /* 0x008fe200004e0000 */
[----:B------:R-:W-:Y:S01]  /*23570*/  UIADD3 UR24, UPT, UPT, UR40, 0x4400, URZ ;  /* 0x0000440028187890 */ /* 0x000fe2000fffe0ff */
[----:B------:R3:W-:Y:S01]  /*23580*/  UTMASTG.5D [UR48], [UR4] ;  /* 0x00000030040073b5 */ /* 0x0007e20008020000 */
[----:B------:R-:W-:Y:S01]  /*23590*/  UMOV UR25, 0x40 ;  /* 0x0000004000197882 */ /* 0x000fe20000000000 */
[----:B----4-:R-:W-:Y:S01]  /*235a0*/  R2UR.FILL UR61, R14 ;  /* 0x000000000e3d72ca */ /* 0x010fe200004e0000 */
[----:B------:R-:W-:Y:S01]  /*235b0*/  UMOV UR58, UR47 ;  /* 0x0000002f003a7c82 */ /* 0x000fe20008000000 */
[----:B------:R-:W-:Y:S01]  /*235c0*/  R2UR.FILL UR60, R13 ;  /* 0x000000000d3c72ca */ /* 0x000fe200004e0000 */
[----:B------:R-:W-:Y:S01]  /*235d0*/  UTMASTG.5D [UR72], [UR4] ;  /* 0x00000048040073b5 */ /* 0x000fe20008020000 */
[----:B------:R-:W-:-:S02]  /*235e0*/  R2UR.FILL UR59, R12 ;  /* 0x000000000c3b72ca */ /* 0x000fc400004e0000 */
[----:B------:R-:W-:Y:S02]  /*235f0*/  R2UR.FILL UR57, R11 ;  /* 0x000000000b3972ca */ /* 0x000fe400004e0000 */
[----:B-----5:R-:W-:Y:S02]  /*23600*/  R2UR.FILL UR69, R9 ;  /* 0x00000000094572ca */ /* 0x020fe400004e0000 */
[----:B------:R-:W-:Y:S02]  /*23610*/  R2UR.FILL UR68, R8 ;  /* 0x00000000084472ca */ /* 0x000fe400004e0000 */
[----:B------:R-:W-:Y:S02]  /*23620*/  R2UR.FILL UR67, R7 ;  /* 0x00000000074372ca */ /* 0x000fe400004e0000 */
[----:B------:R-:W-:Y:S02]  /*23630*/  R2UR.FILL UR66, R6 ;  /* 0x00000000064272ca */ /* 0x000fe400004e0000 */
[----:B------:R-:W-:Y:S01]  /*23640*/  R2UR.FILL UR65, R5 ;  /* 0x00000000054172ca */ /* 0x000fe200004e0000 */
[----:B-1----:R-:W-:Y:S01]  /*23650*/  UIADD3 UR8, UPT, UPT, UR40, 0xc400, URZ ;  /* 0x0000c40028087890 */ /* 0x002fe2000fffe0ff */
[----:B------:R-:W-:Y:S01]  /*23660*/  R2UR.FILL UR64, R4 ;  /* 0x00000000044072ca */ /* 0x000fe200004e0000 */
[----:B------:R-:W-:Y:S01]  /*23670*/  UMOV UR9, 0x40 ;  /* 0x0000004000097882 */ /* 0x000fe20000000000 */
[----:B------:R-:W-:Y:S01]  /*23680*/  R2UR.FILL UR56, R10 ;  /* 0x000000000a3872ca */ /* 0x000fe200004e0000 */
[----:B--2---:R-:W-:Y:S01]  /*23690*/  UIADD3 UR32, UPT, UPT, UR40, 0x3400, URZ ;  /* 0x0000340028207890 */ /* 0x004fe2000fffe0ff */
[----:B------:R-:W-:Y:S01]  /*236a0*/  UMOV UR33, 0x40 ;  /* 0x0000004000217882 */ /* 0x000fe20000000000 */
[----:B------:R-:W-:-:S08]  /*236b0*/  UMOV UR34, UR39 ;  /* 0x0000002700227c82 */ /* 0x000fd00008000000 */
[----:B------:R1:W-:Y:S01]  /*236c0*/  UTMASTG.5D [UR64], [UR4] ;  /* 0x00000040040073b5 */ /* 0x0003e20008020000 */
[----:B---3--:R-:W-:Y:S01]  /*236d0*/  UIADD3 UR48, UPT, UPT, UR40, 0x2400, URZ ;  /* 0x0000240028307890 */ /* 0x008fe2000fffe0ff */
[----:B------:R-:W-:Y:S01]  /*236e0*/  UMOV UR49, 0x40 ;  /* 0x0000004000317882 */ /* 0x000fe20000000000 */
[----:B------:R-:W-:Y:S01]  /*236f0*/  UMOV UR50, UR46 ;  /* 0x0000002e00327c82 */ /* 0x000fe20008000000 */
[----:B------:R2:W-:Y:S06]  /*23700*/  UTMASTG.5D [UR56], [UR4] ;  /* 0x00000038040073b5 */ /* 0x0005ec0008020000 */
[----:B------:R3:W-:Y:S01]  /*23710*/  UTMASTG.5D [UR48], [UR4] ;  /* 0x00000030040073b5 */ /* 0x0007e20008020000 */
[----:B------:R4:W-:Y:S01]  /*23720*/  UTMASTG.5D [UR32], [UR4] ;  /* 0x00000020040073b5 */ /* 0x0009e20008020000 */
[----:B------:R5:W-:Y:S01]  /*23730*/  UTMASTG.5D [UR24], [UR4] ;  /* 0x00000018040073b5 */ /* 0x000be20008020000 */
[----:B-1----:R-:W-:Y:S01]  /*23740*/  UIADD3 UR64, UPT, UPT, UR40, 0x800, URZ ;  /* 0x0000080028407890 */ /* 0x002fe2000fffe0ff */
[----:B------:R-:W-:Y:S01]  /*23750*/  UMOV UR65, 0x80 ;  /* 0x0000008000417882 */ /* 0x000fe20000000000 */
[----:B------:R-:W-:Y:S01]  /*23760*/  UMOV UR66, UR42 ;  /* 0x0000002a00427c82 */ /* 0x000fe20008000000 */
[----:B------:R-:W-:Y:S01]  /*23770*/  UMOV UR67, UR43 ;  /* 0x0000002b00437c82 */ /* 0x000fe20008000000 */
[----:B------:R-:W-:Y:S01]  /*23780*/  UMOV UR68, UR44 ;  /* 0x0000002c00447c82 */ /* 0x000fe20008000000 */
[----:B------:R-:W-:Y:S01]  /*23790*/  UMOV UR69, UR45 ;  /* 0x0000002d00457c82 */ /* 0x000fe20008000000 */
[----:B--2---:R-:W-:Y:S01]  /*237a0*/  UIADD3 UR56, UPT, UPT, UR40, 0x5400, URZ ;  /* 0x0000540028387890 */ /* 0x004fe2000fffe0ff */
[----:B------:R-:W-:Y:S01]  /*237b0*/  UMOV UR57, 0x40 ;  /* 0x0000004000397882 */ /* 0x000fe20000000000 */
[----:B------:R-:W-:Y:S01]  /*237c0*/  UMOV UR59, UR43 ;  /* 0x0000002b003b7c82 */ /* 0x000fe20008000000 */
[----:B------:R-:W-:Y:S01]  /*237d0*/  UMOV UR60, UR44 ;  /* 0x0000002c003c7c82 */ /* 0x000fe20008000000 */
[----:B------:R-:W-:Y:S01]  /*237e0*/  UMOV UR61, UR45 ;  /* 0x0000002d003d7c82 */ /* 0x000fe20008000000 */
[----:B------:R-:W-:Y:S01]  /*237f0*/  UMOV UR58, UR38 ;  /* 0x00000026003a7c82 */ /* 0x000fe20008000000 */
[----:B---3--:R-:W-:-:S03]  /*23800*/  UIADD3 UR48, UPT, UPT, UR40, 0x6400, URZ ;  /* 0x0000640028307890 */ /* 0x008fc6000fffe0ff */
[----:B------:R1:W-:Y:S01]  /*23810*/  UTMASTG.5D [UR56], [UR4] ;  /* 0x00000038040073b5 */ /* 0x0003e20008020000 */
[----:B------:R-:W-:Y:S01]  /*23820*/  UMOV UR50, UR31 ;  /* 0x0000001f00327c82 */ /* 0x000fe20008000000 */
[----:B----4-:R-:W-:-:S04]  /*23830*/  UIADD3 UR32, UPT, UPT, UR40, 0x7400, URZ ;  /* 0x0000740028207890 */ /* 0x010fc8000fffe0ff */
[----:B------:R2:W-:Y:S01]  /*23840*/  UTMASTG.5D [UR48], [UR4] ;  /* 0x00000030040073b5 */ /* 0x0005e20008020000 */
[----:B------:R-:W-:Y:S01]  /*23850*/  UMOV UR34, UR30 ;  /* 0x0000001e00227c82 */ /* 0x000fe20008000000 */
[----:B-----5:R-:W-:-:S03]  /*23860*/  UIADD3 UR24, UPT, UPT, UR40, 0x4800, URZ ;  /* 0x0000480028187890 */ /* 0x020fc6000fffe0ff */
[----:B------:R3:W-:Y:S01]  /*23870*/  UTMASTG.5D [UR32], [UR4] ;  /* 0x00000020040073b5 */ /* 0x0007e20008020000 */
[----:B------:R-:W-:Y:S01]  /*23880*/  UMOV UR25, 0x80 ;  /* 0x0000008000197882 */ /* 0x000fe20000000000 */
[----:B------:R4:W-:Y:S01]  /*23890*/  UTMASTG.5D [UR16], [UR4] ;  /* 0x00000010040073b5 */ /* 0x0009e20008020000 */
[----:B-1----:R-:W-:Y:S01]  /*238a0*/  UIADD3 UR56, UPT, UPT, UR40, 0x9400, URZ ;  /* 0x0000940028387890 */ /* 0x002fe2000fffe0ff */
[----:B------:R-:W-:Y:S01]  /*238b0*/  UMOV UR58, UR23 ;  /* 0x00000017003a7c82 */ /* 0x000fe20008000000 */
[----:B--2---:R-:W-:-:S07]  /*238c0*/  UIADD3 UR48, UPT, UPT, UR40, 0xa400, URZ ;  /* 0x0000a40028307890 */ /* 0x004fce000fffe0ff */
[----:B------:R1:W-:Y:S01]  /*238d0*/  UTMASTG.5D [UR56], [UR4] ;  /* 0x00000038040073b5 */ /* 0x0003e20008020000 */
[----:B------:R-:W-:Y:S01]  /*238e0*/  UMOV UR50, UR22 ;  /* 0x0000001600327c82 */ /* 0x000fe20008000000 */
[----:B---3--:R-:W-:Y:S01]  /*238f0*/  UIADD3 UR32, UPT, UPT, UR40, 0xb400, URZ ;  /* 0x0000b40028207890 */ /* 0x008fe2000fffe0ff */
[----:B------:R2:W-:Y:S01]  /*23900*/  UTMASTG.5D [UR48], [UR4] ;  /* 0x00000030040073b5 */ /* 0x0005e20008020000 */
[----:B------:R-:W-:Y:S01]  /*23910*/  UMOV UR34, UR15 ;  /* 0x0000000f00227c82 */ /* 0x000fe20008000000 */
[----:B----4-:R-:W-:-:S06]  /*23920*/  UIADD3 UR16, UPT, UPT, UR40, 0x8800, URZ ;  /* 0x0000880028107890 */ /* 0x010fcc000fffe0ff */
        /* <DEDUP_REMOVED lines=16> */
[----:B------:R-:W-:Y:S01]  /*23a30*/  UMOV UR57, 0x80 ;  /* 0x0000008000397882 */ /* 0x000fe20000000000 */
[----:B------:R-:W-:Y:S01]  /*23a40*/  UMOV UR58, UR47 ;  /* 0x0000002f003a7c82 */ /* 0x000fe20008000000 */
[----:B--2---:R-:W-:-:S06]  /*23a50*/  UIADD3 UR48, UPT, UPT, UR40, 0x2800, URZ ;  /* 0x0000280028307890 */ /* 0x004fcc000fffe0ff */
[----:B------:R1:W-:Y:S01]  /*23a60*/  UTMASTG.5D [UR56], [UR4] ;  /* 0x00000038040073b5 */ /* 0x0003e20008020000 */
[----:B------:R-:W-:Y:S01]  /*23a70*/  UMOV UR49, 0x80 ;  /* 0x0000008000317882 */ /* 0x000fe20000000000 */
[----:B------:R-:W-:Y:S01]  /*23a80*/  UMOV UR50, UR46 ;  /* 0x0000002e00327c82 */ /* 0x000fe20008000000 */
[----:B---3--:R-:W-:Y:S01]  /*23a90*/  UIADD3 UR32, UPT, UPT, UR40, 0x3800, URZ ;  /* 0x0000380028207890 */ /* 0x008fe2000fffe0ff */
[----:B------:R2:W-:Y:S01]  /*23aa0*/  UTMASTG.5D [UR48], [UR4] ;  /* 0x00000030040073b5 */ /* 0x0005e20008020000 */
[----:B------:R-:W-:Y:S01]  /*23ab0*/  UMOV UR33, 0x80 ;  /* 0x0000008000217882 */ /* 0x000fe20000000000 */
[----:B------:R-:W-:Y:S01]  /*23ac0*/  UMOV UR34, UR39 ;  /* 0x0000002700227c82 */ /* 0x000fe20008000000 */
[----:B----4-:R-:W-:-:S05]  /*23ad0*/  UIADD3 UR64, UPT, UPT, UR40, 0xd800, URZ ;  /* 0x0000d80028407890 */ /* 0x010fca000fffe0ff */
[----:B------:R3:W-:Y:S01]  /*23ae0*/  UTMASTG.5D [UR32], [UR4] ;  /* 0x00000020040073b5 */ /* 0x0007e20008020000 */
[----:B------:R-:W-:Y:S01]  /*23af0*/  UMOV UR66, UR14 ;  /* 0x0000000e00427c82 */ /* 0x000fe20008000000 */
        /* <DEDUP_REMOVED lines=33> */
[----:B------:R-:W-:Y:S01]  /*23d10*/  UMOV UR33, 0xc0 ;  /* 0x000000c000217882 */ /* 0x000fe20000000000 */
[----:B------:R-:W-:Y:S01]  /*23d20*/  UMOV UR34, UR42 ;  /* 0x0000002a00227c82 */ /* 0x000fe20008000000 */
[----:B----4-:R-:W-:-:S05]  /*23d30*/  UIADD3 UR8, UPT, UPT, UR40, 0xfc00, URZ ;  /* 0x0000fc0028087890 */ /* 0x010fca000fffe0ff */
[----:B------:R3:W-:Y:S01]  /*23d40*/  UTMASTG.5D [UR32], [UR4] ;  /* 0x00000020040073b5 */ /* 0x0007e20008020000 */
[----:B------:R-:W-:Y:S01]  /*23d50*/  UMOV UR9, 0xc0 ;  /* 0x000000c000097882 */ /* 0x000fe20000000000 */
[----:B-----5:R-:W-:Y:S01]  /*23d60*/  UIADD3 UR64, UPT, UPT, UR40, 0x1c00, URZ ;  /* 0x00001c0028407890 */ /* 0x020fe2000fffe0ff */
[----:B------:R-:W-:Y:S01]  /*23d70*/  UMOV UR65, 0xc0 ;  /* 0x000000c000417882 */ /* 0x000fe20000000000 */
[----:B------:R-:W-:-:S07]  /*23d80*/  UMOV UR66, UR47 ;  /* 0x0000002f00427c82 */ /* 0x000fce0008000000 */
[----:B------:R-:W-:Y:S01]  /*23d90*/  UTMASTG.5D [UR64], [UR4] ;  /* 0x00000040040073b5 */ /* 0x000fe20008020000 */
        /* <DEDUP_REMOVED lines=9> */
[----:B------:R-:W-:Y:S01]  /*23e30*/  UMOV UR34, UR26 ;  /* 0x0000001a00227c82 */ /* 0x000fe20008000000 */
[----:B------:R-:W-:-:S06]  /*23e40*/  UMOV UR26, UR38 ;  /* 0x00000026001a7c82 */ /* 0x000fcc0008000000 */
[----:B------:R3:W-:Y:S01]  /*23e50*/  UTMASTG.5D [UR32], [UR4] ;  /* 0x00000020040073b5 */ /* 0x0007e20008020000 */
[----:B------:R4:W-:Y:S01]  /*23e60*/  UTMASTG.5D [UR24], [UR4] ;  /* 0x00000018040073b5 */ /* 0x0009e20008020000 */
[----:B-1----:R-:W-:Y:S01]  /*23e70*/  UIADD3 UR56, UPT, UPT, UR40, 0x6c00, URZ ;  /* 0x00006c0028387890 */ /* 0x002fe2000fffe0ff */
[----:B------:R-:W-:Y:S01]  /*23e80*/  UMOV UR58, UR31 ;  /* 0x0000001f003a7c82 */ /* 0x000fe20008000000 */
[----:B--2---:R-:W-:-:S07]  /*23e90*/  UIADD3 UR48, UPT, UPT, UR40, 0x7c00, URZ ;  /* 0x00007c0028307890 */ /* 0x004fce000fffe0ff */
[----:B------:R-:W-:Y:S01]  /*23ea0*/  UTMASTG.5D [UR56], [UR4] ;  /* 0x00000038040073b5 */ /* 0x000fe20008020000 */
[----:B------:R-:W-:Y:S01]  /*23eb0*/  UMOV UR50, UR30 ;  /* 0x0000001e00327c82 */ /* 0x000fe20008000000 */
[----:B---3--:R-:W-:Y:S01]  /*23ec0*/  UIADD3 UR32, UPT, UPT, UR40, 0x8c00, URZ ;  /* 0x00008c0028207890 */ /* 0x008fe2000fffe0ff */
[----:B------:R1:W-:Y:S01]  /*23ed0*/  UTMASTG.5D [UR48], [UR4] ;  /* 0x00000030040073b5 */ /* 0x0003e20008020000 */
[----:B------:R-:W-:Y:S01]  /*23ee0*/  UMOV UR34, UR18 ;  /* 0x0000001200227c82 */ /* 0x000fe20008000000 */
[----:B------:R-:W-:Y:S01]  /*23ef0*/  UMOV UR18, UR22 ;  /* 0x0000001600127c82 */ /* 0x000fe20008000000 */
[----:B----4-:R-:W-:-:S05]  /*23f00*/  UIADD3 UR24, UPT, UPT, UR40, 0x9c00, URZ ;  /* 0x00009c0028187890 */ /* 0x010fca000fffe0ff */
[----:B------:R2:W-:Y:S01]  /*23f10*/  UTMASTG.5D [UR32], [UR4] ;  /* 0x00000020040073b5 */ /* 0x0005e20008020000 */
[----:B------:R-:W-:-:S03]  /*23f20*/  UMOV UR26, UR23 ;  /* 0x00000017001a7c82 */ /* 0x000fc60008000000 */
[----:B------:R3:W-:Y:S01]  /*23f30*/  UTMASTG.5D [UR24], [UR4] ;  /* 0x00000018040073b5 */ /* 0x0007e20008020000 */
[----:B------:R4:W-:Y:S01]  /*23f40*/  UTMASTG.5D [UR16], [UR4] ;  /* 0x00000010040073b5 */ /* 0x0009e20008020000 */
[----:B-1----:R-:W-:Y:S01]  /*23f50*/  UIADD3 UR48, UPT, UPT, UR40, 0xbc00, URZ ;  /* 0x0000bc0028307890 */ /* 0x002fe2000fffe0ff */
[----:B------:R-:W-:Y:S01]  /*23f60*/  UMOV UR50, UR15 ;  /* 0x0000000f00327c82 */ /* 0x000fe20008000000 */
[----:B--2---:R-:W-:-:S07]  /*23f70*/  UIADD3 UR32, UPT, UPT, UR40, 0xcc00, URZ ;  /* 0x0000cc0028207890 */ /* 0x004fce000fffe0ff */
[----:B------:R2:W-:Y:S01]  /*23f80*/  UTMASTG.5D [UR48], [UR4] ;  /* 0x00000030040073b5 */ /* 0x0005e20008020000 */
[----:B------:R-:W-:Y:S01]  /*23f90*/  UMOV UR34, UR10 ;  /* 0x0000000a00227c82 */ /* 0x000fe20008000000 */
[----:B------:R-:W-:Y:S01]  /*23fa0*/  UMOV UR10, UR74 ;  /* 0x0000004a000a7c82 */ /* 0x000fe20008000000 */
[----:B---3--:R-:W-:Y:S01]  /*23fb0*/  UIADD3 UR24, UPT, UPT, UR40, 0xdc00, URZ ;  /* 0x0000dc0028187890 */ /* 0x008fe2000fffe0ff */
[----:B------:R2:W-:Y:S01]  /*23fc0*/  UTMASTG.5D [UR32], [UR4] ;  /* 0x00000020040073b5 */ /* 0x0005e20008020000 */
[----:B------:R-:W-:Y:S01]  /*23fd0*/  UMOV UR26, UR14 ;  /* 0x0000000e001a7c82 */ /* 0x000fe20008000000 */
[----:B----4-:R-:W-:-:S06]  /*23fe0*/  UIADD3 UR16, UPT, UPT, UR40, 0xec00, URZ ;  /* 0x0000ec0028107890 */ /* 0x010fcc000fffe0ff */
[----:B------:R2:W-:Y:S01]  /*23ff0*/  UTMASTG.5D [UR24], [UR4] ;  /* 0x00000018040073b5 */ /* 0x0005e20008020000 */
[----:B------:R-:W-:Y:S02]  /*24000*/  UMOV UR18, UR7 ;  /* 0x0000000700127c82 */ /* 0x000fe40008000000 */
[----:B------:R2:W-:Y:S01]  /*24010*/  UTMASTG.5D [UR16], [UR4] ;  /* 0x00000010040073b5 */ /* 0x0005e20008020000 */
[----:B------:R2:W-:Y:S02]  /*24020*/  UTMASTG.5D [UR8], [UR4] ;  /* 0x00000008040073b5 */ /* 0x0005e40008020000 */
[----:B--2---:R-:W-:Y:S01]  /*24030*/  NOP ;  /* 0x0000000000007918 */ /* 0x004fe20000000000 */
.L_x_406:
[----:B------:R-:W-:Y:S05]  /*24040*/  BSYNC.RECONVERGENT B0 ;  /* 0x0000000000007941 */ /* 0x000fea0003800200 */
.L_x_405:
[----:B------:R0:W-:Y:S01]  /*24050*/  UTMACMDFLUSH ;  /* 0x00000000000079b7 */ /* 0x0001e20000000000 */
[----:B------:R-:W-:Y:S05]  /*24060*/  BRA.U UP6, `(.L_x_407) ;  /* 0x0000000106047547 */ /* 0x000fea000b800000 */
[----:B------:R-:W-:Y:S05]  /*24070*/  BPT.TRAP 0x1 ;  /* 0x000000040000795c */ /* 0x000fea0000300000 */
.L_x_407:
[----:B------:R-:W2:Y:S02]  /*24080*/  SYNCS.PHASECHK.TRANS64.TRYWAIT P0, [UR40+0x380b8], R0 ;  /* 0x0380b800ff0075a7 */ /* 0x000ea40008001128 */
[----:B--2---:R-:W-:Y:S05]  /*24090*/  @!P0 BRA `(.L_x_408) ;  /* 0x0000003000008947 */ /* 0x004fea0003800000 */
.L_x_495:
[----:B------:R-:W-:Y:S04]  /*240a0*/  BSSY.RECONVERGENT B0, `(.L_x_409) ;  /* 0x0000199000007945 */ /* 0x000fe80003800200 */
[----:B------:R-:W-:Y:S05]  /*240b0*/  @!P1 BRA `(.L_x_410) ;  /* 0x00000018005c9947 */ /* 0x000fea0003800000 */
[----:B------:R-:W-:Y:S01]  /*240c0*/  UMOV UR21, UR45 ;  /* 0x0000002d00157c82 */ /* 0x000fe20008000000 */
[----:B------:R-:W-:Y:S01]  /*240d0*/  UIADD3 UR8, UPT, UPT, UR42, 0xb8, URZ ;  /* 0x000000b82a087890 */ /* 0x000fe2000fffe0ff */
[----:B------:R-:W-:Y:S01]  /*240e0*/  MOV.SPILL R2, UR21 ;  /* 0x0000001500027c02 */ /* 0x000fe20009000f00 */
[----:B------:R-:W-:Y:S01]  /*240f0*/  UIADD3 UR18, UPT, UPT, UR42, 0xc0, URZ ;  /* 0x000000c02a127890 */ /* 0x000fe2000fffe0ff */
[----:B------:R-:W-:Y:S01]  /*24100*/  IMAD.U32 R15, RZ, RZ, UR43 ;  /* 0x0000002bff0f7e24 */ /* 0x000fe2000f8e00ff */
[----:B------:R-:W-:Y:S01]  /*24110*/  UIADD3 UR10, UPT, UPT, UR42, 0xe0, URZ ;  /* 0x000000e02a0a7890 */ /* 0x000fe2000fffe0ff */
[----:B------:R-:W-:Y:S01]  /*24120*/  IMAD.U32 R13, RZ, RZ, UR45 ;  /* 0x0000002dff0d7e24 */ /* 0x000fe2000f8e00ff */
[----:B------:R2:W-:Y:S01]  /*24130*/  STL [R1+0x2c], R2 ;  /* 0x00002c0201007387 */ /* 0x0005e20000100800 */
[----:B------:R-:W-:Y:S01]  /*24140*/  IMAD.U32 R25, RZ, RZ, UR8 ;  /* 0x00000008ff197e24 */ /* 0x000fe2000f8e00ff */
[----:B------:R-:W-:Y:S01]  /*24150*/  UIADD3 UR8, UPT, UPT, UR42, 0xc8, URZ ;  /* 0x000000c82a087890 */ /* 0x000fe2000fffe0ff */
[----:B------:R-:W-:Y:S01]  /*24160*/  IMAD.U32 R4, RZ, RZ, UR45 ;  /* 0x0000002dff047e24 */ /* 0x000fe2000f8e00ff */
[----:B------:R-:W-:Y:S01]  /*24170*/  MOV.SPILL R27, UR10 ;  /* 0x0000000a001b7c02 */ /* 0x000fe20009000f00 */
[----:B------:R-:W-:Y:S01]  /*24180*/  UMOV UR20, UR44 ;  /* 0x0000002c00147c82 */ /* 0x000fe20008000000 */
[----:B------:R-:W-:Y:S01]  /*24190*/  R2UR UR10, R25 ;  /* 0x00000000190a72ca */ /* 0x000fe200000e0000 */
[----:B------:R-:W-:Y:S01]  /*241a0*/  UIADD3 UR7, UPT, UPT, UR40, 0x17000, URZ ;  /* 0x0001700028077890 */ /* 0x000fe2000fffe0ff */
[----:B------:R-:W-:Y:S01]  /*241b0*/  IMAD.U32 R24, RZ, RZ, UR8 ;  /* 0x00000008ff187e24 */ /* 0x000fe2000f8e00ff */
[----:B------:R-:W-:Y:S01]  /*241c0*/  UIADD3 UR8, UPT, UPT, UR42, 0xd0, URZ ;  /* 0x000000d02a087890 */ /* 0x000fe2000fffe0ff */
[----:B-1----:R-:W-:Y:S01]  /*241d0*/  MOV.SPILL R0, UR20 ;  /* 0x0000001400007c02 */ /* 0x002fe20009000f00 */
[----:B------:R-:W-:Y:S01]  /*241e0*/  UIADD3 UR16, UPT, UPT, UR40, 0x18000, URZ ;  /* 0x0001800028107890 */ /* 0x000fe2000fffe0ff */
[----:B------:R-:W-:Y:S01]  /*241f0*/  IMAD.U32 R14, RZ, RZ, UR44 ;  /* 0x0000002cff0e7e24 */ /* 0x000fe2000f8e00ff */
[----:B------:R-:W-:Y:S01]  /*24200*/  UMOV UR19, UR43 ;  /* 0x0000002b00137c82 */ /* 0x000fe20008000000 */
[----:B------:R-:W-:Y:S01]  /*24210*/  IMAD.U32 R20, RZ, RZ, UR7 ;  /* 0x00000007ff147e24 */ /* 0x000fe2000f8e00ff */
[----:B------:R-:W-:Y:S01]  /*24220*/  MOV.SPILL R3, UR19 ;  /* 0x0000001300037c02 */ /* 0x000fe20009000f00 */
[----:B------:R-:W-:Y:S01]  /*24230*/  IMAD.U32 R23, RZ, RZ, UR8 ;  /* 0x00000008ff177e24 */ /* 0x000fe2000f8e00ff */
[----:B------:R-:W-:Y:S01]  /*24240*/  UIADD3 UR8, UPT, UPT, UR42, 0xd8, URZ ;  /* 0x000000d82a087890 */ /* 0x000fe2000fffe0ff */
[----:B------:R1:W-:Y:S01]  /*24250*/  STL [R1+0x28], R0 ;  /* 0x0000280001007387 */ /* 0x0003e20000100800 */
[----:B------:R-:W-:Y:S01]  /*24260*/  UMOV UR11, UR43 ;  /* 0x0000002b000b7c82 */ /* 0x000fe20008000000 */
[----:B------:R-:W3:Y:S01]  /*24270*/  LDCU.64 UR4, c[0x0][0x348] ;  /* 0x00006900ff0477ac */ /* 0x000ee20008000a00 */
[----:B------:R-:W-:Y:S01]  /*24280*/  MOV.SPILL R28, UR11 ;  /* 0x0000000b001c7c02 */ /* 0x000fe20009000f00 */
[----:B------:R4:W-:Y:S01]  /*24290*/  STL [R1+0x24], R3 ;  /* 0x0000240301007387 */ /* 0x0009e20000100800 */
[----:B------:R-:W-:Y:S01]  /*242a0*/  IMAD.U32 R22, RZ, RZ, UR8 ;  /* 0x00000008ff167e24 */ /* 0x000fe2000f8e00ff */
[----:B------:R-:W-:Y:S01]  /*242b0*/  UIADD3 UR8, UPT, UPT, UR40, 0x1c000, URZ ;  /* 0x0001c00028087890 */ /* 0x000fe2000fffe0ff */
[----:B--2---:R-:W-:Y:S01]  /*242c0*/  MOV.SPILL R2, UR18 ;  /* 0x0000001200027c02 */ /* 0x004fe20009000f00 */
[----:B------:R-:W-:Y:S01]  /*242d0*/  UIADD3 UR34, UPT, UPT, UR42, 0x80, URZ ;  /* 0x000000802a227890 */ /* 0x000fe2000fffe0ff */
[----:B------:R-:W-:Y:S01]  /*242e0*/  R2UR UR11, R15 ;  /* 0x000000000f0b72ca */ /* 0x000fe200000e0000 */
[----:B------:R-:W-:Y:S01]  /*242f0*/  UIADD3 UR32, UPT, UPT, UR40, 0x10000, URZ ;  /* 0x0001000028207890 */ /* 0x000fe2000fffe0ff */
[----:B------:R-:W2:Y:S01]  /*24300*/  LDL.LU R15, [R1+0x24] ;  /* 0x00002400010f7983 */ /* 0x000ea20000300800 */
[----:B------:R-:W-:Y:S01]  /*24310*/  MOV.SPILL R26, UR8 ;  /* 0x00000008001a7c02 */ /* 0x000fe20009000f00 */
[----:B------:R-:W-:Y:S01]  /*24320*/  UIADD3 UR8, UPT, UPT, UR42, 0xe8, URZ ;  /* 0x000000e82a087890 */ /* 0x000fe2000fffe0ff */
[----:B------:R-:W-:Y:S01]  /*24330*/  IMAD.U32 R6, RZ, RZ, UR43 ;  /* 0x0000002bff067e24 */ /* 0x000fe2000f8e00ff */
[----:B------:R-:W-:Y:S01]  /*24340*/  STL [R1+0x20], R2 ;  /* 0x0000200201007387 */ /* 0x000fe20000100800 */
[----:B------:R-:W-:Y:S01]  /*24350*/  UIADD3 UR58, UPT, UPT, UR42, 0x88, URZ ;  /* 0x000000882a3a7890 */ /* 0x000fe2000fffe0ff */
[----:B------:R-:W-:Y:S01]  /*24360*/  IMAD.U32 R5, RZ, RZ, UR44 ;  /* 0x0000002cff057e24 */ /* 0x000fe2000f8e00ff */
[----:B------:R-:W-:Y:S01]  /*24370*/  UIADD3 UR56, UPT, UPT, UR40, 0x11000, URZ ;  /* 0x0001100028387890 */ /* 0x000fe2000fffe0ff */
[----:B------:R-:W5:Y:S01]  /*24380*/  LDL.LU R25, [R1+0x20] ;  /* 0x0000200001197983 */ /* 0x000f620000300800 */
[----:B------:R-:W-:Y:S01]  /*24390*/  IMAD.U32 R21, RZ, RZ, UR8 ;  /* 0x00000008ff157e24 */ /* 0x000fe2000f8e00ff */
[----:B------:R-:W-:Y:S01]  /*243a0*/  R2UR UR8, R20 ;  /* 0x00000000140872ca */ /* 0x000fe200000e0000 */
[----:B---3--:R-:W-:Y:S01]  /*243b0*/  UIADD3 UR4, UP0, UPT, UR4, 0x400, URZ ;  /* 0x0000040004047890 */ /* 0x008fe2000ff1e0ff */
[----:B------:R-:W-:Y:S01]  /*243c0*/  IMAD.U32 R10, RZ, RZ, UR45 ;  /* 0x0000002dff0a7e24 */ /* 0x000fe2000f8e00ff */
[----:B------:R-:W-:Y:S01]  /*243d0*/  UIADD3 UR7, UPT, UPT, UR40, 0x19000, URZ ;  /* 0x0001900028077890 */ /* 0x000fe2000fffe0ff */
[----:B-1----:R-:W-:Y:S01]  /*243e0*/  MOV.SPILL R0, UR16 ;  /* 0x0000001000007c02 */ /* 0x002fe20009000f00 */
[----:B------:R-:W-:Y:S01]  /*243f0*/  UIADD3.X UR5, UPT, UPT, URZ, UR5, URZ, UP0, !UPT ;  /* 0x00000005ff057290 */ /* 0x000fe200087fe4ff */
[----:B------:R-:W-:Y:S01]  /*24400*/  IMAD.U32 R7, RZ, RZ, UR45 ;  /* 0x0000002dff077e24 */ /* 0x000fe2000f8e00ff */
[----:B------:R-:W-:Y:S01]  /*24410*/  UIADD3 UR50, UPT, UPT, UR42, 0x90, URZ ;  /* 0x000000902a327890 */ /* 0x000fe2000fffe0ff */
[----:B----4-:R-:W-:Y:S01]  /*24420*/  IMAD.U32 R3, RZ, RZ, UR43 ;  /* 0x0000002bff037e24 */ /* 0x010fe2000f8e00ff */
[----:B------:R1:W-:Y:S01]  /*24430*/  STL [R1+0x1c], R0 ;  /* 0x00001c0001007387 */ /* 0x0003e20000100800 */
[----:B------:R-:W-:Y:S01]  /*24440*/  UIADD3 UR48, UPT, UPT, UR40, 0x12000, URZ ;  /* 0x0001200028307890 */ /* 0x000fe2000fffe0ff */
[----:B------:R-:W-:Y:S01]  /*24450*/  IMAD.U32 R19, RZ, RZ, UR7 ;  /* 0x00000007ff137e24 */ /* 0x000fe2000f8e00ff */
[----:B------:R-:W-:Y:S01]  /*24460*/  UIADD3 UR16, UPT, UPT, UR40, 0x13000, URZ ;  /* 0x0001300028107890 */ /* 0x000fe2000fffe0ff */
[----:B------:R-:W3:Y:S01]  /*24470*/  LDL.LU R20, [R1+0x1c] ;  /* 0x00001c0001147983 */ /* 0x000ee20000300800 */
[----:B------:R-:W-:Y:S01]  /*24480*/  UIADD3 UR18, UPT, UPT, UR42, 0x98, URZ ;  /* 0x000000982a127890 */ /* 0x000fe2000fffe0ff */
[----:B------:R-:W-:Y:S01]  /*24490*/  IMAD.U32 R12, RZ, RZ, UR43 ;  /* 0x0000002bff0c7e24 */ /* 0x000fe2000f8e00ff */
[----:B------:R-:W-:Y:S01]  /*244a0*/  UMOV UR33, URZ ;  /* 0x000000ff00217c82 */ /* 0x000fe20008000000 */
[----:B------:R-:W-:Y:S01]  /*244b0*/  UMOV UR35, UR43 ;  /* 0x0000002b00237c82 */ /* 0x000fe20008000000 */
[----:B------:R-:W-:Y:S01]  /*244c0*/  UMOV UR36, UR44 ;  /* 0x0000002c00247c82 */ /* 0x000fe20008000000 */
[----:B------:R-:W-:Y:S01]  /*244d0*/  UMOV UR37, UR45 ;  /* 0x0000002d00257c82 */ /* 0x000fe20008000000 */
[----:B------:R-:W-:Y:S01]  /*244e0*/  UMOV UR59, UR43 ;  /* 0x0000002b003b7c82 */ /* 0x000fe20008000000 */
[----:B------:R-:W-:Y:S01]  /*244f0*/  UMOV UR60, UR44 ;  /* 0x0000002c003c7c82 */ /* 0x000fe20008000000 */
[----:B------:R-:W-:Y:S01]  /*24500*/  UMOV UR61, UR45 ;  /* 0x0000002d003d7c82 */ /* 0x000fe20008000000 */
[----:B------:R-:W-:Y:S01]  /*24510*/  UIADD3 UR7, UPT, UPT, UR40, 0x1a000, URZ ;  /* 0x0001a00028077890 */ /* 0x000fe2000fffe0ff */
[----:B------:R-:W-:Y:S01]  /*24520*/  UTMASTG.5D [UR32], [UR4] ;  /* 0x00000020040073b5 */ /* 0x000fe20008020000 */
[----:B------:R-:W-:Y:S01]  /*24530*/  UMOV UR57, UR33 ;  /* 0x0000002100397c82 */ /* 0x000fe20008000000 */
[----:B------:R-:W-:Y:S01]  /*24540*/  UMOV UR51, UR43 ;  /* 0x0000002b00337c82 */ /* 0x000fe20008000000 */
[----:B------:R-:W-:Y:S01]  /*24550*/  UMOV UR52, UR44 ;  /* 0x0000002c00347c82 */ /* 0x000fe20008000000 */
[----:B------:R-:W-:Y:S01]  /*24560*/  UMOV UR53, UR45 ;  /* 0x0000002d00357c82 */ /* 0x000fe20008000000 */
[----:B------:R-:W-:Y:S01]  /*24570*/  UMOV UR49, UR33 ;  /* 0x0000002100317c82 */ /* 0x000fe20008000000 */
[----:B------:R-:W-:Y:S01]  /*24580*/  UMOV UR17, UR33 ;  /* 0x0000002100117c82 */ /* 0x000fe20008000000 */
[----:B------:R-:W-:Y:S01]  /*24590*/  UIADD3 UR26, UPT, UPT, UR42, 0xa0, URZ ;  /* 0x000000a02a1a7890 */ /* 0x000fe2000fffe0ff */
[----:B------:R4:W-:Y:S01]  /*245a0*/  UTMASTG.5D [UR56], [UR4] ;  /* 0x00000038040073b5 */ /* 0x0009e20008020000 */
[----:B------:R-:W-:Y:S01]  /*245b0*/  UIADD3 UR24, UPT, UPT, UR40, 0x14000, URZ ;  /* 0x0001400028187890 */ /* 0x000fe2000fffe0ff */
[----:B------:R-:W-:Y:S01]  /*245c0*/  IMAD.U32 R18, RZ, RZ, UR7 ;  /* 0x00000007ff127e24 */ /* 0x000fe2000f8e00ff */
[----:B------:R-:W-:Y:S01]  /*245d0*/  UIADD3 UR66, UPT, UPT, UR42, 0xa8, URZ ;  /* 0x000000a82a427890 */ /* 0x000fe2000fffe0ff */
[----:B------:R-:W-:Y:S01]  /*245e0*/  IMAD.U32 R11, RZ, RZ, UR44 ;  /* 0x0000002cff0b7e24 */ /* 0x000fe2000f8e00ff */
[----:B------:R-:W-:Y:S01]  /*245f0*/  UIADD3 UR64, UPT, UPT, UR40, 0x15000, URZ ;  /* 0x0001500028407890 */ /* 0x000fe2000fffe0ff */
[----:B------:R-:W-:Y:S01]  /*24600*/  IMAD.U32 R9, RZ, RZ, UR43 ;  /* 0x0000002bff097e24 */ /* 0x000fe2000f8e00ff */
[----:B------:R-:W-:Y:S01]  /*24610*/  UMOV UR41, UR18 ;  /* 0x0000001200297c82 */ /* 0x000fe20008000000 */
[----:B------:R4:W-:Y:S01]  /*24620*/  UTMASTG.5D [UR48], [UR4] ;  /* 0x00000030040073b5 */ /* 0x0009e20008020000 */
[----:B------:R-:W-:Y:S01]  /*24630*/  UIADD3 UR7, UPT, UPT, UR40, 0x1b000, URZ ;  /* 0x0001b00028077890 */ /* 0x000fe2000fffe0ff */
[----:B------:R-:W-:Y:S01]  /*24640*/  IMAD.U32 R8, RZ, RZ, UR44 ;  /* 0x0000002cff087e24 */ /* 0x000fe2000f8e00ff */
[----:B------:R-:W-:Y:S01]  /*24650*/  UMOV UR13, UR45 ;  /* 0x0000002d000d7c82 */ /* 0x000fe20008000000 */
[----:B------:R-:W-:Y:S01]  /*24660*/  UMOV UR27, UR43 ;  /* 0x0000002b001b7c82 */ /* 0x000fe20008000000 */
[----:B------:R-:W-:Y:S01]  /*24670*/  UMOV UR28, UR44 ;  /* 0x0000002c001c7c82 */ /* 0x000fe20008000000 */
[----:B------:R-:W-:Y:S01]  /*24680*/  UMOV UR29, UR45 ;  /* 0x0000002d001d7c82 */ /* 0x000fe20008000000 */
[----:B-1----:R-:W-:Y:S01]  /*24690*/  MOV.SPILL R0, UR13 ;  /* 0x0000000d00007c02 */ /* 0x002fe20009000f00 */
[----:B------:R1:W-:Y:S01]  /*246a0*/  UTMASTG.5D [UR16], [UR4] ;  /* 0x00000010040073b5 */ /* 0x0003e20008020000 */
[----:B------:R-:W-:Y:S01]  /*246b0*/  UMOV UR25, UR33 ;  /* 0x0000002100197c82 */ /* 0x000fe20008000000 */
[----:B------:R-:W-:Y:S01]  /*246c0*/  UMOV UR67, UR43 ;  /* 0x0000002b00437c82 */ /* 0x000fe20008000000 */
[----:B------:R-:W-:Y:S01]  /*246d0*/  UMOV UR68, UR44 ;  /* 0x0000002c00447c82 */ /* 0x000fe20008000000 */
[----:B------:R-:W-:Y:S01]  /*246e0*/  UMOV UR69, UR45 ;  /* 0x0000002d00457c82 */ /* 0x000fe20008000000 */
[----:B------:R-:W-:Y:S01]  /*246f0*/  UMOV UR65, UR33 ;  /* 0x0000002100417c82 */ /* 0x000fe20008000000 */
[----:B------:R-:W-:Y:S01]  /*24700*/  R2UR UR13, R13 ;  /* 0x000000000d0d72ca */ /* 0x000fe200000e0000 */
[----:B------:R-:W-:Y:S01]  /*24710*/  IMAD.U32 R17, RZ, RZ, UR7 ;  /* 0x00000007ff117e24 */ /* 0x000fe2000f8e00ff */
[----:B------:R-:W-:Y:S01]  /*24720*/  UTMASTG.5D [UR24], [UR4] ;  /* 0x00000018040073b5 */ /* 0x000fe20008020000 */
[----:B------:R-:W-:Y:S01]  /*24730*/  UIADD3 UR7, UPT, UPT, UR40, 0x1d000, URZ ;  /* 0x0001d00028077890 */ /* 0x000fe2000fffe0ff */
[----:B------:R-:W-:Y:S01]  /*24740*/  IMAD.U32 R2, RZ, RZ, UR44 ;  /* 0x0000002cff027e24 */ /* 0x000fe2000f8e00ff */
[----:B------:R-:W-:Y:S01]  /*24750*/  UMOV UR12, UR44 ;  /* 0x0000002c000c7c82 */ /* 0x000fe20008000000 */
[----:B------:R-:W-:Y:S01]  /*24760*/  UIADD3 UR72, UPT, UPT, UR40, 0x10400, URZ ;  /* 0x0001040028487890 */ /* 0x000fe2000fffe0ff */
[----:B------:R-:W-:Y:S01]  /*24770*/  MOV.SPILL R29, UR12 ;  /* 0x0000000c001d7c02 */ /* 0x000fe20009000f00 */
[----:B------:R-:W-:Y:S01]  /*24780*/  UMOV UR47, UR58 ;  /* 0x0000003a002f7c82 */ /* 0x000fe20008000000 */
[----:B------:R-:W-:Y:S01]  /*24790*/  IMAD.U32 R16, RZ, RZ, UR7 ;  /* 0x00000007ff107e24 */ /* 0x000fe2000f8e00ff */
[----:B------:R-:W3:Y:S01]  /*247a0*/  LDL.LU R13, [R1+0x2c] ;  /* 0x00002c00010d7983 */ /* 0x000ee20000300800 */
[----:B------:R-:W-:Y:S01]  /*247b0*/  UMOV UR46, UR50 ;  /* 0x00000032002e7c82 */ /* 0x000fe20008000000 */
[----:B------:R-:W-:Y:S01]  /*247c0*/  UMOV UR77, UR45 ;  /* 0x0000002d004d7c82 */ /* 0x000fe20008000000 */
[----:B------:R-:W-:Y:S01]  /*247d0*/  UMOV UR9, UR33 ;  /* 0x0000002100097c82 */ /* 0x000fe20008000000 */
[----:B------:R1:W-:Y:S01]  /*247e0*/  UTMASTG.5D [UR64], [UR4] ;  /* 0x00000040040073b5 */ /* 0x0003e20008020000 */
[----:B----4-:R-:W-:Y:S01]  /*247f0*/  UIADD3 UR56, UPT, UPT, UR40, 0x1e000, URZ ;  /* 0x0001e00028387890 */ /* 0x010fe2000fffe0ff */
[----:B------:R-:W-:Y:S01]  /*24800*/  UMOV UR31, UR10 ;  /* 0x0000000a001f7c82 */ /* 0x000fe20008000000 */
[----:B------:R-:W-:Y:S01]  /*24810*/  UMOV UR39, UR66 ;  /* 0x0000004200277c82 */ /* 0x000fe20008000000 */
[----:B------:R-:W-:Y:S01]  /*24820*/  UMOV UR75, UR43 ;  /* 0x0000002b004b7c82 */ /* 0x000fe20008000000 */
[----:B------:R-:W-:Y:S01]  /*24830*/  UMOV UR76, UR44 ;  /* 0x0000002c004c7c82 */ /* 0x000fe20008000000 */
[----:B------:R-:W-:Y:S01]  /*24840*/  UMOV UR73, 0x40 ;  /* 0x0000004000497882 */ /* 0x000fe20000000000 */
[----:B------:R4:W-:Y:S01]  /*24850*/  STL [R1+0x18], R0 ;  /* 0x0000180001007387 */ /* 0x0009e20000100800 */
[----:B------:R-:W-:-:S02]  /*24860*/  UIADD3 UR48, UPT, UPT, UR40, 0x1f000, URZ ;  /* 0x0001f00028307890 */ /* 0x000fc4000fffe0ff */
[----:B-1----:R-:W-:Y:S02]  /*24870*/  UIADD3 UR16, UPT, UPT, UR40, 0x16000, URZ ;  /* 0x0001600028107890 */ /* 0x002fe4000fffe0ff */
[----:B------:R-:W-:Y:S01]  /*24880*/  UIADD3 UR18, UPT, UPT, UR42, 0xb0, URZ ;  /* 0x000000b02a127890 */ /* 0x000fe2000fffe0ff */
[----:B------:R-:W-:Y:S01]  /*24890*/  R2UR UR12, R14 ;  /* 0x000000000e0c72ca */ /* 0x000fe200000e0000 */
[----:B------:R-:W-:Y:S01]  /*248a0*/  UIADD3 UR58, UPT, UPT, UR42, 0xf0, URZ ;  /* 0x000000f02a3a7890 */ /* 0x000fe2000fffe0ff */
[----:B------:R-:W3:Y:S01]  /*248b0*/  LDL.LU R14, [R1+0x28] ;  /* 0x00002800010e7983 */ /* 0x000ee20000300800 */
[----:B------:R-:W-:-:S03]  /*248c0*/  UIADD3 UR50, UPT, UPT, UR42, 0xf8, URZ ;  /* 0x000000f82a327890 */ /* 0x000fc6000fffe0ff */
[----:B------:R-:W-:Y:S02]  /*248d0*/  UMOV UR38, UR18 ;  /* 0x0000001200267c82 */ /* 0x000fe40008000000 */
[----:B------:R-:W-:Y:S01]  /*248e0*/  UTMASTG.5D [UR16], [UR4] ;  /* 0x00000010040073b5 */ /* 0x000fe20008020000 */
[----:B----4-:R-:W-:-:S04]  /*248f0*/  IMAD.U32 R0, RZ, RZ, UR45 ;  /* 0x0000002dff007e24 */ /* 0x010fc8000f8e00ff */
[----:B------:R1:W-:Y:S01]  /*24900*/  UTMASTG.5D [UR8], [UR4] ;  /* 0x00000008040073b5 */ /* 0x0003e20008020000 */
[----:B------:R-:W-:Y:S01]  /*24910*/  UIADD3 UR64, UPT, UPT, UR40, 0x11400, URZ ;  /* 0x0001140028407890 */ /* 0x000fe2000fffe0ff */
[----:B-1----:R-:W-:Y:S02]  /*24920*/  R2UR.FILL UR10, R27 ;  /* 0x000000001b0a72ca */ /* 0x002fe400004e0000 */
[----:B------:R-:W-:Y:S02]  /*24930*/  R2UR.FILL UR8, R26 ;  /* 0x000000001a0872ca */ /* 0x000fe400004e0000 */
[----:B-----5:R-:W-:Y:S02]  /*24940*/  R2UR.FILL UR18, R25 ;  /* 0x00000000191272ca */ /* 0x020fe400004e0000 */
[----:B------:R-:W-:Y:S02]  /*24950*/  MOV.SPILL R25, UR69 ;  /* 0x0000004500197c02 */ /* 0x000fe40009000f00 */
[----:B------:R-:W-:-:S02]  /*24960*/  R2UR UR69, R4 ;  /* 0x00000000044572ca */ /* 0x000fc400000e0000 */
[----:B------:R-:W-:-:S05]  /*24970*/  MOV.SPILL R4, UR45 ;  /* 0x0000002d00047c02 */ /* 0x000fca0009000f00 */
[----:B------:R1:W-:Y:S01]  /*24980*/  STL [R1+0x1c], R4 ;  /* 0x00001c0401007387 */ /* 0x0003e20000100800 */
[----:B--2---:R-:W-:Y:S02]  /*24990*/  R2UR.FILL UR19, R15 ;  /* 0x000000000f1372ca */ /* 0x004fe400004e0000 */
[----:B-1----:R-:W-:Y:S01]  /*249a0*/  MOV.SPILL R4, UR40 ;  /* 0x0000002800047c02 */ /* 0x002fe20009000f00 */
[----:B------:R-:W2:Y:S01]  /*249b0*/  LDL.LU R27, [R1+0x1c] ;  /* 0x00001c00011b7983 */ /* 0x000ea20000300800 */
[----:B------:R-:W-:-:S03]  /*249c0*/  R2UR UR40, R16 ;  /* 0x00000000102872ca */ /* 0x000fc600000e0000 */
[----:B------:R-:W4:Y:S01]  /*249d0*/  LDL.LU R16, [R1+0x18] ;  /* 0x0000180001107983 */ /* 0x000f220000300800 */
[----:B---3--:R-:W-:Y:S02]  /*249e0*/  R2UR.FILL UR16, R20 ;  /* 0x00000000141072ca */ /* 0x008fe400004e0000 */
[----:B------:R-:W-:Y:S02]  /*249f0*/  MOV.SPILL R15, UR67 ;  /* 0x00000043000f7c02 */ /* 0x000fe40009000f00 */
[----:B------:R-:W-:Y:S02]  /*24a00*/  MOV.SPILL R20, UR68 ;  /* 0x0000004400147c02 */ /* 0x000fe40009000f00 */
[----:B------:R-:W-:Y:S02]  /*24a10*/  R2UR UR67, R6 ;  /* 0x00000000064372ca */ /* 0x000fe400000e0000 */
[----:B------:R-:W-:Y:S02]  /*24a20*/  R2UR UR68, R5 ;  /* 0x00000000054472ca */ /* 0x000fe400000e0000 */
[----:B------:R-:W-:-:S02]  /*24a30*/  MOV.SPILL R6, UR47 ;  /* 0x0000002f00067c02 */ /* 0x000fc40009000f00 */
[----:B------:R-:W-:Y:S02]  /*24a40*/  MOV.SPILL R5, UR46 ;  /* 0x0000002e00057c02 */ /* 0x000fe40009000f00 */
[----:B------:R-:W-:Y:S01]  /*24a50*/  R2UR UR45, R0 ;  /* 0x00000000002d72ca */ /* 0x000fe200000e0000 */
[----:B------:R1:W-:Y:S01]  /*24a60*/  STL [R1+0x24], R6 ;  /* 0x0000240601007387 */ /* 0x0003e20000100800 */
[----:B------:R-:W-:Y:S02]  /*24a70*/  MOV.SPILL R0, UR26 ;  /* 0x0000001a00007c02 */ /* 0x000fe40009000f00 */
[----:B------:R-:W-:Y:S01]  /*24a80*/  R2UR UR26, R24 ;  /* 0x00000000181a72ca */ /* 0x000fe200000e0000 */
[----:B------:R3:W-:Y:S04]  /*24a90*/  STL [R1+0x20], R5 ;  /* 0x0000200501007387 */ /* 0x0007e80000100800 */
[----:B------:R-:W5:Y:S04]  /*24aa0*/  LDL.LU R24, [R1+0x24] ;  /* 0x0000240001187983 */ /* 0x000f680000300800 */
[----:B------:R-:W2:Y:S01]  /*24ab0*/  LDL.LU R26, [R1+0x20] ;  /* 0x00002000011a7983 */ /* 0x000ea20000300800 */
[----:B------:R-:W-:-:S02]  /*24ac0*/  R2UR.FILL UR21, R13 ;  /* 0x000000000d1572ca */ /* 0x000fc400004e0000 */
[----:B------:R-:W-:Y:S02]  /*24ad0*/  MOV.SPILL R13, UR64 ;  /* 0x00000040000d7c02 */ /* 0x000fe40009000f00 */
[----:B------:R-:W-:Y:S02]  /*24ae0*/  R2UR UR64, R17 ;  /* 0x00000000114072ca */ /* 0x000fe400000e0000 */
[----:B------:R-:W-:Y:S01]  /*24af0*/  R2UR UR66, R22 ;  /* 0x00000000164272ca */ /* 0x000fe200000e0000 */
[----:B------:R-:W-:Y:S01]  /*24b00*/  UMOV UR65, 0x40 ;  /* 0x0000004000417882 */ /* 0x000fe20000000000 */
[----:B------:R-:W-:Y:S02]  /*24b10*/  MOV.SPILL R17, UR43 ;  /* 0x0000002b00117c02 */ /* 0x000fe40009000f00 */
[----:B------:R-:W-:Y:S01]  /*24b20*/  R2UR UR43, R3 ;  /* 0x00000000032b72ca */ /* 0x000fe200000e0000 */
[----:B------:R-:W-:Y:S01]  /*24b30*/  IMAD.U32 R3, RZ, RZ, UR33 ;  /* 0x00000021ff037e24 */ /* 0x000fe2000f8e00ff */
[----:B-1----:R-:W-:-:S02]  /*24b40*/  MOV.SPILL R6, UR42 ;  /* 0x0000002a00067c02 */ /* 0x002fc40009000f00 */
[----:B------:R-:W-:Y:S02]  /*24b50*/  R2UR UR42, R21 ;  /* 0x00000000152a72ca */ /* 0x000fe400000e0000 */
[----:B------:R-:W-:Y:S02]  /*24b60*/  R2UR UR24, R19 ;  /* 0x00000000131872ca */ /* 0x000fe400000e0000 */
[----:B------:R-:W-:Y:S02]  /*24b70*/  R2UR UR27, R12 ;  /* 0x000000000c1b72ca */ /* 0x000fe400000e0000 */
[----:B------:R-:W-:Y:S02]  /*24b80*/  R2UR.FILL UR20, R14 ;  /* 0x000000000e1472ca */ /* 0x000fe400004e0000 */
[----:B------:R-:W-:Y:S01]  /*24b90*/  MOV.SPILL R14, UR65 ;  /* 0x00000041000e7c02 */ /* 0x000fe20009000f00 */
[----:B------:R-:W-:Y:S01]  /*24ba0*/  UMOV UR65, UR33 ;  /* 0x0000002100417c82 */ /* 0x000fe20008000000 */
[----:B------:R-:W-:-:S02]  /*24bb0*/  R2UR UR28, R11 ;  /* 0x000000000b1c72ca */ /* 0x000fc400000e0000 */
[----:B------:R-:W-:Y:S02]  /*24bc0*/  R2UR UR29, R10 ;  /* 0x000000000a1d72ca */ /* 0x000fe400000e0000 */
[----:B------:R-:W-:Y:S02]  /*24bd0*/  MOV.SPILL R21, UR69 ;  /* 0x0000004500157c02 */ /* 0x000fe40009000f00 */
[----:B------:R-:W-:Y:S02]  /*24be0*/  MOV.SPILL R19, UR68 ;  /* 0x0000004400137c02 */ /* 0x000fe40009000f00 */
[----:B------:R-:W-:Y:S01]  /*24bf0*/  MOV.SPILL R12, UR66 ;  /* 0x00000042000c7c02 */ /* 0x000fe20009000f00 */
[----:B------:R-:W-:Y:S01]  /*24c00*/  UTMASTG.5D [UR16], [UR4] ;  /* 0x00000010040073b5 */ /* 0x000fe20008020000 */
[----:B------:R-:W-:Y:S02]  /*24c10*/  MOV.SPILL R11, UR65 ;  /* 0x00000041000b7c02 */ /* 0x000fe40009000f00 */
[----:B------:R-:W-:-:S02]  /*24c20*/  MOV.SPILL R10, UR64 ;  /* 0x00000040000a7c02 */ /* 0x000fc40009000f00 */
[----:B------:R-:W-:Y:S02]  /*24c30*/  R2UR UR64, R18 ;  /* 0x00000000124072ca */ /* 0x000fe400000e0000 */
[----:B------:R-:W-:Y:S01]  /*24c40*/  R2UR UR65, R3 ;  /* 0x00000000034172ca */ /* 0x000fe200000e0000 */
[----:B------:R1:W-:Y:S01]  /*24c50*/  UTMASTG.5D [UR24], [UR4] ;  /* 0x00000018040073b5 */ /* 0x0003e20008020000 */
[----:B------:R-:W-:Y:S02]  /*24c60*/  R2UR UR66, R23 ;  /* 0x00000000174272ca */ /* 0x000fe400000e0000 */
[----:B------:R-:W-:Y:S02]  /*24c70*/  R2UR UR68, R8 ;  /* 0x00000000084472ca */ /* 0x000fe400000e0000 */
[----:B------:R-:W-:Y:S02]  /*24c80*/  R2UR UR69, R7 ;  /* 0x00000000074572ca */ /* 0x000fe400000e0000 */
[----:B------:R-:W-:-:S02]  /*24c90*/  MOV.SPILL R22, UR44 ;  /* 0x0000002c00167c02 */ /* 0x000fc40009000f00 */
[----:B------:R-:W-:Y:S02]  /*24ca0*/  R2UR.FILL UR12, R29 ;  /* 0x000000001d0c72ca */ /* 0x000fe400004e0000 */
[----:B------:R-:W-:-:S03]  /*24cb0*/  R2UR.FILL UR11, R28 ;  /* 0x000000001c0b72ca */ /* 0x000fc600004e0000 */
[----:B------:R-:W-:Y:S01]  /*24cc0*/  UMOV UR23, UR66 ;  /* 0x0000004200177c82 */ /* 0x000fe20008000000 */
[----:B------:R-:W-:Y:S02]  /*24cd0*/  R2UR UR44, R2 ;  /* 0x00000000022c72ca */ /* 0x000fe400000e0000 */
[----:B---3--:R-:W-:Y:S01]  /*24ce0*/  MOV.SPILL R5, UR41 ;  /* 0x0000002900057c02 */ /* 0x008fe20009000f00 */
[----:B------:R-:W-:Y:S01]  /*24cf0*/  UMOV UR41, UR33 ;  /* 0x0000002100297c82 */ /* 0x000fe20008000000 */
[----:B------:R-:W-:Y:S01]  /*24d00*/  MOV.SPILL R2, UR31 ;  /* 0x0000001f00027c02 */ /* 0x000fe20009000f00 */
[----:B------:R-:W-:Y:S01]  /*24d10*/  UMOV UR30, UR26 ;  /* 0x0000001a001e7c82 */ /* 0x000fe20008000000 */
[----:B------:R-:W-:Y:S01]  /*24d20*/  UMOV UR74, UR34 ;  /* 0x00000022004a7c82 */ /* 0x000fe20008000000 */
[----:B------:R-:W-:Y:S01]  /*24d30*/  UMOV UR14, UR58 ;  /* 0x0000003a000e7c82 */ /* 0x000fe20008000000 */
[----:B------:R-:W-:Y:S01]  /*24d40*/  R2UR.FILL UR31, R2 ;  /* 0x00000000021f72ca */ /* 0x000fe200004e0000 */
[----:B------:R-:W-:Y:S01]  /*24d50*/  UMOV UR7, UR50 ;  /* 0x0000003200077c82 */ /* 0x000fe20008000000 */
[----:B-1----:R-:W-:Y:S01]  /*24d60*/  R2UR.FILL UR26, R0 ;  /* 0x00000000001a72ca */ /* 0x002fe200004e0000 */
[----:B------:R-:W-:Y:S01]  /*24d70*/  UMOV UR25, 0x40 ;  /* 0x0000004000197882 */ /* 0x000fe20000000000 */
[----:B------:R-:W-:Y:S01]  /*24d80*/  UMOV UR17, 0x40 ;  /* 0x0000004000117882 */ /* 0x000fe20000000000 */
[----:B------:R-:W-:Y:S01]  /*24d90*/  UMOV UR15, UR42 ;  /* 0x0000002a000f7c82 */ /* 0x000fe20008000000 */
[----:B------:R-:W-:Y:S01]  /*24da0*/  UMOV UR33, 0x80 ;  /* 0x0000008000217882 */ /* 0x000fe20000000000 */
[----:B----4-:R-:W-:-:S02]  /*24db0*/  R2UR.FILL UR13, R16 ;  /* 0x00000000100d72ca */ /* 0x010fc400004e0000 */
[----:B------:R-:W-:Y:S02]  /*24dc0*/  MOV.SPILL R16, UR67 ;  /* 0x0000004300107c02 */ /* 0x000fe40009000f00 */
[----:B------:R-:W-:-:S13]  /*24dd0*/  R2UR UR67, R9 ;  /* 0x00000000094372ca */ /* 0x000fda00000e0000 */
[----:B------:R1:W-:Y:S01]  /*24de0*/  UTMASTG.5D [UR64], [UR4] ;  /* 0x00000040040073b5 */ /* 0x0003e20008020000 */
[----:B-----5:R-:W-:Y:S02]  /*24df0*/  R2UR.FILL UR47, R24 ;  /* 0x00000000182f72ca */ /* 0x020fe400004e0000 */
[----:B--2---:R-:W-:Y:S02]  /*24e00*/  R2UR.FILL UR46, R26 ;  /* 0x000000001a2e72ca */ /* 0x004fe400004e0000 */
[----:B-1----:R-:W-:Y:S02]  /*24e10*/  R2UR.FILL UR69, R21 ;  /* 0x00000000154572ca */ /* 0x002fe400004e0000 */
[----:B------:R-:W-:Y:S02]  /*24e20*/  R2UR.FILL UR68, R19 ;  /* 0x00000000134472ca */ /* 0x000fe400004e0000 */
[----:B------:R-:W-:Y:S02]  /*24e30*/  R2UR.FILL UR67, R16 ;  /* 0x00000000104372ca */ /* 0x000fe400004e0000 */
[----:B------:R-:W-:-:S02]  /*24e40*/  R2UR.FILL UR66, R12 ;  /* 0x000000000c4272ca */ /* 0x000fc400004e0000 */
[----:B------:R-:W-:Y:S02]  /*24e50*/  R2UR.FILL UR65, R11 ;  /* 0x000000000b4172ca */ /* 0x000fe400004e0000 */
[----:B------:R-:W-:-:S13]  /*24e60*/  R2UR.FILL UR64, R10 ;  /* 0x000000000a4072ca */ /* 0x000fda00004e0000 */
[----:B------:R1:W-:Y:S01]  /*24e70*/  UTMASTG.5D [UR64], [UR4] ;  /* 0x00000040040073b5 */ /* 0x0003e20008020000 */
[----:B------:R-:W-:Y:S01]  /*24e80*/  UTMASTG.5D [UR8], [UR4] ;  /* 0x00000008040073b5 */ /* 0x000fe20008020000 */
[----:B------:R2:W-:Y:S01]  /*24e90*/  UTMASTG.5D [UR40], [UR4] ;  /* 0x00000028040073b5 */ /* 0x0005e20008020000 */
[----:B------:R-:W-:Y:S01]  /*24ea0*/  UMOV UR22, UR66 ;  /* 0x0000004200167c82 */ /* 0x000fe20008000000 */
[----:B------:R3:W-:Y:S01]  /*24eb0*/  UTMASTG.5D [UR56], [UR4] ;  /* 0x00000038040073b5 */ /* 0x0007e20008020000 */
[----:B------:R4:W-:Y:S01]  /*24ec0*/  UTMASTG.5D [UR48], [UR4] ;  /* 0x00000030040073b5 */ /* 0x0009e20008020000 */
[----:B-1----:R-:W-:Y:S02]  /*24ed0*/  R2UR.FILL UR69, R25 ;  /* 0x00000000194572ca */ /* 0x002fe400004e0000 */
[----:B------:R-:W-:Y:S02]  /*24ee0*/  R2UR.FILL UR68, R20 ;  /* 0x00000000144472ca */ /* 0x000fe400004e0000 */
[----:B------:R-:W-:-:S02]  /*24ef0*/  R2UR.FILL UR67, R15 ;  /* 0x000000000f4372ca */ /* 0x000fc400004e0000 */
[----:B------:R-:W-:Y:S02]  /*24f00*/  R2UR.FILL UR65, R14 ;  /* 0x000000000e4172ca */ /* 0x000fe400004e0000 */
[----:B------:R-:W-:Y:S02]  /*24f10*/  R2UR.FILL UR64, R13 ;  /* 0x000000000d4072ca */ /* 0x000fe400004e0000 */
[----:B--2---:R-:W-:Y:S02]  /*24f20*/  R2UR.FILL UR40, R4 ;  /* 0x00000000042872ca */ /* 0x004fe400004e0000 */
[----:B------:R-:W-:Y:S02]  /*24f30*/  R2UR.FILL UR45, R27 ;  /* 0x000000001b2d72ca */ /* 0x000fe400004e0000 */
[----:B------:R-:W-:Y:S02]  /*24f40*/  R2UR.FILL UR44, R22 ;  /* 0x00000000162c72ca */ /* 0x000fe400004e0000 */
[----:B------:R-:W-:-:S02]  /*24f50*/  R2UR.FILL UR43, R17 ;  /* 0x00000000112b72ca */ /* 0x000fc400004e0000 */
[----:B------:R-:W-:Y:S01]  /*24f60*/  R2UR.FILL UR41, R5 ;  /* 0x00000000052972ca */ /* 0x000fe200004e0000 */
[----:B------:R-:W-:Y:S01]  /*24f70*/  UMOV UR66, UR47 ;  /* 0x0000002f00427c82 */ /* 0x000fe20008000000 */
[----:B------:R-:W-:Y:S03]  /*24f80*/  UTMASTG.5D [UR72], [UR4] ;  /* 0x00000048040073b5 */ /* 0x000fe60008020000 */
[----:B---3--:R-:W-:Y:S02]  /*24f90*/  UIADD3 UR56, UPT, UPT, UR40, 0x12400, URZ ;  /* 0x0001240028387890 */ /* 0x008fe4000fffe0ff */
[----:B----4-:R-:W-:Y:S01]  /*24fa0*/  UIADD3 UR48, UPT, UPT, UR40, 0x13400, URZ ;  /* 0x0001340028307890 */ /* 0x010fe2000fffe0ff */
[----:B------:R-:W-:-:S03]  /*24fb0*/  UMOV UR57, 0x40 ;  /* 0x0000004000397882 */ /* 0x000fc60000000000 */
[----:B------:R-:W-:Y:S01]  /*24fc0*/  UMOV UR59, UR43 ;  /* 0x0000002b003b7c82 */ /* 0x000fe20008000000 */
[----:B------:R-:W-:Y:S01]  /*24fd0*/  UMOV UR60, UR44 ;  /* 0x0000002c003c7c82 */ /* 0x000fe20008000000 */
[----:B------:R-:W-:Y:S01]  /*24fe0*/  UMOV UR61, UR45 ;  /* 0x0000002d003d7c82 */ /* 0x000fe20008000000 */
[----:B------:R-:W-:Y:S01]  /*24ff0*/  UMOV UR58, UR46 ;  /* 0x0000002e003a7c82 */ /* 0x000fe20008000000 */
[----:B------:R1:W-:Y:S01]  /*25000*/  UTMASTG.5D [UR64], [UR4] ;  /* 0x00000040040073b5 */ /* 0x0003e20008020000 */
[----:B------:R-:W-:Y:S01]  /*25010*/  UMOV UR49, 0x40 ;  /* 0x0000004000317882 */ /* 0x000fe20000000000 */
[----:B------:R-:W-:Y:S01]  /*25020*/  UMOV UR51, UR43 ;  /* 0x0000002b00337c82 */ /* 0x000fe20008000000 */
[----:B------:R-:W-:Y:S01]  /*25030*/  UMOV UR52, UR44 ;  /* 0x0000002c00347c82 */ /* 0x000fe20008000000 */
[----:B------:R-:W-:Y:S01]  /*25040*/  UMOV UR53, UR45 ;  /* 0x0000002d00357c82 */ /* 0x000fe20008000000 */
[----:B------:R-:W-:Y:S01]  /*25050*/  UIADD3 UR24, UPT, UPT, UR40, 0x14400, URZ ;  /* 0x0001440028187890 */ /* 0x000fe2000fffe0ff */
[----:B------:R-:W-:Y:S01]  /*25060*/  UMOV UR50, UR41 ;  /* 0x0000002900327c82 */ /* 0x000fe20008000000 */
[----:B------:R2:W-:Y:S01]  /*25070*/  UTMASTG.5D [UR56], [UR4] ;  /* 0x00000038040073b5 */ /* 0x0005e20008020000 */
[----:B------:R-:W-:Y:S01]  /*25080*/  UMOV UR27, UR43 ;  /* 0x0000002b001b7c82 */ /* 0x000fe20008000000 */
[----:B------:R-:W-:Y:S01]  /*25090*/  UMOV UR28, UR44 ;  /* 0x0000002c001c7c82 */ /* 0x000fe20008000000 */
[----:B------:R-:W-:Y:S01]  /*250a0*/  UMOV UR29, UR45 ;  /* 0x0000002d001d7c82 */ /* 0x000fe20008000000 */
[----:B------:R3:W-:Y:S01]  /*250b0*/  UTMASTG.5D [UR48], [UR4] ;  /* 0x00000030040073b5 */ /* 0x0007e20008020000 */
[----:B------:R-:W-:-:S02]  /*250c0*/  UIADD3 UR16, UPT, UPT, UR40, 0x18400, URZ ;  /* 0x0001840028107890 */ /* 0x000fc4000fffe0ff */
[----:B------:R-:W-:Y:S01]  /*250d0*/  UTMASTG.5D [UR24], [UR4] ;  /* 0x00000018040073b5 */ /* 0x000fe20008020000 */
[----:B-1----:R-:W-:Y:S01]  /*250e0*/  UIADD3 UR64, UPT, UPT, UR40, 0x15400, URZ ;  /* 0x0001540028407890 */ /* 0x002fe2000fffe0ff */
[----:B------:R-:W-:Y:S01]  /*250f0*/  UMOV UR65, 0x40 ;  /* 0x0000004000417882 */ /* 0x000fe20000000000 */
[----:B--2---:R-:W-:Y:S01]  /*25100*/  UIADD3 UR56, UPT, UPT, UR40, 0x16400, URZ ;  /* 0x0001640028387890 */ /* 0x004fe2000fffe0ff */
[----:B------:R-:W-:Y:S01]  /*25110*/  UMOV UR67, UR43 ;  /* 0x0000002b00437c82 */ /* 0x000fe20008000000 */
[----:B------:R-:W-:Y:S01]  /*25120*/  UMOV UR68, UR44 ;  /* 0x0000002c00447c82 */ /* 0x000fe20008000000 */
[----:B---3--:R-:W-:Y:S01]  /*25130*/  UIADD3 UR48, UPT, UPT, UR40, 0x17400, URZ ;  /* 0x0001740028307890 */ /* 0x008fe2000fffe0ff */
[----:B------:R-:W-:Y:S01]  /*25140*/  UMOV UR69, UR45 ;  /* 0x0000002d00457c82 */ /* 0x000fe20008000000 */
[----:B------:R-:W-:Y:S01]  /*25150*/  UMOV UR66, UR39 ;  /* 0x0000002700427c82 */ /* 0x000fe20008000000 */
[----:B------:R-:W-:Y:S01]  /*25160*/  UMOV UR58, UR38 ;  /* 0x00000026003a7c82 */ /* 0x000fe20008000000 */
[----:B------:R1:W-:Y:S01]  /*25170*/  UTMASTG.5D [UR64], [UR4] ;  /* 0x00000040040073b5 */ /* 0x0003e20008020000 */
[----:B------:R-:W-:Y:S01]  /*25180*/  UMOV UR50, UR31 ;  /* 0x0000001f00327c82 */ /* 0x000fe20008000000 */
[----:B------:R-:W-:Y:S01]  /*25190*/  UMOV UR19, UR43 ;  /* 0x0000002b00137c82 */ /* 0x000fe20008000000 */
[----:B------:R2:W-:Y:S01]  /*251a0*/  UTMASTG.5D [UR56], [UR4] ;  /* 0x00000038040073b5 */ /* 0x0005e20008020000 */
[----:B------:R-:W-:Y:S01]  /*251b0*/  UMOV UR20, UR44 ;  /* 0x0000002c00147c82 */ /* 0x000fe20008000000 */
[----:B------:R-:W-:Y:S01]  /*251c0*/  UMOV UR21, UR45 ;  /* 0x0000002d00157c82 */ /* 0x000fe20008000000 */
[----:B------:R3:W-:Y:S01]  /*251d0*/  UTMASTG.5D [UR48], [UR4] ;  /* 0x00000030040073b5 */ /* 0x0007e20008020000 */
[----:B------:R-:W-:Y:S01]  /*251e0*/  UIADD3 UR8, UPT, UPT, UR40, 0x1c400, URZ ;  /* 0x0001c40028087890 */ /* 0x000fe2000fffe0ff */
[----:B------:R-:W-:Y:S01]  /*251f0*/  UTMASTG.5D [UR16], [UR4] ;  /* 0x00000010040073b5 */ /* 0x000fe20008020000 */
        /* <DEDUP_REMOVED lines=8> */
[----:B------:R-:W-:Y:S01]  /*25280*/  UMOV UR9, 0x40 ;  /* 0x0000004000097882 */ /* 0x000fe20000000000 */
[----:B------:R-:W-:-:S05]  /*25290*/  UMOV UR11, UR43 ;  /* 0x0000002b000b7c82 */ /* 0x000fca0008000000 */
[----:B------:R3:W-:Y:S01]  /*252a0*/  UTMASTG.5D [UR48], [UR4] ;  /* 0x00000030040073b5 */ /* 0x0007e20008020000 */
[----:B------:R-:W-:Y:S01]  /*252b0*/  UMOV UR12, UR44 ;  /* 0x0000002c000c7c82 */ /* 0x000fe20008000000 */
[----:B------:R-:W-:Y:S01]  /*252c0*/  UMOV UR13, UR45 ;  /* 0x0000002d000d7c82 */ /* 0x000fe20008000000 */
        /* <DEDUP_REMOVED lines=10> */
[----:B------:R-:W-:Y:S01]  /*25370*/  UMOV UR35, UR43 ;  /* 0x0000002b00237c82 */ /* 0x000fe20008000000 */
[----:B------:R-:W-:-:S05]  /*25380*/  UMOV UR36, UR44 ;  /* 0x0000002c00247c82 */ /* 0x000fca0008000000 */
[----:B------:R3:W-:Y:S01]  /*25390*/  UTMASTG.5D [UR48], [UR4] ;  /* 0x00000030040073b5 */ /* 0x0007e20008020000 */
[----:B------:R-:W-:Y:S01]  /*253a0*/  UMOV UR37, UR45 ;  /* 0x0000002d00257c82 */ /* 0x000fe20008000000 */
[----:B------:R-:W-:Y:S01]  /*253b0*/  UIADD3 UR24, UPT, UPT, UR40, 0x14800, URZ ;  /* 0x0001480028187890 */ /* 0x000fe2000fffe0ff */
[----:B------:R-:W-:Y:S01]  /*253c0*/  UTMASTG.5D [UR32], [UR4] ;  /* 0x00000020040073b5 */ /* 0x000fe20008020000 */
[----:B-1----:R-:W-:Y:S01]  /*253d0*/  UIADD3 UR64, UPT, UPT, UR40, 0x11800, URZ ;  /* 0x0001180028407890 */ /* 0x002fe2000fffe0ff */
[----:B------:R-:W-:Y:S01]  /*253e0*/  UMOV UR65, 0x80 ;  /* 0x0000008000417882 */ /* 0x000fe20000000000 */
[----:B--2---:R-:W-:Y:S01]  /*253f0*/  UIADD3 UR56, UPT, UPT, UR40, 0x12800, URZ ;  /* 0x0001280028387890 */ /* 0x004fe2000fffe0ff */
[----:B------:R-:W-:Y:S01]  /*25400*/  UMOV UR66, UR47 ;  /* 0x0000002f00427c82 */ /* 0x000fe20008000000 */
[----:B------:R-:W-:Y:S01]  /*25410*/  UMOV UR57, 0x80 ;  /* 0x0000008000397882 */ /* 0x000fe20000000000 */
[----:B------:R-:W-:-:S04]  /*25420*/  UMOV UR58, UR46 ;  /* 0x0000002e003a7c82 */ /* 0x000fc80008000000 */
[----:B------:R1:W-:Y:S01]  /*25430*/  UTMASTG.5D [UR64], [UR4] ;  /* 0x00000040040073b5 */ /* 0x0003e20008020000 */
[----:B---3--:R-:W-:Y:S01]  /*25440*/  UIADD3 UR48, UPT, UPT, UR40, 0x13800, URZ ;  /* 0x0001380028307890 */ /* 0x008fe2000fffe0ff */
[----:B------:R-:W-:Y:S01]  /*25450*/  UMOV UR49, 0x80 ;  /* 0x0000008000317882 */ /* 0x000fe20000000000 */
[----:B------:R-:W-:Y:S01]  /*25460*/  UMOV UR50, UR41 ;  /* 0x0000002900327c82 */ /* 0x000fe20008000000 */
[----:B------:R2:W-:Y:S01]  /*25470*/  UTMASTG.5D [UR56], [UR4] ;  /* 0x00000038040073b5 */ /* 0x0005e20008020000 */
[----:B------:R-:W-:-:S05]  /*25480*/  UMOV UR25, 0x80 ;  /* 0x0000008000197882 */ /* 0x000fca0000000000 */
        /* <DEDUP_REMOVED lines=11> */
[----:B------:R-:W-:-:S06]  /*25540*/  UMOV UR17, 0x80 ;  /* 0x0000008000117882 */ /* 0x000fcc0000000000 */
[----:B------:R3:W-:Y:S01]  /*25550*/  UTMASTG.5D [UR48], [UR4] ;  /* 0x00000030040073b5 */ /* 0x0007e20008020000 */
[----:B------:R-:W-:Y:S02]  /*25560*/  UIADD3 UR8, UPT, UPT, UR40, 0x1c800, URZ ;  /* 0x0001c80028087890 */ /* 0x000fe4000fffe0ff */
        /* <DEDUP_REMOVED lines=12> */
[----:B------:R-:W-:Y:S01]  /*25630*/  UMOV UR33, 0xc0 ;  /* 0x000000c000217882 */ /* 0x000fe20000000000 */
        /* <DEDUP_REMOVED lines=9> */
[----:B------:R-:W-:-:S07]  /*256d0*/  UMOV UR50, UR7 ;  /* 0x0000000700327c82 */ /* 0x000fce0008000000 */
[----:B------:R3:W-:Y:S01]  /*256e0*/  UTMASTG.5D [UR48], [UR4] ;  /* 0x00000030040073b5 */ /* 0x0007e20008020000 */
[----:B------:R4:W-:Y:S01]  /*256f0*/  UTMASTG.5D [UR32], [UR4] ;  /* 0x00000020040073b5 */ /* 0x0009e20008020000 */
[----:B------:R-:W-:Y:S01]  /*25700*/  UMOV UR25, 0xc0 ;  /* 0x000000c000197882 */ /* 0x000fe20000000000 */
[----:B-1----:R-:W-:Y:S01]  /*25710*/  UIADD3 UR64, UPT, UPT, UR40, 0x11c00, URZ ;  /* 0x00011c0028407890 */ /* 0x002fe2000fffe0ff */
[----:B------:R-:W-:Y:S01]  /*25720*/  UMOV UR65, 0xc0 ;  /* 0x000000c000417882 */ /* 0x000fe20000000000 */
[----:B--2---:R-:W-:Y:S01]  /*25730*/  UIADD3 UR56, UPT, UPT, UR40, 0x12c00, URZ ;  /* 0x00012c0028387890 */ /* 0x004fe2000fffe0ff */
[----:B------:R-:W-:Y:S01]  /*25740*/  UMOV UR66, UR47 ;  /* 0x0000002f00427c82 */ /* 0x000fe20008000000 */
[----:B------:R-:W-:Y:S01]  /*25750*/  UMOV UR57, 0xc0 ;  /* 0x000000c000397882 */ /* 0x000fe20000000000 */
[----:B------:R-:W-:-:S04]  /*25760*/  UMOV UR58, UR46 ;  /* 0x0000002e003a7c82 */ /* 0x000fc80008000000 */
[----:B------:R-:W-:Y:S01]  /*25770*/  UTMASTG.5D [UR64], [UR4] ;  /* 0x00000040040073b5 */ /* 0x000fe20008020000 */
[----:B---3--:R-:W-:Y:S01]  /*25780*/  UIADD3 UR48, UPT, UPT, UR40, 0x13c00, URZ ;  /* 0x00013c0028307890 */ /* 0x008fe2000fffe0ff */
[----:B------:R-:W-:Y:S01]  /*25790*/  UMOV UR49, 0xc0 ;  /* 0x000000c000317882 */ /* 0x000fe20000000000 */
[----:B------:R-:W-:Y:S01]  /*257a0*/  UMOV UR50, UR41 ;  /* 0x0000002900327c82 */ /* 0x000fe20008000000 */
[----:B------:R1:W-:Y:S01]  /*257b0*/  UTMASTG.5D [UR56], [UR4] ;  /* 0x00000038040073b5 */ /* 0x0003e20008020000 */
[----:B----4-:R-:W-:Y:S01]  /*257c0*/  UIADD3 UR32, UPT, UPT, UR40, 0x14c00, URZ ;  /* 0x00014c0028207890 */ /* 0x010fe2000fffe0ff */
[----:B------:R-:W-:Y:S01]  /*257d0*/  UMOV UR34, UR26 ;  /* 0x0000001a00227c82 */ /* 0x000fe20008000000 */
[----:B------:R-:W-:-:S03]  /*257e0*/  UMOV UR26, UR39 ;  /* 0x00000027001a7c82 */ /* 0x000fc60008000000 */
[----:B------:R2:W-:Y:S01]  /*257f0*/  UTMASTG.5D [UR48], [UR4] ;  /* 0x00000030040073b5 */ /* 0x0005e20008020000 */
[----:B------:R-:W-:-:S03]  /*25800*/  UIADD3 UR16, UPT, UPT, UR40, 0x1ac00, URZ ;  /* 0x0001ac0028107890 */ /* 0x000fc6000fffe0ff */
[----:B------:R3:W-:Y:S01]  /*25810*/  UTMASTG.5D [UR32], [UR4] ;  /* 0x00000020040073b5 */ /* 0x0007e20008020000 */
[----:B------:R4:W-:Y:S01]  /*25820*/  UTMASTG.5D [UR24], [UR4] ;  /* 0x00000018040073b5 */ /* 0x0009e20008020000 */
[----:B------:R-:W-:Y:S01]  /*25830*/  UMOV UR17, 0xc0 ;  /* 0x000000c000117882 */ /* 0x000fe20000000000 */
        /* <DEDUP_REMOVED lines=8> */
[----:B----4-:R-:W-:-:S06]  /*258c0*/  UIADD3 UR24, UPT, UPT, UR40, 0x19c00, URZ ;  /* 0x00019c0028187890 */ /* 0x010fcc000fffe0ff */
[----:B------:R2:W-:Y:S01]  /*258d0*/  UTMASTG.5D [UR32], [UR4] ;  /* 0x00000020040073b5 */ /* 0x0005e20008020000 */
[----:B------:R-:W-:Y:S01]  /*258e0*/  UMOV UR26, UR30 ;  /* 0x0000001e001a7c82 */ /* 0x000fe20008000000 */
[----:B------:R-:W-:Y:S01]  /*258f0*/  UMOV UR18, UR23 ;  /* 0x0000001700127c82 */ /* 0x000fe20008000000 */
[----:B------:R-:W-:Y:S01]  /*25900*/  UIADD3 UR8, UPT, UPT, UR40, 0x1fc00, URZ ;  /* 0x0001fc0028087890 */ /* 0x000fe2000fffe0ff */
[----:B------:R3:W-:Y:S01]  /*25910*/  UTMASTG.5D [UR24], [UR4] ;  /* 0x00000018040073b5 */ /* 0x0007e20008020000 */
[----:B------:R4:W-:Y:S01]  /*25920*/  UTMASTG.5D [UR16], [UR4] ;  /* 0x00000010040073b5 */ /* 0x0009e20008020000 */
[----:B------:R-:W-:Y:S01]  /*25930*/  UMOV UR9, 0xc0 ;  /* 0x000000c000097882 */ /* 0x000fe20000000000 */
        /* <DEDUP_REMOVED lines=12> */
[----:B------:R2:W-:Y:S01]  /*25a00*/  UTMASTG.5D [UR16], [UR4] ;  /* 0x00000010040073b5 */ /* 0x0005e20008020000 */
[----:B------:R2:W-:Y:S02]  /*25a10*/  UTMASTG.5D [UR8], [UR4] ;  /* 0x00000008040073b5 */ /* 0x0005e40008020000 */
[----:B--2---:R-:W-:-:S15]  /*25a20*/  R2UR.FILL UR42, R6 ;  /* 0x00000000062a72ca */ /* 0x004fde00004e0000 */
.L_x_410:
[----:B------:R-:W-:Y:S05]  /*25a30*/  BSYNC.RECONVERGENT B0 ;  /* 0x0000000000007941 */ /* 0x000fea0003800200 */
.L_x_409:
[----:B------:R0:W-:Y:S01]  /*25a40*/  UTMACMDFLUSH ;  /* 0x00000000000079b7 */ /* 0x0001e20000000000 */
[----:B------:R-:W-:-:S04]  /*25a50*/  DEPBAR.LE SB0, 0x1 ;  /* 0x000080400000791a */ /* 0x000fc80000000000 */
[----:B------:R-:W-:Y:S05]  /*25a60*/  BRA.U UP6, `(.L_x_411) ;  /* 0x0000000106047547 */ /* 0x000fea000b800000 */
[----:B------:R-:W-:Y:S05]  /*25a70*/  BPT.TRAP 0x1 ;  /* 0x000000040000795c */ /* 0x000fea0000300000 */
.L_x_411:
[----:B------:R-:W-:-:S04]  /*25a80*/  UIADD3 UR4, UPT, UPT, UR40, 0x380c0, URZ ;  /* 0x000380c028047890 */ /* 0x000fc8000fffe0ff */
[----:B------:R-:W-:-:S09]  /*25a90*/  UPRMT UR4, UR6, 0x654, UR4 ;  /* 0x0000065406047896 */ /* 0x000fd20008000004 */
[----:B------:R-:W-:Y:S01]  /*25aa0*/  SYNCS.ARRIVE.TRANS64.RED.A1T0 RZ, [UR4], RZ ;  /* 0x000000ffffff79a7 */ /* 0x000fe20008100404 */
[----:B------:R-:W-:-:S04]  /*25ab0*/  DEPBAR.LE SB0, 0x0 ;  /* 0x000080000000791a */ /* 0x000fc80000000000 */
[----:B------:R-:W-:Y:S05]  /*25ac0*/  BRA.U UP6, `(.L_x_412) ;  /* 0x0000000106047547 */ /* 0x000fea000b800000 */
[----:B------:R-:W-:Y:S05]  /*25ad0*/  BPT.TRAP 0x1 ;  /* 0x000000040000795c */ /* 0x000fea0000300000 */
.L_x_412:
[----:B------:R-:W-:Y:S01]  /*25ae0*/  UIADD3 UR4, UPT, UPT, UR40, 0x380c8, URZ ;  /* 0x000380c828047890 */ /* 0x000fe2000fffe0ff */
[----:B------:R-:W-:Y:S02]  /*25af0*/  IMAD.MOV.U32 R2, RZ, RZ, 0xffff ;  /* 0x0000ffffff027424 */ /* 0x000fe400078e00ff */
[----:B-1----:R-:W-:Y:S01]  /*25b00*/  IMAD.MOV.U32 R0, RZ, RZ, 0x1 ;  /* 0x00000001ff007424 */ /* 0x002fe200078e00ff */
[----:B------:R-:W-:-:S09]  /*25b10*/  UPRMT UR4, UR6, 0x654, UR4 ;  /* 0x0000065406047896 */ /* 0x000fd20008000004 */
[----:B------:R-:W-:Y:S01]  /*25b20*/  SYNCS.ARRIVE.TRANS64.RED.A1T0 RZ, [UR4], RZ ;  /* 0x000000ffffff79a7 */ /* 0x000fe20008100404 */
[----:B------:R-:W1:Y:S01]  /*25b30*/  LDS R3, [UR40+0x380e0] ;  /* 0x0380e028ff037984 */ /* 0x000e620008000800 */
[----:B------:R-:W-:Y:S02]  /*25b40*/  UMOV UR4, 0x40 ;  /* 0x0000004000047882 */ /* 0x000fe40000000000 */
[----:B------:R-:W-:Y:S01]  /*25b50*/  ULEA UR5, UR6, UR4, 0x18 ;  /* 0x0000000406057291 */ /* 0x000fe2000f8ec0ff */
[----:B------:R-:W-:-:S08]  /*25b60*/  NOP ;  /* 0x0000000000007918 */ /* 0x000fd00000000000 */
[----:B------:R-:W2:Y:S01]  /*25b70*/  LDS R5, [UR5+0x14] ;  /* 0x00001405ff057984 */ /* 0x000ea20008000800 */
[----:B-1----:R-:W-:-:S04]  /*25b80*/  LOP3.LUT R3, R3, 0xffff, RZ, 0xc0, !PT ;  /* 0x0000ffff03037812 */ /* 0x002fc800078ec0ff */
[----:B------:R-:W-:-:S04]  /*25b90*/  SHF.R.U32.HI R3, RZ, 0x5, R3 ;  /* 0x00000005ff037819 */ /* 0x000fc80000011603 */
[-C--:B------:R-:W-:Y:S02]  /*25ba0*/  SHF.L.U32 R2, R2, R3.reuse, RZ ;  /* 0x0000000302027219 */ /* 0x080fe400000006ff */
[----:B------:R-:W-:Y:S02]  /*25bb0*/  SHF.L.U32 R0, R0, R3, RZ ;  /* 0x0000000300007219 */ /* 0x000fe400000006ff */
[----:B--2---:R-:W-:-:S04]  /*25bc0*/  LOP3.LUT R5, R5, R2, RZ, 0xc0, !PT ;  /* 0x0000000205057212 */ /* 0x004fc800078ec0ff */
[----:B------:R-:W-:-:S13]  /*25bd0*/  ISETP.NE.AND P0, PT, R5, R2, PT ;  /* 0x000000020500720c */ /* 0x000fda0003f05270 */
[----:B------:R-:W-:Y:S05]  /*25be0*/  @P0 BRA `(.L_x_413) ;  /* 0x00000000005c0947 */ /* 0x000fea0003800000 */
[----:B------:R-:W1:Y:S02]  /*25bf0*/  LDS R3, [UR5+0x18] ;  /* 0x00001805ff037984 */ /* 0x000e640008000800 */
[----:B-1----:R-:W-:-:S04]  /*25c00*/  LOP3.LUT R3, R3, R0, RZ, 0xc0, !PT ;  /* 0x0000000003037212 */ /* 0x002fc800078ec0ff */
[----:B------:R-:W-:-:S13]  /*25c10*/  ISETP.NE.AND P0, PT, R3, R0, PT ;  /* 0x000000000300720c */ /* 0x000fda0003f05270 */
[----:B------:R-:W-:Y:S05]  /*25c20*/  @P0 BRA `(.L_x_414) ;  /* 0x0000000000400947 */ /* 0x000fea0003800000 */
[----:B------:R-:W-:Y:S01]  /*25c30*/  R2UR UR4, R2 ;  /* 0x00000000020472ca */ /* 0x000fe200000e0000 */
[----:B------:R-:W1:Y:S01]  /*25c40*/  S2R R3, SR_LANEID ;  /* 0x0000000000037919 */ /* 0x000e620000000000 */
[----:B------:R-:W-:-:S04]  /*25c50*/  LOP3.LUT R4, RZ, R0, RZ, 0x33, !PT ;  /* 0x00000000ff047212 */ /* 0x000fc800078e33ff */
[----:B------:R-:W2:Y:S07]  /*25c60*/  REDUX UR7, R4 ;  /* 0x00000000040773c4 */ /* 0x000eae0000000000 */
[----:B------:R-:W-:-:S03]  /*25c70*/  ULOP3.LUT UR6, URZ, UR4, URZ, 0x33, !UPT ;  /* 0x00000004ff067292 */ /* 0x000fc6000f8e33ff */
[----:B------:R-:W-:Y:S02]  /*25c80*/  VOTEU.ANY UR4, UPT, PT ;  /* 0x0000000000047886 */ /* 0x000fe400038e0100 */
[----:B------:R-:W-:Y:S01]  /*25c90*/  UFLO.U32 UR4, UR4 ;  /* 0x00000004000472bd */ /* 0x000fe200080e0000 */
[----:B------:R-:W-:-:S04]  /*25ca0*/  IMAD.U32 R2, RZ, RZ, UR6 ;  /* 0x00000006ff027e24 */ /* 0x000fc8000f8e00ff */
[----:B------:R-:W3:Y:S02]  /*25cb0*/  REDUX UR8, R2 ;  /* 0x00000000020873c4 */ /* 0x000ee40000000000 */
[----:B------:R4:W-:Y:S01]  /*25cc0*/  UTCATOMSWS.AND URZ, UR6 ;  /* 0x0000000600ff79e3 */ /* 0x0009e20008000000 */
[----:B--2---:R-:W-:Y:S01]  /*25cd0*/  IMAD.U32 R0, RZ, RZ, UR7 ;  /* 0x00000007ff007e24 */ /* 0x004fe2000f8e00ff */
[----:B-1----:R-:W-:Y:S01]  /*25ce0*/  ISETP.EQ.U32.AND P0, PT, R3, UR4, PT ;  /* 0x0000000403007c0c */ /* 0x002fe2000bf02070 */
[----:B---3--:R-:W-:-:S12]  /*25cf0*/  IMAD.U32 R3, RZ, RZ, UR8 ;  /* 0x00000008ff037e24 */ /* 0x008fd8000f8e00ff */
[----:B------:R4:W-:Y:S04]  /*25d00*/  @P0 ATOMS.AND RZ, [UR5+0x14], R3 ;  /* 0x00001403ffff098c */ /* 0x0009e8000a800005 */
[----:B------:R4:W-:Y:S01]  /*25d10*/  @P0 ATOMS.AND RZ, [UR5+0x18], R0 ;  /* 0x00001800ffff098c */ /* 0x0009e2000a800005 */
[----:B------:R-:W-:Y:S05]  /*25d20*/  BRA `(.L_x_415) ;  /* 0x0000000000147947 */ /* 0x000fea0003800000 */
.L_x_414:
[----:B------:R-:W-:Y:S02]  /*25d30*/  MOV R2, 0x25d50 ;  /* 0x00025d5000027802 */ /* 0x000fe40000000f00 */
[----:B------:R-:W-:Y:S05]  /*25d40*/  CALL.REL.NOINC `($__internal_0_$__cuda_sm10x_tcgen05_guardrail_trap_col_being_dealloced_not_returned_by_alloc) ;  /* 0x0000001000ec7944 */ /* 0x000fea0003c00000 */
[----:B------:R-:W-:Y:S05]  /*25d50*/  BRA `(.L_x_415) ;  /* 0x0000000000087947 */ /* 0x000fea0003800000 */
.L_x_413:
[----:B------:R-:W-:Y:S02]  /*25d60*/  MOV R2, 0x25d80 ;  /* 0x00025d8000027802 */ /* 0x000fe40000000f00 */
[----:B------:R-:W-:Y:S05]  /*25d70*/  CALL.REL.NOINC `($__internal_2_$__cuda_sm10x_tcgen05_guardrail_trap_unallocated_columns_being_dealloced) ;  /* 0x0000001000f87944 */ /* 0x000fea0003c00000 */
.L_x_415:
[----:B------:R-:W-:Y:S01]  /*25d80*/  NOP ;  /* 0x0000000000007918 */ /* 0x000fe20000000000 */
[----:B----4-:R-:W-:Y:S05]  /*25d90*/  EXIT ;  /* 0x000000000000794d */ /* 0x010fea0003800000 */
.L_x_35:
[----:B------:R-:W-:-:S07]  /*25da0*/  MOV R0, UR18 ;  /* 0x0000001200007c02 */ /* 0x000fce0008000f00 */
.L_x_416:
[----:B-1----:R1:W2:Y:S02]  /*25db0*/  SYNCS.PHASECHK.TRANS64.TRYWAIT P0, [R0+URZ+0x38000], R3 ;  /* 0x03800003000075a7 */ /* 0x0022a400080011ff */
[----:B--2---:R-:W-:Y:S05]  /*25dc0*/  @!P0 NANOSLEEP.SYNCS 0x989680 ;  /* 0x009896800000895d */ /* 0x004fea0003900000 */
[----:B------:R-:W2:Y:S02]  /*25dd0*/  @!P0 SYNCS.PHASECHK.TRANS64 P0, [R0+URZ+0x38000], R3 ;  /* 0x03800003000085a7 */ /* 0x000ea400080010ff */
[----:B--2---:R-:W-:Y:S05]  /*25de0*/  @!P0 BRA `(.L_x_416) ;  /* 0xfffffffc00f08947 */ /* 0x004fea000383ffff */
[----:B------:R-:W-:Y:S05]  /*25df0*/  BRA `(.L_x_417) ;  /* 0xfffffdbc00607947 */ /* 0x000fea000383ffff */
.L_x_37:
[----:B------:R-:W-:-:S07]  /*25e00*/  MOV R2, UR18 ;  /* 0x0000001200027c02 */ /* 0x000fce0008000f00 */
.L_x_418:
[----:B-1----:R1:W2:Y:S02]  /*25e10*/  SYNCS.PHASECHK.TRANS64.TRYWAIT P0, [R2+URZ+0x38020], R3 ;  /* 0x03802003020075a7 */ /* 0x0022a400080011ff */
[----:B--2---:R-:W-:Y:S05]  /*25e20*/  @!P0 NANOSLEEP.SYNCS 0x989680 ;  /* 0x009896800000895d */ /* 0x004fea0003900000 */
[----:B------:R-:W2:Y:S02]  /*25e30*/  @!P0 SYNCS.PHASECHK.TRANS64 P0, [R2+URZ+0x38020], R3 ;  /* 0x03802003020085a7 */ /* 0x000ea400080010ff */
[----:B--2---:R-:W-:Y:S05]  /*25e40*/  @!P0 BRA `(.L_x_418) ;  /* 0xfffffffc00f08947 */ /* 0x004fea000383ffff */
[----:B------:R-:W-:Y:S05]  /*25e50*/  BRA `(.L_x_419) ;  /* 0xfffffdbc00607947 */ /* 0x000fea000383ffff */
.L_x_39:
[----:B------:R-:W-:-:S07]  /*25e60*/  MOV R7, UR18 ;  /* 0x0000001200077c02 */ /* 0x000fce0008000f00 */
.L_x_420:
[----:B-1----:R1:W2:Y:S02]  /*25e70*/  SYNCS.PHASECHK.TRANS64.TRYWAIT P0, [R7+URZ+0x38058], R2 ;  /* 0x03805802070075a7 */ /* 0x0022a400080011ff */
[----:B--2---:R-:W-:Y:S05]  /*25e80*/  @!P0 NANOSLEEP.SYNCS 0x989680 ;  /* 0x009896800000895d */ /* 0x004fea0003900000 */
[----:B------:R-:W2:Y:S02]  /*25e90*/  @!P0 SYNCS.PHASECHK.TRANS64 P0, [R7+URZ+0x38058], R2 ;  /* 0x03805802070085a7 */ /* 0x000ea400080010ff */
[----:B--2---:R-:W-:Y:S05]  /*25ea0*/  @!P0 BRA `(.L_x_420) ;  /* 0xfffffffc00f08947 */ /* 0x004fea000383ffff */
[----:B------:R-:W-:Y:S05]  /*25eb0*/  BRA `(.L_x_421) ;  /* 0xfffffdbc00707947 */ /* 0x000fea000383ffff */
.L_x_43:
[----:B------:R-:W-:-:S07]  /*25ec0*/  MOV R4, UR18 ;  /* 0x0000001200047c02 */ /* 0x000fce0008000f00 */
.L_x_422:
[----:B-1----:R1:W2:Y:S02]  /*25ed0*/  SYNCS.PHASECHK.TRANS64.TRYWAIT P0, [R4+URZ+0x38008], R3 ;  /* 0x03800803040075a7 */ /* 0x0022a400080011ff */
[----:B--2---:R-:W-:Y:S05]  /*25ee0*/  @!P0 NANOSLEEP.SYNCS 0x989680 ;  /* 0x009896800000895d */ /* 0x004fea0003900000 */
[----:B------:R-:W2:Y:S02]  /*25ef0*/  @!P0 SYNCS.PHASECHK.TRANS64 P0, [R4+URZ+0x38008], R3 ;  /* 0x03800803040085a7 */ /* 0x000ea400080010ff */
[----:B--2---:R-:W-:Y:S05]  /*25f00*/  @!P0 BRA `(.L_x_422) ;  /* 0xfffffffc00f08947 */ /* 0x004fea000383ffff */
[----:B------:R-:W-:Y:S05]  /*25f10*/  BRA `(.L_x_423) ;  /* 0xfffffdc4004c7947 */ /* 0x000fea000383ffff */
.L_x_45:
[----:B------:R-:W-:-:S07]  /*25f20*/  MOV R7, UR18 ;  /* 0x0000001200077c02 */ /* 0x000fce0008000f00 */
.L_x_424:
[----:B-1----:R1:W2:Y:S02]  /*25f30*/  SYNCS.PHASECHK.TRANS64.TRYWAIT P0, [R7+URZ+0x38068], R2 ;  /* 0x03806802070075a7 */ /* 0x0022a400080011ff */
[----:B--2---:R-:W-:Y:S05]  /*25f40*/  @!P0 NANOSLEEP.SYNCS 0x989680 ;  /* 0x009896800000895d */ /* 0x004fea0003900000 */
[----:B------:R-:W2:Y:S02]  /*25f50*/  @!P0 SYNCS.PHASECHK.TRANS64 P0, [R7+URZ+0x38068], R2 ;  /* 0x03806802070085a7 */ /* 0x000ea400080010ff */
[----:B--2---:R-:W-:Y:S05]  /*25f60*/  @!P0 BRA `(.L_x_424) ;  /* 0xfffffffc00f08947 */ /* 0x004fea000383ffff */
[----:B------:R-:W-:Y:S05]  /*25f70*/  BRA `(.L_x_425) ;  /* 0xfffffdc400587947 */ /* 0x000fea000383ffff */
.L_x_49:
[----:B------:R-:W-:-:S07]  /*25f80*/  MOV R4, UR18 ;  /* 0x0000001200047c02 */ /* 0x000fce0008000f00 */
.L_x_426:
[----:B---3--:R3:W4:Y:S02]  /*25f90*/  SYNCS.PHASECHK.TRANS64.TRYWAIT P0, [R4+URZ+0x38028], R3 ;  /* 0x03802803040075a7 */ /* 0x00872400080011ff */
[----:B----4-:R-:W-:Y:S05]  /*25fa0*/  @!P0 NANOSLEEP.SYNCS 0x989680 ;  /* 0x009896800000895d */ /* 0x010fea0003900000 */
[----:B------:R-:W4:Y:S02]  /*25fb0*/  @!P0 SYNCS.PHASECHK.TRANS64 P0, [R4+URZ+0x38028], R3 ;  /* 0x03802803040085a7 */ /* 0x000f2400080010ff */
[----:B----4-:R-:W-:Y:S05]  /*25fc0*/  @!P0 BRA `(.L_x_426) ;  /* 0xfffffffc00f08947 */ /* 0x010fea000383ffff */
[----:B------:R-:W-:Y:S05]  /*25fd0*/  BRA `(.L_x_427) ;  /* 0xfffffdcc00187947 */ /* 0x000fea000383ffff */
.L_x_51:
[----:B------:R-:W-:-:S07]  /*25fe0*/  MOV R5, UR18 ;  /* 0x0000001200057c02 */ /* 0x000fce0008000f00 */
.L_x_428:
[----:B----4-:R4:W1:Y:S02]  /*25ff0*/  SYNCS.PHASECHK.TRANS64.TRYWAIT P0, [R5+URZ+0x380a0], R2 ;  /* 0x0380a002050075a7 */ /* 0x01086400080011ff */
[----:B-1----:R-:W-:Y:S05]  /*26000*/  @!P0 NANOSLEEP.SYNCS 0x989680 ;  /* 0x009896800000895d */ /* 0x002fea0003900000 */
[----:B------:R-:W1:Y:S02]  /*26010*/  @!P0 SYNCS.PHASECHK.TRANS64 P0, [R5+URZ+0x380a0], R2 ;  /* 0x0380a002050085a7 */ /* 0x000e6400080010ff */
[----:B-1----:R-:W-:Y:S05]  /*26020*/  @!P0 BRA `(.L_x_428) ;  /* 0xfffffffc00f08947 */ /* 0x002fea000383ffff */
[----:B------:R-:W-:Y:S05]  /*26030*/  BRA `(.L_x_429) ;  /* 0xfffffdcc00107947 */ /* 0x000fea000383ffff */
.L_x_53:
[----:B------:R-:W-:-:S07]  /*26040*/  MOV R6, UR18 ;  /* 0x0000001200067c02 */ /* 0x000fce0008000f00 */
.L_x_430:
[----:B-1----:R1:W3:Y:S02]  /*26050*/  SYNCS.PHASECHK.TRANS64.TRYWAIT P0, [R6+URZ+0x38058], R3 ;  /* 0x03805803060075a7 */ /* 0x0022e400080011ff */
[----:B---3--:R-:W-:Y:S05]  /*26060*/  @!P0 NANOSLEEP.SYNCS 0x989680 ;  /* 0x009896800000895d */ /* 0x008fea0003900000 */
[----:B------:R-:W3:Y:S02]  /*26070*/  @!P0 SYNCS.PHASECHK.TRANS64 P0, [R6+URZ+0x38058], R3 ;  /* 0x03805803060085a7 */ /* 0x000ee400080010ff */
[----:B---3--:R-:W-:Y:S05]  /*26080*/  @!P0 BRA `(.L_x_430) ;  /* 0xfffffffc00f08947 */ /* 0x008fea000383ffff */
[----:B------:R-:W-:Y:S05]  /*26090*/  BRA `(.L_x_431) ;  /* 0xfffffdcc00107947 */ /* 0x000fea000383ffff */
.L_x_57:
[----:B------:R-:W-:Y:S07]  /*260a0*/  MOV R4, UR5 ;  /* 0x0000000500047c02 */ /* 0x000fee0008000f00 */
.L_x_432:
[----:B-1----:R1:W2:Y:S02]  /*260b0*/  SYNCS.PHASECHK.TRANS64.TRYWAIT P0, [R4+URZ+0x38020], R5 ;  /* 0x03802005040075a7 */ /* 0x0022a400080011ff */
[----:B--2---:R-:W-:Y:S05]  /*260c0*/  @!P0 NANOSLEEP.SYNCS 0x989680 ;  /* 0x009896800000895d */ /* 0x004fea0003900000 */
[----:B------:R-:W2:Y:S02]  /*260d0*/  @!P0 SYNCS.PHASECHK.TRANS64 P0, [R4+URZ+0x38020], R5 ;  /* 0x03802005040085a7 */ /* 0x000ea400080010ff */
[----:B--2---:R-:W-:Y:S05]  /*260e0*/  @!P0 BRA `(.L_x_432) ;  /* 0xfffffffc00f08947 */ /* 0x004fea000383ffff */
[----:B------:R-:W-:Y:S05]  /*260f0*/  BRA `(.L_x_433) ;  /* 0xfffffdd0000c7947 */ /* 0x000fea000383ffff */
.L_x_60:
[----:B------:R-:W-:Y:S07]  /*26100*/  MOV R2, UR38 ;  /* 0x0000002600027c02 */ /* 0x000fee0008000f00 */
.L_x_434:
[----:B-1----:R1:W3:Y:S02]  /*26110*/  SYNCS.PHASECHK.TRANS64.TRYWAIT P0, [R2+URZ+0x380a8], R3 ;  /* 0x0380a803020075a7 */ /* 0x0022e400080011ff */
[----:B---3--:R-:W-:Y:S05]  /*26120*/  @!P0 NANOSLEEP.SYNCS 0x989680 ;  /* 0x009896800000895d */ /* 0x008fea0003900000 */
[----:B------:R-:W3:Y:S02]  /*26130*/  @!P0 SYNCS.PHASECHK.TRANS64 P0, [R2+URZ+0x380a8], R3 ;  /* 0x0380a803020085a7 */ /* 0x000ee400080010ff */
[----:B---3--:R-:W-:Y:S05]  /*26140*/  @!P0 BRA `(.L_x_434) ;  /* 0xfffffffc00f08947 */ /* 0x008fea000383ffff */
[----:B------:R-:W-:Y:S05]  /*26150*/  BRA `(.L_x_435) ;  /* 0xfffffdd800287947 */ /* 0x000fea000383ffff */
.L_x_62:
[----:B------:R-:W-:Y:S07]  /*26160*/  MOV R4, UR38 ;  /* 0x0000002600047c02 */ /* 0x000fee0008000f00 */
.L_x_436:
[----:B-1----:R1:W3:Y:S02]  /*26170*/  SYNCS.PHASECHK.TRANS64.TRYWAIT P0, [R4+URZ+0x38068], R5 ;  /* 0x03806805040075a7 */ /* 0x0022e400080011ff */
[----:B---3--:R-:W-:Y:S05]  /*26180*/  @!P0 NANOSLEEP.SYNCS 0x989680 ;  /* 0x009896800000895d */ /* 0x008fea0003900000 */
[----:B------:R-:W3:Y:S02]  /*26190*/  @!P0 SYNCS.PHASECHK.TRANS64 P0, [R4+URZ+0x38068], R5 ;  /* 0x03806805040085a7 */ /* 0x000ee400080010ff */
[----:B---3--:R-:W-:Y:S05]  /*261a0*/  @!P0 BRA `(.L_x_436) ;  /* 0xfffffffc00f08947 */ /* 0x008fea000383ffff */
[----:B------:R-:W-:Y:S05]  /*261b0*/  BRA `(.L_x_437) ;  /* 0xfffffdd8002c7947 */ /* 0x000fea000383ffff */
.L_x_68:
[----:B------:R-:W-:Y:S07]  /*261c0*/  MOV R2, UR4 ;  /* 0x0000000400027c02 */ /* 0x000fee0008000f00 */
.L_x_438:
[----:B--2---:R2:W3:Y:S02]  /*261d0*/  SYNCS.PHASECHK.TRANS64.TRYWAIT P0, [R2+URZ+0x38020], R3 ;  /* 0x03802003020075a7 */ /* 0x0044e400080011ff */
[----:B---3--:R-:W-:Y:S05]  /*261e0*/  @!P0 NANOSLEEP.SYNCS 0x989680 ;  /* 0x009896800000895d */ /* 0x008fea0003900000 */
[----:B------:R-:W3:Y:S02]  /*261f0*/  @!P0 SYNCS.PHASECHK.TRANS64 P0, [R2+URZ+0x38020], R3 ;  /* 0x03802003020085a7 */ /* 0x000ee400080010ff */
[----:B---3--:R-:W-:Y:S05]  /*26200*/  @!P0 BRA `(.L_x_438) ;  /* 0xfffffffc00f08947 */ /* 0x008fea000383ffff */
[----:B------:R-:W-:Y:S05]  /*26210*/  BRA `(.L_x_439) ;  /* 0xfffffde000f07947 */ /* 0x000fea000383ffff */
.L_x_70:
[----:B------:R-:W-:Y:S07]  /*26220*/  MOV R2, UR38 ;  /* 0x0000002600027c02 */ /* 0x000fee0008000f00 */
.L_x_440:
[----:B--2---:R2:W3:Y:S02]  /*26230*/  SYNCS.PHASECHK.TRANS64.TRYWAIT P0, [R2+URZ+0x380a0], R3 ;  /* 0x0380a003020075a7 */ /* 0x0044e400080011ff */
[----:B---3--:R-:W-:Y:S05]  /*26240*/  @!P0 NANOSLEEP.SYNCS 0x989680 ;  /* 0x009896800000895d */ /* 0x008fea0003900000 */
[----:B------:R-:W3:Y:S02]  /*26250*/  @!P0 SYNCS.PHASECHK.TRANS64 P0, [R2+URZ+0x380a0], R3 ;  /* 0x0380a003020085a7 */ /* 0x000ee400080010ff */
[----:B---3--:R-:W-:Y:S05]  /*26260*/  @!P0 BRA `(.L_x_440) ;  /* 0xfffffffc00f08947 */ /* 0x008fea000383ffff */
[----:B------:R-:W-:Y:S05]  /*26270*/  BRA `(.L_x_441) ;  /* 0xfffffde000ec7947 */ /* 0x000fea000383ffff */
.L_x_72:
[----:B------:R-:W-:Y:S07]  /*26280*/  MOV R2, UR38 ;  /* 0x0000002600027c02 */ /* 0x000fee0008000f00 */
.L_x_442:
[----:B--2---:R2:W3:Y:S02]  /*26290*/  SYNCS.PHASECHK.TRANS64.TRYWAIT P0, [R2+URZ+0x38058], R3 ;  /* 0x03805803020075a7 */ /* 0x0044e400080011ff */
[----:B---3--:R-:W-:Y:S05]  /*262a0*/  @!P0 NANOSLEEP.SYNCS 0x989680 ;  /* 0x009896800000895d */ /* 0x008fea0003900000 */
[----:B------:R-:W3:Y:S02]  /*262b0*/  @!P0 SYNCS.PHASECHK.TRANS64 P0, [R2+URZ+0x38058], R3 ;  /* 0x03805803020085a7 */ /* 0x000ee400080010ff */
[----:B---3--:R-:W-:Y:S05]  /*262c0*/  @!P0 BRA `(.L_x_442) ;  /* 0xfffffffc00f08947 */ /* 0x008fea000383ffff */
[----:B------:R-:W-:Y:S05]  /*262d0*/  BRA `(.L_x_443) ;  /* 0xfffffde000f07947 */ /* 0x000fea000383ffff */
.L_x_80:
[----:B------:R-:W-:-:S07]  /*262e0*/  MOV R0, UR12 ;  /* 0x0000000c00007c02 */ /* 0x000fce0008000f00 */
.L_x_444:
[----:B-1----:R1:W2:Y:S02]  /*262f0*/  SYNCS.PHASECHK.TRANS64.TRYWAIT P0, [R0+URZ+0x380a8], R11 ;  /* 0x0380a80b000075a7 */ /* 0x0022a400080011ff */
[----:B--2---:R-:W-:Y:S05]  /*26300*/  @!P0 NANOSLEEP.SYNCS 0x989680 ;  /* 0x009896800000895d */ /* 0x004fea0003900000 */
[----:B------:R-:W2:Y:S02]  /*26310*/  @!P0 SYNCS.PHASECHK.TRANS64 P0, [R0+URZ+0x380a8], R11 ;  /* 0x0380a80b000085a7 */ /* 0x000ea400080010ff */
[----:B--2---:R-:W-:Y:S05]  /*26320*/  @!P0 BRA `(.L_x_444) ;  /* 0xfffffffc00f08947 */ /* 0x004fea000383ffff */
[----:B------:R-:W-:Y:S05]  /*26330*/  BRA `(.L_x_445) ;  /* 0xfffffde800147947 */ /* 0x000fea000383ffff */
.L_x_82:
[----:B------:R-:W-:-:S07]  /*26340*/  MOV R4, UR12 ;  /* 0x0000000c00047c02 */ /* 0x000fce0008000f00 */
.L_x_446:
[----:B-1----:R1:W2:Y:S02]  /*26350*/  SYNCS.PHASECHK.TRANS64.TRYWAIT P0, [R4+URZ+0x38068], R5 ;  /* 0x03806805040075a7 */ /* 0x0022a400080011ff */
[----:B--2---:R-:W-:Y:S05]  /*26360*/  @!P0 NANOSLEEP.SYNCS 0x989680 ;  /* 0x009896800000895d */ /* 0x004fea0003900000 */
[----:B------:R-:W2:Y:S02]  /*26370*/  @!P0 SYNCS.PHASECHK.TRANS64 P0, [R4+URZ+0x38068], R5 ;  /* 0x03806805040085a7 */ /* 0x000ea400080010ff */
[----:B--2---:R-:W-:Y:S05]  /*26380*/  @!P0 BRA `(.L_x_446) ;  /* 0xfffffffc00f08947 */ /* 0x004fea000383ffff */
[----:B------:R-:W-:Y:S05]  /*26390*/  BRA `(.L_x_447) ;  /* 0xfffffde8001c7947 */ /* 0x000fea000383ffff */
.L_x_89:
[----:B-1----:R1:W2:Y:S02]  /*263a0*/  SYNCS.PHASECHK.TRANS64.TRYWAIT P0, [R16+URZ+0x380c0], R3 ;  /* 0x0380c003100075a7 */ /* 0x0022a400080011ff */
[----:B--2---:R-:W-:Y:S05]  /*263b0*/  @!P0 NANOSLEEP.SYNCS 0x989680 ;  /* 0x009896800000895d */ /* 0x004fea0003900000 */
[----:B------:R-:W2:Y:S02]  /*263c0*/  @!P0 SYNCS.PHASECHK.TRANS64 P0, [R16+URZ+0x380c0], R3 ;  /* 0x0380c003100085a7 */ /* 0x000ea400080010ff */
[----:B--2---:R-:W-:Y:S05]  /*263d0*/  @!P0 BRA `(.L_x_89) ;  /* 0xfffffffc00f08947 */ /* 0x004fea000383ffff */
[----:B------:R-:W-:Y:S05]  /*263e0*/  BRA `(.L_x_448) ;  /* 0xfffffdec003c7947 */ /* 0x000fea000383ffff */
.L_x_155:
[----:B--2---:R2:W3:Y:S02]  /*263f0*/  SYNCS.PHASECHK.TRANS64.TRYWAIT P0, [R16+URZ+0x380c8], R3 ;  /* 0x0380c803100075a7 */ /* 0x0044e400080011ff */
[----:B---3--:R-:W-:Y:S05]  /*26400*/  @!P0 NANOSLEEP.SYNCS 0x989680 ;  /* 0x009896800000895d */ /* 0x008fea0003900000 */
[----:B------:R-:W3:Y:S02]  /*26410*/  @!P0 SYNCS.PHASECHK.TRANS64 P0, [R16+URZ+0x380c8], R3 ;  /* 0x0380c803100085a7 */ /* 0x000ee400080010ff */
[----:B---3--:R-:W-:Y:S05]  /*26420*/  @!P0 BRA `(.L_x_155) ;  /* 0xfffffffc00f08947 */ /* 0x008fea000383ffff */
[----:B------:R-:W-:Y:S05]  /*26430*/  BRA `(.L_x_449) ;  /* 0xfffffe68000c7947 */ /* 0x000fea000383ffff */
.L_x_160:
[----:B-1----:R-:W-:-:S04]  /*26440*/  MOV R0, UR36 ;  /* 0x0000002400007c02 */ /* 0x002fc80008000f00 */
[----:B------:R1:W2:Y:S03]  /*26450*/  SYNCS.PHASECHK.TRANS64.TRYWAIT P0, [R0+URZ+0x38070], R3 ;  /* 0x03807003000075a7 */ /* 0x0002a600080011ff */
[----:B--2---:R-:W-:Y:S05]  /*26460*/  @!P0 NANOSLEEP.SYNCS 0x989680 ;  /* 0x009896800000895d */ /* 0x004fea0003900000 */
[----:B------:R-:W2:Y:S02]  /*26470*/  @!P0 SYNCS.PHASECHK.TRANS64 P0, [R0+URZ+0x38070], R3 ;  /* 0x03807003000085a7 */ /* 0x000ea400080010ff */
[----:B--2---:R-:W-:Y:S05]  /*26480*/  @!P0 BRA `(.L_x_160) ;  /* 0xfffffffc00ec8947 */ /* 0x004fea000383ffff */
[----:B------:R-:W-:Y:S05]  /*26490*/  BRA `(.L_x_450) ;  /* 0xfffffe6800e07947 */ /* 0x000fea000383ffff */
.L_x_163:
[----:B-1----:R-:W-:-:S04]  /*264a0*/  MOV R0, UR36 ;  /* 0x0000002400007c02 */ /* 0x002fc80008000f00 */
[----:B------:R1:W2:Y:S03]  /*264b0*/  SYNCS.PHASECHK.TRANS64.TRYWAIT P0, [R0+URZ+0x38080], R3 ;  /* 0x03808003000075a7 */ /* 0x0002a600080011ff */
[----:B--2---:R-:W-:Y:S05]  /*264c0*/  @!P0 NANOSLEEP.SYNCS 0x989680 ;  /* 0x009896800000895d */ /* 0x004fea0003900000 */
[----:B------:R-:W2:Y:S02]  /*264d0*/  @!P0 SYNCS.PHASECHK.TRANS64 P0, [R0+URZ+0x38080], R3 ;  /* 0x03808003000085a7 */ /* 0x000ea400080010ff */
[----:B--2---:R-:W-:Y:S05]  /*264e0*/  @!P0 BRA `(.L_x_163) ;  /* 0xfffffffc00ec8947 */ /* 0x004fea000383ffff */
[----:B------:R-:W-:Y:S05]  /*264f0*/  BRA `(.L_x_451) ;  /* 0xfffffe6800f87947 */ /* 0x000fea000383ffff */
.L_x_166:
[----:B-1----:R-:W-:-:S04]  /*26500*/  MOV R0, UR36 ;  /* 0x0000002400007c02 */ /* 0x002fc80008000f00 */
[----:B------:R1:W2:Y:S03]  /*26510*/  SYNCS.PHASECHK.TRANS64.TRYWAIT P0, [R0+URZ+0x38070], R3 ;  /* 0x03807003000075a7 */ /* 0x0002a600080011ff */
[----:B--2---:R-:W-:Y:S05]  /*26520*/  @!P0 NANOSLEEP.SYNCS 0x989680 ;  /* 0x009896800000895d */ /* 0x004fea0003900000 */
[----:B------:R-:W2:Y:S02]  /*26530*/  @!P0 SYNCS.PHASECHK.TRANS64 P0, [R0+URZ+0x38070], R3 ;  /* 0x03807003000085a7 */ /* 0x000ea400080010ff */
[----:B--2---:R-:W-:Y:S05]  /*26540*/  @!P0 BRA `(.L_x_166) ;  /* 0xfffffffc00ec8947 */ /* 0x004fea000383ffff */
[----:B------:R-:W-:Y:S05]  /*26550*/  BRA `(.L_x_452) ;  /* 0xfffffe6c00b87947 */ /* 0x000fea000383ffff */
.L_x_168:
[----:B-1----:R-:W-:-:S04]  /*26560*/  MOV R0, UR36 ;  /* 0x0000002400007c02 */ /* 0x002fc80008000f00 */
[----:B------:R1:W2:Y:S03]  /*26570*/  SYNCS.PHASECHK.TRANS64.TRYWAIT P0, [R0+URZ+0x38090], R3 ;  /* 0x03809003000075a7 */ /* 0x0002a600080011ff */
[----:B--2---:R-:W-:Y:S05]  /*26580*/  @!P0 NANOSLEEP.SYNCS 0x989680 ;  /* 0x009896800000895d */ /* 0x004fea0003900000 */
[----:B------:R-:W2:Y:S02]  /*26590*/  @!P0 SYNCS.PHASECHK.TRANS64 P0, [R0+URZ+0x38090], R3 ;  /* 0x03809003000085a7 */ /* 0x000ea400080010ff */
[----:B--2---:R-:W-:Y:S05]  /*265a0*/  @!P0 BRA `(.L_x_168) ;  /* 0xfffffffc00ec8947 */ /* 0x004fea000383ffff */
[----:B------:R-:W-:Y:S05]  /*265b0*/  BRA `(.L_x_453) ;  /* 0xfffffe6c00f87947 */ /* 0x000fea000383ffff */
.L_x_205:
[----:B-1----:R-:W-:-:S04]  /*265c0*/  MOV R0, UR36 ;  /* 0x0000002400007c02 */ /* 0x002fc80008000f00 */
[----:B------:R1:W3:Y:S03]  /*265d0*/  SYNCS.PHASECHK.TRANS64.TRYWAIT P1, [R0+URZ+0x38080], R3 ;  /* 0x03808003000075a7 */ /* 0x0002e600080211ff */
[----:B---3--:R-:W-:Y:S05]  /*265e0*/  @!P1 NANOSLEEP.SYNCS 0x989680 ;  /* 0x009896800000995d */ /* 0x008fea0003900000 */
[----:B------:R-:W3:Y:S02]  /*265f0*/  @!P1 SYNCS.PHASECHK.TRANS64 P1, [R0+URZ+0x38080], R3 ;  /* 0x03808003000095a7 */ /* 0x000ee400080210ff */
[----:B---3--:R-:W-:Y:S05]  /*26600*/  @!P1 BRA `(.L_x_205) ;  /* 0xfffffffc00ec9947 */ /* 0x008fea000383ffff */
[----:B------:R-:W-:Y:S05]  /*26610*/  BRA `(.L_x_454) ;  /* 0xfffffe9c00d47947 */ /* 0x000fea000383ffff */
.L_x_208:
[----:B-1----:R-:W-:-:S04]  /*26620*/  MOV R0, UR36 ;  /* 0x0000002400007c02 */ /* 0x002fc80008000f00 */
[----:B------:R1:W3:Y:S03]  /*26630*/  SYNCS.PHASECHK.TRANS64.TRYWAIT P0, [R0+URZ+0x38098], R3 ;  /* 0x03809803000075a7 */ /* 0x0002e600080011ff */
[----:B---3--:R-:W-:Y:S05]  /*26640*/  @!P0 NANOSLEEP.SYNCS 0x989680 ;  /* 0x009896800000895d */ /* 0x008fea0003900000 */
[----:B------:R-:W3:Y:S02]  /*26650*/  @!P0 SYNCS.PHASECHK.TRANS64 P0, [R0+URZ+0x38098], R3 ;  /* 0x03809803000085a7 */ /* 0x000ee400080010ff */
[----:B---3--:R-:W-:Y:S05]  /*26660*/  @!P0 BRA `(.L_x_208) ;  /* 0xfffffffc00ec8947 */ /* 0x008fea000383ffff */
[----:B------:R-:W-:Y:S05]  /*26670*/  BRA `(.L_x_455) ;  /* 0xfffffea0005c7947 */ /* 0x000fea000383ffff */
.L_x_247:
[----:B-1----:R-:W-:-:S04]  /*26680*/  MOV R0, UR36 ;  /* 0x0000002400007c02 */ /* 0x002fc80008000f00 */
[----:B------:R1:W2:Y:S03]  /*26690*/  SYNCS.PHASECHK.TRANS64.TRYWAIT P0, [R0+URZ+0x38070], R3 ;  /* 0x03807003000075a7 */ /* 0x0002a600080011ff */
[----:B--2---:R-:W-:Y:S05]  /*266a0*/  @!P0 NANOSLEEP.SYNCS 0x989680 ;  /* 0x009896800000895d */ /* 0x004fea0003900000 */
[----:B------:R-:W2:Y:S02]  /*266b0*/  @!P0 SYNCS.PHASECHK.TRANS64 P0, [R0+URZ+0x38070], R3 ;  /* 0x03807003000085a7 */ /* 0x000ea400080010ff */
[----:B--2---:R-:W-:Y:S05]  /*266c0*/  @!P0 BRA `(.L_x_247) ;  /* 0xfffffffc00ec8947 */ /* 0x004fea000383ffff */
[----:B------:R-:W-:Y:S05]  /*266d0*/  BRA `(.L_x_456) ;  /* 0xfffffed000587947 */ /* 0x000fea000383ffff */
.L_x_250:
[----:B-1----:R-:W-:-:S04]  /*266e0*/  MOV R0, UR36 ;  /* 0x0000002400007c02 */ /* 0x002fc80008000f00 */
[----:B------:R1:W2:Y:S03]  /*266f0*/  SYNCS.PHASECHK.TRANS64.TRYWAIT P0, [R0+URZ+0x38090], R3 ;  /* 0x03809003000075a7 */ /* 0x0002a600080011ff */
[----:B--2---:R-:W-:Y:S05]  /*26700*/  @!P0 NANOSLEEP.SYNCS 0x989680 ;  /* 0x009896800000895d */ /* 0x004fea0003900000 */
[----:B------:R-:W2:Y:S02]  /*26710*/  @!P0 SYNCS.PHASECHK.TRANS64 P0, [R0+URZ+0x38090], R3 ;  /* 0x03809003000085a7 */ /* 0x000ea400080010ff */
[----:B--2---:R-:W-:Y:S05]  /*26720*/  @!P0 BRA `(.L_x_250) ;  /* 0xfffffffc00ec8947 */ /* 0x004fea000383ffff */
[----:B------:R-:W-:Y:S05]  /*26730*/  BRA `(.L_x_457) ;  /* 0xfffffed000747947 */ /* 0x000fea000383ffff */
.L_x_252:
[----:B-1----:R-:W-:-:S04]  /*26740*/  MOV R0, UR36 ;  /* 0x0000002400007c02 */ /* 0x002fc80008000f00 */
[----:B------:R1:W2:Y:S03]  /*26750*/  SYNCS.PHASECHK.TRANS64.TRYWAIT P0, [R0+URZ+0x380c0], R5 ;  /* 0x0380c005000075a7 */ /* 0x0002a600080011ff */
[----:B--2---:R-:W-:Y:S05]  /*26760*/  @!P0 NANOSLEEP.SYNCS 0x989680 ;  /* 0x009896800000895d */ /* 0x004fea0003900000 */
[----:B------:R-:W2:Y:S02]  /*26770*/  @!P0 SYNCS.PHASECHK.TRANS64 P0, [R0+URZ+0x380c0], R5 ;  /* 0x0380c005000085a7 */ /* 0x000ea400080010ff */
[----:B--2---:R-:W-:Y:S05]  /*26780*/  @!P0 BRA `(.L_x_252) ;  /* 0xfffffffc00ec8947 */ /* 0x004fea000383ffff */
[----:B------:R-:W-:Y:S05]  /*26790*/  BRA `(.L_x_458) ;  /* 0xfffffed0007c7947 */ /* 0x000fea000383ffff */
.L_x_276:
[----:B-1----:R-:W-:-:S04]  /*267a0*/  MOV R0, UR36 ;  /* 0x0000002400007c02 */ /* 0x002fc80008000f00 */
[----:B------:R1:W3:Y:S03]  /*267b0*/  SYNCS.PHASECHK.TRANS64.TRYWAIT P1, [R0+URZ+0x38080], R3 ;  /* 0x03808003000075a7 */ /* 0x0002e600080211ff */
[----:B---3--:R-:W-:Y:S05]  /*267c0*/  @!P1 NANOSLEEP.SYNCS 0x989680 ;  /* 0x009896800000995d */ /* 0x008fea0003900000 */
[----:B------:R-:W3:Y:S02]  /*267d0*/  @!P1 SYNCS.PHASECHK.TRANS64 P1, [R0+URZ+0x38080], R3 ;  /* 0x03808003000095a7 */ /* 0x000ee400080210ff */
[----:B---3--:R-:W-:Y:S05]  /*267e0*/  @!P1 BRA `(.L_x_276) ;  /* 0xfffffffc00ec9947 */ /* 0x008fea000383ffff */
[----:B------:R-:W-:Y:S05]  /*267f0*/  BRA `(.L_x_459) ;  /* 0xffffff0800987947 */ /* 0x000fea000383ffff */
.L_x_280:
[----:B-1----:R-:W-:-:S04]  /*26800*/  MOV R0, UR36 ;  /* 0x0000002400007c02 */ /* 0x002fc80008000f00 */
[----:B------:R1:W2:Y:S03]  /*26810*/  SYNCS.PHASECHK.TRANS64.TRYWAIT P0, [R0+URZ+0x38098], R3 ;  /* 0x03809803000075a7 */ /* 0x0002a600080011ff */
[----:B--2---:R-:W-:Y:S05]  /*26820*/  @!P0 NANOSLEEP.SYNCS 0x989680 ;  /* 0x009896800000895d */ /* 0x004fea0003900000 */
[----:B------:R-:W2:Y:S02]  /*26830*/  @!P0 SYNCS.PHASECHK.TRANS64 P0, [R0+URZ+0x38098], R3 ;  /* 0x03809803000085a7 */ /* 0x000ea400080010ff */
[----:B--2---:R-:W-:Y:S05]  /*26840*/  @!P0 BRA `(.L_x_280) ;  /* 0xfffffffc00ec8947 */ /* 0x004fea000383ffff */
[----:B------:R-:W-:Y:S05]  /*26850*/  BRA `(.L_x_460) ;  /* 0xffffff0c00007947 */ /* 0x000fea000383ffff */
.L_x_282:
[----:B-1----:R-:W-:-:S04]  /*26860*/  MOV R0, UR36 ;  /* 0x0000002400007c02 */ /* 0x002fc80008000f00 */
[----:B------:R1:W2:Y:S03]  /*26870*/  SYNCS.PHASECHK.TRANS64.TRYWAIT P0, [R0+URZ+0x380c8], R3 ;  /* 0x0380c803000075a7 */ /* 0x0002a600080011ff */
[----:B--2---:R-:W-:Y:S05]  /*26880*/  @!P0 NANOSLEEP.SYNCS 0x989680 ;  /* 0x009896800000895d */ /* 0x004fea0003900000 */
[----:B------:R-:W2:Y:S02]  /*26890*/  @!P0 SYNCS.PHASECHK.TRANS64 P0, [R0+URZ+0x380c8], R3 ;  /* 0x0380c803000085a7 */ /* 0x000ea400080010ff */
[----:B--2---:R-:W-:Y:S05]  /*268a0*/  @!P0 BRA `(.L_x_282) ;  /* 0xfffffffc00ec8947 */ /* 0x004fea000383ffff */
[----:B------:R-:W-:Y:S05]  /*268b0*/  BRA `(.L_x_461) ;  /* 0xffffff0c00087947 */ /* 0x000fea000383ffff */
.L_x_306:
[----:B-1----:R-:W-:-:S04]  /*268c0*/  MOV R0, UR54 ;  /* 0x0000003600007c02 */ /* 0x002fc80008000f00 */
[----:B------:R1:W2:Y:S03]  /*268d0*/  SYNCS.PHASECHK.TRANS64.TRYWAIT P0, [R0+URZ], R3 ;  /* 0x00000003000075a7 */ /* 0x0002a600080011ff */
[----:B--2---:R-:W-:Y:S05]  /*268e0*/  @!P0 NANOSLEEP.SYNCS 0x989680 ;  /* 0x009896800000895d */ /* 0x004fea0003900000 */
[----:B------:R-:W2:Y:S02]  /*268f0*/  @!P0 SYNCS.PHASECHK.TRANS64 P0, [R0+URZ], R3 ;  /* 0x00000003000085a7 */ /* 0x000ea400080010ff */
[----:B--2---:R-:W-:Y:S05]  /*26900*/  @!P0 BRA `(.L_x_306) ;  /* 0xfffffffc00ec8947 */ /* 0x004fea000383ffff */
[----:B------:R-:W-:Y:S05]  /*26910*/  BRA `(.L_x_462) ;  /* 0xffffff4400147947 */ /* 0x000fea000383ffff */
.L_x_309:
[----:B-1----:R-:W-:-:S04]  /*26920*/  MOV R0, UR49 ;  /* 0x0000003100007c02 */ /* 0x002fc80008000f00 */
[----:B------:R1:W2:Y:S03]  /*26930*/  SYNCS.PHASECHK.TRANS64.TRYWAIT P1, [R0+URZ], R3 ;  /* 0x00000003000075a7 */ /* 0x0002a600080211ff */
[----:B--2---:R-:W-:Y:S05]  /*26940*/  @!P1 NANOSLEEP.SYNCS 0x989680 ;  /* 0x009896800000995d */ /* 0x004fea0003900000 */
[----:B------:R-:W2:Y:S02]  /*26950*/  @!P1 SYNCS.PHASECHK.TRANS64 P1, [R0+URZ], R3 ;  /* 0x00000003000095a7 */ /* 0x000ea400080210ff */
[----:B--2---:R-:W-:Y:S05]  /*26960*/  @!P1 BRA `(.L_x_309) ;  /* 0xfffffffc00ec9947 */ /* 0x004fea000383ffff */
[----:B------:R-:W-:Y:S05]  /*26970*/  BRA `(.L_x_463) ;  /* 0xffffff4400b87947 */ /* 0x000fea000383ffff */
.L_x_314:
[----:B-1----:R-:W-:-:S04]  /*26980*/  MOV R4, UR57 ;  /* 0x0000003900047c02 */ /* 0x002fc80008000f00 */
[----:B------:R1:W2:Y:S03]  /*26990*/  SYNCS.PHASECHK.TRANS64.TRYWAIT P2, [R4+URZ+0x380d0], R3 ;  /* 0x0380d003040075a7 */ /* 0x0002a600080411ff */
[----:B--2---:R-:W-:Y:S05]  /*269a0*/  @!P2 NANOSLEEP.SYNCS 0x989680 ;  /* 0x009896800000a95d */ /* 0x004fea0003900000 */
[----:B------:R-:W2:Y:S02]  /*269b0*/  @!P2 SYNCS.PHASECHK.TRANS64 P2, [R4+URZ+0x380d0], R3 ;  /* 0x0380d0030400a5a7 */ /* 0x000ea400080410ff */
[----:B--2---:R-:W-:Y:S05]  /*269c0*/  @!P2 BRA `(.L_x_314) ;  /* 0xfffffffc00eca947 */ /* 0x004fea000383ffff */
[----:B------:R-:W-:Y:S05]  /*269d0*/  BRA `(.L_x_464) ;  /* 0xffffff4c00a87947 */ /* 0x000fea000383ffff */
.L_x_318:
[----:B--2---:R-:W-:-:S04]  /*269e0*/  MOV R3, UR54 ;  /* 0x0000003600037c02 */ /* 0x004fc80008000f00 */
[----:B------:R2:W3:Y:S03]  /*269f0*/  SYNCS.PHASECHK.TRANS64.TRYWAIT P2, [R3+URZ], R0 ;  /* 0x00000000030075a7 */ /* 0x0004e600080411ff */
[----:B---3--:R-:W-:Y:S05]  /*26a00*/  @!P2 NANOSLEEP.SYNCS 0x989680 ;  /* 0x009896800000a95d */ /* 0x008fea0003900000 */
[----:B------:R-:W3:Y:S02]  /*26a10*/  @!P2 SYNCS.PHASECHK.TRANS64 P2, [R3+URZ], R0 ;  /* 0x000000000300a5a7 */ /* 0x000ee400080410ff */
[----:B---3--:R-:W-:Y:S05]  /*26a20*/  @!P2 BRA `(.L_x_318) ;  /* 0xfffffffc00eca947 */ /* 0x008fea000383ffff */
[----:B------:R-:W-:Y:S05]  /*26a30*/  BRA `(.L_x_465) ;  /* 0xffffff6400307947 */ /* 0x000fea000383ffff */
.L_x_323:
[----:B--2---:R-:W-:-:S04]  /*26a40*/  MOV R0, UR49 ;  /* 0x0000003100007c02 */ /* 0x004fc80008000f00 */
[----:B------:R2:W3:Y:S03]  /*26a50*/  SYNCS.PHASECHK.TRANS64.TRYWAIT P1, [R0+URZ], R3 ;  /* 0x00000003000075a7 */ /* 0x0004e600080211ff */
[----:B---3--:R-:W-:Y:S05]  /*26a60*/  @!P1 NANOSLEEP.SYNCS 0x989680 ;  /* 0x009896800000995d */ /* 0x008fea0003900000 */
[----:B------:R-:W3:Y:S02]  /*26a70*/  @!P1 SYNCS.PHASECHK.TRANS64 P1, [R0+URZ], R3 ;  /* 0x00000003000095a7 */ /* 0x000ee400080210ff */
[----:B---3--:R-:W-:Y:S05]  /*26a80*/  @!P1 BRA `(.L_x_323) ;  /* 0xfffffffc00ec9947 */ /* 0x008fea000383ffff */
[----:B------:R-:W-:Y:S05]  /*26a90*/  BRA `(.L_x_466) ;  /* 0xffffff6400dc7947 */ /* 0x000fea000383ffff */
.L_x_328:
[----:B-1----:R-:W-:-:S04]  /*26aa0*/  MOV R0, UR40 ;  /* 0x0000002800007c02 */ /* 0x002fc80008000f00 */
[----:B------:R1:W2:Y:S03]  /*26ab0*/  SYNCS.PHASECHK.TRANS64.TRYWAIT P1, [R0+URZ], R3 ;  /* 0x00000003000075a7 */ /* 0x0002a600080211ff */
[----:B--2---:R-:W-:Y:S05]  /*26ac0*/  @!P1 NANOSLEEP.SYNCS 0x989680 ;  /* 0x009896800000995d */ /* 0x004fea0003900000 */
[----:B------:R-:W2:Y:S02]  /*26ad0*/  @!P1 SYNCS.PHASECHK.TRANS64 P1, [R0+URZ], R3 ;  /* 0x00000003000095a7 */ /* 0x000ea400080210ff */
[----:B--2---:R-:W-:Y:S05]  /*26ae0*/  @!P1 BRA `(.L_x_328) ;  /* 0xfffffffc00ec9947 */ /* 0x004fea000383ffff */
[----:B------:R-:W-:Y:S05]  /*26af0*/  BRA `(.L_x_467) ;  /* 0xffffff6800a07947 */ /* 0x000fea000383ffff */
.L_x_333:
[----:B-1----:R-:W-:-:S04]  /*26b00*/  MOV R3, UR57 ;  /* 0x0000003900037c02 */ /* 0x002fc80008000f00 */
[----:B------:R1:W2:Y:S03]  /*26b10*/  SYNCS.PHASECHK.TRANS64.TRYWAIT P2, [R3+URZ+0x380d0], R90 ;  /* 0x0380d05a030075a7 */ /* 0x0002a600080411ff */
[----:B--2---:R-:W-:Y:S05]  /*26b20*/  @!P2 NANOSLEEP.SYNCS 0x989680 ;  /* 0x009896800000a95d */ /* 0x004fea0003900000 */
[----:B------:R-:W2:Y:S02]  /*26b30*/  @!P2 SYNCS.PHASECHK.TRANS64 P2, [R3+URZ+0x380d0], R90 ;  /* 0x0380d05a0300a5a7 */ /* 0x000ea400080410ff */
[----:B--2---:R-:W-:Y:S05]  /*26b40*/  @!P2 BRA `(.L_x_333) ;  /* 0xfffffffc00eca947 */ /* 0x004fea000383ffff */
[----:B------:R-:W-:Y:S05]  /*26b50*/  BRA `(.L_x_468) ;  /* 0xffffff7c00a07947 */ /* 0x000fea000383ffff */
.L_x_337:
[----:B--2---:R-:W-:-:S04]  /*26b60*/  MOV R3, UR54 ;  /* 0x0000003600037c02 */ /* 0x004fc80008000f00 */
[----:B------:R2:W3:Y:S03]  /*26b70*/  SYNCS.PHASECHK.TRANS64.TRYWAIT P2, [R3+URZ], R0 ;  /* 0x00000000030075a7 */ /* 0x0004e600080411ff */
[----:B---3--:R-:W-:Y:S05]  /*26b80*/  @!P2 NANOSLEEP.SYNCS 0x989680 ;  /* 0x009896800000a95d */ /* 0x008fea0003900000 */
[----:B------:R-:W3:Y:S02]  /*26b90*/  @!P2 SYNCS.PHASECHK.TRANS64 P2, [R3+URZ], R0 ;  /* 0x000000000300a5a7 */ /* 0x000ee400080410ff */
[----:B---3--:R-:W-:Y:S05]  /*26ba0*/  @!P2 BRA `(.L_x_337) ;  /* 0xfffffffc00eca947 */ /* 0x008fea000383ffff */
[----:B------:R-:W-:Y:S05]  /*26bb0*/  BRA `(.L_x_469) ;  /* 0xffffff9400107947 */ /* 0x000fea000383ffff */
.L_x_341:
[----:B--2---:R-:W-:-:S04]  /*26bc0*/  MOV R3, UR40 ;  /* 0x0000002800037c02 */ /* 0x004fc80008000f00 */
[----:B------:R2:W3:Y:S03]  /*26bd0*/  SYNCS.PHASECHK.TRANS64.TRYWAIT P1, [R3+URZ], R0 ;  /* 0x00000000030075a7 */ /* 0x0004e600080211ff */
[----:B---3--:R-:W-:Y:S05]  /*26be0*/  @!P1 NANOSLEEP.SYNCS 0x989680 ;  /* 0x009896800000995d */ /* 0x008fea0003900000 */
[----:B------:R-:W3:Y:S02]  /*26bf0*/  @!P1 SYNCS.PHASECHK.TRANS64 P1, [R3+URZ], R0 ;  /* 0x00000000030095a7 */ /* 0x000ee400080210ff */
[----:B---3--:R-:W-:Y:S05]  /*26c00*/  @!P1 BRA `(.L_x_341) ;  /* 0xfffffffc00ec9947 */ /* 0x008fea000383ffff */
[----:B------:R-:W-:Y:S05]  /*26c10*/  BRA `(.L_x_470) ;  /* 0xffffff9400bc7947 */ /* 0x000fea000383ffff */
.L_x_345:
[----:B-1----:R-:W-:-:S04]  /*26c20*/  MOV R0, UR54 ;  /* 0x0000003600007c02 */ /* 0x002fc80008000f00 */
[----:B------:R1:W2:Y:S03]  /*26c30*/  SYNCS.PHASECHK.TRANS64.TRYWAIT P0, [R0+URZ], R3 ;  /* 0x00000003000075a7 */ /* 0x0002a600080011ff */
[----:B--2---:R-:W-:Y:S05]  /*26c40*/  @!P0 NANOSLEEP.SYNCS 0x989680 ;  /* 0x009896800000895d */ /* 0x004fea0003900000 */
[----:B------:R-:W2:Y:S02]  /*26c50*/  @!P0 SYNCS.PHASECHK.TRANS64 P0, [R0+URZ], R3 ;  /* 0x00000003000085a7 */ /* 0x000ea400080010ff */
[----:B--2---:R-:W-:Y:S05]  /*26c60*/  @!P0 BRA `(.L_x_345) ;  /* 0xfffffffc00ec8947 */ /* 0x004fea000383ffff */
[----:B------:R-:W-:Y:S05]  /*26c70*/  BRA `(.L_x_471) ;  /* 0xffffff98003c7947 */ /* 0x000fea000383ffff */
.L_x_349:
[----:B------:R-:W-:-:S07]  /*26c80*/  MOV R0, UR8 ;  /* 0x0000000800007c02 */ /* 0x000fce0008000f00 */
.L_x_472:
[----:B-1----:R1:W2:Y:S02]  /*26c90*/  SYNCS.PHASECHK.TRANS64.TRYWAIT P1, [R0+URZ+0x38010], R5 ;  /* 0x03801005000075a7 */ /* 0x0022a400080211ff */
[----:B--2---:R-:W-:Y:S05]  /*26ca0*/  @!P1 NANOSLEEP.SYNCS 0x989680 ;  /* 0x009896800000995d */ /* 0x004fea0003900000 */
[----:B------:R-:W2:Y:S02]  /*26cb0*/  @!P1 SYNCS.PHASECHK.TRANS64 P1, [R0+URZ+0x38010], R5 ;  /* 0x03801005000095a7 */ /* 0x000ea400080210ff */
[----:B--2---:R-:W-:Y:S05]  /*26cc0*/  @!P1 BRA `(.L_x_472) ;  /* 0xfffffffc00f09947 */ /* 0x004fea000383ffff */
[----:B------:R-:W-:Y:S05]  /*26cd0*/  BRA `(.L_x_473) ;  /* 0xffffff9c00407947 */ /* 0x000fea000383ffff */
.L_x_355:
[----:B-1----:R-:W-:-:S07]  /*26ce0*/  MOV R0, UR8 ;  /* 0x0000000800007c02 */ /* 0x002fce0008000f00 */
.L_x_474:
[----:B-1----:R1:W2:Y:S02]  /*26cf0*/  SYNCS.PHASECHK.TRANS64.TRYWAIT P1, [R0+URZ+0x38038], R5 ;  /* 0x03803805000075a7 */ /* 0x0022a400080211ff */
[----:B--2---:R-:W-:Y:S05]  /*26d00*/  @!P1 NANOSLEEP.SYNCS 0x989680 ;  /* 0x009896800000995d */ /* 0x004fea0003900000 */
[----:B------:R-:W2:Y:S02]  /*26d10*/  @!P1 SYNCS.PHASECHK.TRANS64 P1, [R0+URZ+0x38038], R5 ;  /* 0x03803805000095a7 */ /* 0x000ea400080210ff */
[----:B--2---:R-:W-:Y:S05]  /*26d20*/  @!P1 BRA `(.L_x_474) ;  /* 0xfffffffc00f09947 */ /* 0x004fea000383ffff */
[----:B------:R-:W-:Y:S05]  /*26d30*/  BRA `(.L_x_475) ;  /* 0xffffff9c00f47947 */ /* 0x000fea000383ffff */
.L_x_361:
[----:B-1----:R-:W-:-:S07]  /*26d40*/  MOV R0, UR8 ;  /* 0x0000000800007c02 */ /* 0x002fce0008000f00 */
.L_x_476:
[----:B-1----:R1:W2:Y:S02]  /*26d50*/  SYNCS.PHASECHK.TRANS64.TRYWAIT P1, [R0+URZ+0x38018], R5 ;  /* 0x03801805000075a7 */ /* 0x0022a400080211ff */
[----:B--2---:R-:W-:Y:S05]  /*26d60*/  @!P1 NANOSLEEP.SYNCS 0x989680 ;  /* 0x009896800000995d */ /* 0x004fea0003900000 */
[----:B------:R-:W2:Y:S02]  /*26d70*/  @!P1 SYNCS.PHASECHK.TRANS64 P1, [R0+URZ+0x38018], R5 ;  /* 0x03801805000095a7 */ /* 0x000ea400080210ff */
[----:B--2---:R-:W-:Y:S05]  /*26d80*/  @!P1 BRA `(.L_x_476) ;  /* 0xfffffffc00f09947 */ /* 0x004fea000383ffff */
[----:B------:R-:W-:Y:S05]  /*26d90*/  BRA `(.L_x_477) ;  /* 0xffffffa0009c7947 */ /* 0x000fea000383ffff */
.L_x_367:
[----:B-1----:R-:W-:-:S07]  /*26da0*/  MOV R0, UR8 ;  /* 0x0000000800007c02 */ /* 0x002fce0008000f00 */
.L_x_478:
[----:B-1----:R1:W2:Y:S02]  /*26db0*/  SYNCS.PHASECHK.TRANS64.TRYWAIT P1, [R0+URZ+0x38040], R5 ;  /* 0x03804005000075a7 */ /* 0x0022a400080211ff */
[----:B--2---:R-:W-:Y:S05]  /*26dc0*/  @!P1 NANOSLEEP.SYNCS 0x989680 ;  /* 0x009896800000995d */ /* 0x004fea0003900000 */
[----:B------:R-:W2:Y:S02]  /*26dd0*/  @!P1 SYNCS.PHASECHK.TRANS64 P1, [R0+URZ+0x38040], R5 ;  /* 0x03804005000095a7 */ /* 0x000ea400080210ff */
[----:B--2---:R-:W-:Y:S05]  /*26de0*/  @!P1 BRA `(.L_x_478) ;  /* 0xfffffffc00f09947 */ /* 0x004fea000383ffff */
[----:B------:R-:W-:Y:S05]  /*26df0*/  BRA `(.L_x_479) ;  /* 0xffffffa400547947 */ /* 0x000fea000383ffff */
.L_x_373:
[----:B-1----:R-:W-:-:S07]  /*26e00*/  MOV R0, UR49 ;  /* 0x0000003100007c02 */ /* 0x002fce0008000f00 */
.L_x_480:
[----:B-1----:R1:W2:Y:S02]  /*26e10*/  SYNCS.PHASECHK.TRANS64.TRYWAIT P1, [R0+URZ+0x38038], R3 ;  /* 0x03803803000075a7 */ /* 0x0022a400080211ff */
[----:B--2---:R-:W-:Y:S05]  /*26e20*/  @!P1 NANOSLEEP.SYNCS 0x989680 ;  /* 0x009896800000995d */ /* 0x004fea0003900000 */
[----:B------:R-:W2:Y:S02]  /*26e30*/  @!P1 SYNCS.PHASECHK.TRANS64 P1, [R0+URZ+0x38038], R3 ;  /* 0x03803803000095a7 */ /* 0x000ea400080210ff */
[----:B--2---:R-:W-:Y:S05]  /*26e40*/  @!P1 BRA `(.L_x_480) ;  /* 0xfffffffc00f09947 */ /* 0x004fea000383ffff */
[----:B------:R-:W-:Y:S05]  /*26e50*/  BRA `(.L_x_481) ;  /* 0xffffffa800587947 */ /* 0x000fea000383ffff */
.L_x_378:
[----:B------:R-:W-:-:S07]  /*26e60*/  MOV R0, UR49 ;  /* 0x0000003100007c02 */ /* 0x000fce0008000f00 */
.L_x_482:
[----:B-1----:R1:W2:Y:S02]  /*26e70*/  SYNCS.PHASECHK.TRANS64.TRYWAIT P1, [R0+URZ+0x38038], R3 ;  /* 0x03803803000075a7 */ /* 0x0022a400080211ff */
[----:B--2---:R-:W-:Y:S05]  /*26e80*/  @!P1 NANOSLEEP.SYNCS 0x989680 ;  /* 0x009896800000995d */ /* 0x004fea0003900000 */
[----:B------:R-:W2:Y:S02]  /*26e90*/  @!P1 SYNCS.PHASECHK.TRANS64 P1, [R0+URZ+0x38038], R3 ;  /* 0x03803803000095a7 */ /* 0x000ea400080210ff */
[----:B--2---:R-:W-:Y:S05]  /*26ea0*/  @!P1 BRA `(.L_x_482) ;  /* 0xfffffffc00f09947 */ /* 0x004fea000383ffff */
[----:B------:R-:W-:Y:S05]  /*26eb0*/  BRA `(.L_x_483) ;  /* 0xffffffac000c7947 */ /* 0x000fea000383ffff */
.L_x_383:
[----:B------:R-:W-:-:S07]  /*26ec0*/  MOV R0, UR41 ;  /* 0x0000002900007c02 */ /* 0x000fce0008000f00 */
.L_x_484:
[----:B-1----:R1:W2:Y:S02]  /*26ed0*/  SYNCS.PHASECHK.TRANS64.TRYWAIT P1, [R0+URZ+0x38038], R3 ;  /* 0x03803803000075a7 */ /* 0x0022a400080211ff */
[----:B--2---:R-:W-:Y:S05]  /*26ee0*/  @!P1 NANOSLEEP.SYNCS 0x989680 ;  /* 0x009896800000995d */ /* 0x004fea0003900000 */
[----:B------:R-:W2:Y:S02]  /*26ef0*/  @!P1 SYNCS.PHASECHK.TRANS64 P1, [R0+URZ+0x38038], R3 ;  /* 0x03803803000095a7 */ /* 0x000ea400080210ff */
[----:B--2---:R-:W-:Y:S05]  /*26f00*/  @!P1 BRA `(.L_x_484) ;  /* 0xfffffffc00f09947 */ /* 0x004fea000383ffff */
[----:B------:R-:W-:Y:S05]  /*26f10*/  BRA `(.L_x_485) ;  /* 0xffffffac00c07947 */ /* 0x000fea000383ffff */
.L_x_388:
[----:B------:R-:W-:-:S07]  /*26f20*/  MOV R0, UR41 ;  /* 0x0000002900007c02 */ /* 0x000fce0008000f00 */
.L_x_486:
[----:B-1----:R1:W2:Y:S02]  /*26f30*/  SYNCS.PHASECHK.TRANS64.TRYWAIT P1, [R0+URZ+0x38038], R3 ;  /* 0x03803803000075a7 */ /* 0x0022a400080211ff */
[----:B--2---:R-:W-:Y:S05]  /*26f40*/  @!P1 NANOSLEEP.SYNCS 0x989680 ;  /* 0x009896800000995d */ /* 0x004fea0003900000 */
[----:B------:R-:W2:Y:S02]  /*26f50*/  @!P1 SYNCS.PHASECHK.TRANS64 P1, [R0+URZ+0x38038], R3 ;  /* 0x03803803000095a7 */ /* 0x000ea400080210ff */
[----:B--2---:R-:W-:Y:S05]  /*26f60*/  @!P1 BRA `(.L_x_486) ;  /* 0xfffffffc00f09947 */ /* 0x004fea000383ffff */
[----:B------:R-:W-:Y:S05]  /*26f70*/  BRA `(.L_x_487) ;  /* 0xffffffb000787947 */ /* 0x000fea000383ffff */
.L_x_394:
[----:B------:R-:W-:-:S07]  /*26f80*/  MOV R0, UR41 ;  /* 0x0000002900007c02 */ /* 0x000fce0008000f00 */
.L_x_488:
[----:B-1----:R1:W2:Y:S02]  /*26f90*/  SYNCS.PHASECHK.TRANS64.TRYWAIT P1, [R0+URZ+0x38038], R3 ;  /* 0x03803803000075a7 */ /* 0x0022a400080211ff */
[----:B--2---:R-:W-:Y:S05]  /*26fa0*/  @!P1 NANOSLEEP.SYNCS 0x989680 ;  /* 0x009896800000995d */ /* 0x004fea0003900000 */
[----:B------:R-:W2:Y:S02]  /*26fb0*/  @!P1 SYNCS.PHASECHK.TRANS64 P1, [R0+URZ+0x38038], R3 ;  /* 0x03803803000095a7 */ /* 0x000ea400080210ff */
[----:B--2---:R-:W-:Y:S05]  /*26fc0*/  @!P1 BRA `(.L_x_488) ;  /* 0xfffffffc00f09947 */ /* 0x004fea000383ffff */
[----:B------:R-:W-:Y:S05]  /*26fd0*/  BRA `(.L_x_489) ;  /* 0xffffffb400547947 */ /* 0x000fea000383ffff */
.L_x_399:
[----:B------:R-:W-:-:S07]  /*26fe0*/  MOV R0, UR33 ;  /* 0x0000002100007c02 */ /* 0x000fce0008000f00 */
.L_x_490:
[----:B-1----:R1:W2:Y:S02]  /*26ff0*/  SYNCS.PHASECHK.TRANS64.TRYWAIT P1, [R0+URZ+0x38038], R3 ;  /* 0x03803803000075a7 */ /* 0x0022a400080211ff */
[----:B--2---:R-:W-:Y:S05]  /*27000*/  @!P1 NANOSLEEP.SYNCS 0x989680 ;  /* 0x009896800000995d */ /* 0x004fea0003900000 */
[----:B------:R-:W2:Y:S02]  /*27010*/  @!P1 SYNCS.PHASECHK.TRANS64 P1, [R0+URZ+0x38038], R3 ;  /* 0x03803803000095a7 */ /* 0x000ea400080210ff */
[----:B--2---:R-:W-:Y:S05]  /*27020*/  @!P1 BRA `(.L_x_490) ;  /* 0xfffffffc00f09947 */ /* 0x004fea000383ffff */
[----:B------:R-:W-:Y:S05]  /*27030*/  BRA `(.L_x_491) ;  /* 0xffffffb8000c7947 */ /* 0x000fea000383ffff */
.L_x_404:
[----:B------:R-:W-:-:S07]  /*27040*/  MOV R3, UR40 ;  /* 0x0000002800037c02 */ /* 0x000fce0008000f00 */
.L_x_492:
[----:B-1----:R1:W2:Y:S02]  /*27050*/  SYNCS.PHASECHK.TRANS64.TRYWAIT P0, [R3+URZ+0x380b0], R0 ;  /* 0x0380b000030075a7 */ /* 0x0022a400080011ff */
[----:B--2---:R-:W-:Y:S05]  /*27060*/  @!P0 NANOSLEEP.SYNCS 0x989680 ;  /* 0x009896800000895d */ /* 0x004fea0003900000 */
[----:B------:R-:W2:Y:S02]  /*27070*/  @!P0 SYNCS.PHASECHK.TRANS64 P0, [R3+URZ+0x380b0], R0 ;  /* 0x0380b000030085a7 */ /* 0x000ea400080010ff */
[----:B--2---:R-:W-:Y:S05]  /*27080*/  @!P0 BRA `(.L_x_492) ;  /* 0xfffffffc00f08947 */ /* 0x004fea000383ffff */
[----:B------:R-:W-:Y:S05]  /*27090*/  BRA `(.L_x_493) ;  /* 0xffffffbc00487947 */ /* 0x000fea000383ffff */
.L_x_408:
[----:B-1----:R-:W-:-:S07]  /*270a0*/  MOV R3, UR40 ;  /* 0x0000002800037c02 */ /* 0x002fce0008000f00 */
.L_x_494:
[----:B-1----:R1:W2:Y:S02]  /*270b0*/  SYNCS.PHASECHK.TRANS64.TRYWAIT P0, [R3+URZ+0x380b8], R0 ;  /* 0x0380b800030075a7 */ /* 0x0022a400080011ff */
[----:B--2---:R-:W-:Y:S05]  /*270c0*/  @!P0 NANOSLEEP.SYNCS 0x989680 ;  /* 0x009896800000895d */ /* 0x004fea0003900000 */
[----:B------:R-:W2:Y:S02]  /*270d0*/  @!P0 SYNCS.PHASECHK.TRANS64 P0, [R3+URZ+0x380b8], R0 ;  /* 0x0380b800030085a7 */ /* 0x000ea400080010ff */
[----:B--2---:R-:W-:Y:S05]  /*270e0*/  @!P0 BRA `(.L_x_494) ;  /* 0xfffffffc00f08947 */ /* 0x004fea000383ffff */
[----:B------:R-:W-:Y:S05]  /*270f0*/  BRA `(.L_x_495) ;  /* 0xffffffcc00e87947 */ /* 0x000fea000383ffff */
        .weak           $__internal_0_$__cuda_sm10x_tcgen05_guardrail_trap_col_being_dealloced_not_returned_by_alloc
        .type           $__internal_0_$__cuda_sm10x_tcgen05_guardrail_trap_col_being_dealloced_not_returned_by_alloc,@function
        .size           $__internal_0_$__cuda_sm10x_tcgen05_guardrail_trap_col_being_dealloced_not_returned_by_alloc,($__internal_1_$__cuda_sm10x_tcgen05_guardrail_trap_phase_invalid_during_alloc - $__internal_0_$__cuda_sm10x_tcgen05_guardrail_trap_col_being_dealloced_not_returned_by_alloc)
$__internal_0_$__cuda_sm10x_tcgen05_guardrail_trap_col_being_dealloced_not_returned_by_alloc:
[----:B------:R-:W-:Y:S05]  /*27100*/  BPT.TRAP 0x1 ;  /* 0x000000040000795c */ /* 0x000fea0000300000 */
[----:B------:R-:W-:-:S04]  /*27110*/  HFMA2 R3, -RZ, RZ, 0, 0 ;  /* 0x00000000ff037431 */ /* 0x000fc800000001ff */
[----:B------:R-:W-:Y:S05]  /*27120*/  RET.REL.NODEC R2 `(_ZN7cutlass13device_kernelINS_4fmha6kernel36Sm100FmhaFwdKernelTmaWarpspecializedIN4cute5tupleIJiiiNS5_IJNS5_IJiiEEEiEEEEEENS1_10collective38Sm100FmhaFwdMainloopTmaWarpspecializedINS_10bfloat16_tEffNS5_IJNS4_1CILi256EEENSC_ILi64EEESD_EEENS5_IJiNSC_ILi1EEES7_EEENS5_IJiSG_NS5_IJNS5_IJNSC_ILi0EEEiEEEiEEEEEESL_NS9_12ResidualMaskENS5_IJNSC_ILi2EEESG_SG_EEENSC_ILb0EEEEENS9_38Sm100FmhaFwdEpilogueTmaWarpspecializedINS_6half_tEfNS5_IJNSC_ILi128EEESD_SE_EEESH_NS5_IJSG_S7_EEESP_EENS2_23IndividualTileSchedulerENS2_41Sm100FmhaCtxKernelWarpspecializedScheduleEEEEEvNT_6ParamsE) ;  /* 0xfffffd8c02b47950 */ /* 0x000fea0003c3ffff */
        .weak           $__internal_1_$__cuda_sm10x_tcgen05_guardrail_trap_phase_invalid_during_alloc
        .type           $__internal_1_$__cuda_sm10x_tcgen05_guardrail_trap_phase_invalid_during_alloc,@function
        .size           $__internal_1_$__cuda_sm10x_tcgen05_guardrail_trap_phase_invalid_during_alloc,($__internal_2_$__cuda_sm10x_tcgen05_guardrail_trap_unallocated_columns_being_dealloced - $__internal_1_$__cuda_sm10x_tcgen05_guardrail_trap_phase_invalid_during_alloc)
$__internal_1_$__cuda_sm10x_tcgen05_guardrail_trap_phase_invalid_during_alloc:
[----:B------:R-:W-:Y:S05]  /*27130*/  BPT.TRAP 0x1 ;  /* 0x000000040000795c */ /* 0x000fea0000300000 */
[----:B------:R-:W-:-:S04]  /*27140*/  MOV R3, 0x0 ;  /* 0x0000000000037802 */ /* 0x000fc80000000f00 */
[----:B------:R-:W-:Y:S05]  /*27150*/  RET.REL.NODEC R2 `(_ZN7cutlass13device_kernelINS_4fmha6kernel36Sm100FmhaFwdKernelTmaWarpspecializedIN4cute5tupleIJiiiNS5_IJNS5_IJiiEEEiEEEEEENS1_10collective38Sm100FmhaFwdMainloopTmaWarpspecializedINS_10bfloat16_tEffNS5_IJNS4_1CILi256EEENSC_ILi64EEESD_EEENS5_IJiNSC_ILi1EEES7_EEENS5_IJiSG_NS5_IJNS5_IJNSC_ILi0EEEiEEEiEEEEEESL_NS9_12ResidualMaskENS5_IJNSC_ILi2EEESG_SG_EEENSC_ILb0EEEEENS9_38Sm100FmhaFwdEpilogueTmaWarpspecializedINS_6half_tEfNS5_IJNSC_ILi128EEESD_SE_EEESH_NS5_IJSG_S7_EEESP_EENS2_23IndividualTileSchedulerENS2_41Sm100FmhaCtxKernelWarpspecializedScheduleEEEEEvNT_6ParamsE) ;  /* 0xfffffd8c02a87950 */ /* 0x000fea0003c3ffff */
        .weak           $__internal_2_$__cuda_sm10x_tcgen05_guardrail_trap_unallocated_columns_being_dealloced
        .type           $__internal_2_$__cuda_sm10x_tcgen05_guardrail_trap_unallocated_columns_being_dealloced,@function
        .size           $__internal_2_$__cuda_sm10x_tcgen05_guardrail_trap_unallocated_columns_being_dealloced,($__internal_3_$__cuda_sm3x_div_rn_noftz_f32_slowpath - $__internal_2_$__cuda_sm10x_tcgen05_guardrail_trap_unallocated_columns_being_dealloced)
$__internal_2_$__cuda_sm10x_tcgen05_guardrail_trap_unallocated_columns_being_dealloced:
[----:B------:R-:W-:Y:S05]  /*27160*/  BPT.TRAP 0x1 ;  /* 0x000000040000795c */ /* 0x000fea0000300000 */
[----:B------:R-:W-:-:S04]  /*27170*/  HFMA2 R3, -RZ, RZ, 0, 0 ;  /* 0x00000000ff037431 */ /* 0x000fc800000001ff */
[----:B------:R-:W-:Y:S05]  /*27180*/  RET.REL.NODEC R2 `(_ZN7cutlass13device_kernelINS_4fmha6kernel36Sm100FmhaFwdKernelTmaWarpspecializedIN4cute5tupleIJiiiNS5_IJNS5_IJiiEEEiEEEEEENS1_10collective38Sm100FmhaFwdMainloopTmaWarpspecializedINS_10bfloat16_tEffNS5_IJNS4_1CILi256EEENSC_ILi64EEESD_EEENS5_IJiNSC_ILi1EEES7_EEENS5_IJiSG_NS5_IJNS5_IJNSC_ILi0EEEiEEEiEEEEEESL_NS9_12ResidualMaskENS5_IJNSC_ILi2EEESG_SG_EEENSC_ILb0EEEEENS9_38Sm100FmhaFwdEpilogueTmaWarpspecializedINS_6half_tEfNS5_IJNSC_ILi128EEESD_SE_EEESH_NS5_IJSG_S7_EEESP_EENS2_23IndividualTileSchedulerENS2_41Sm100FmhaCtxKernelWarpspecializedScheduleEEEEEvNT_6ParamsE) ;  /* 0xfffffd8c029c7950 */ /* 0x000fea0003c3ffff */
        .weak           $__internal_3_$__cuda_sm3x_div_rn_noftz_f32_slowpath
        .type           $__internal_3_$__cuda_sm3x_div_rn_noftz_f32_slowpath,@function
        .size           $__internal_3_$__cuda_sm3x_div_rn_noftz_f32_slowpath,(.L_x_512 - $__internal_3_$__cuda_sm3x_div_rn_noftz_f32_slowpath)
$__internal_3_$__cuda_sm3x_div_rn_noftz_f32_slowpath:
[--C-:B------:R-:W-:Y:S01]  /*27190*/  SHF.R.U32.HI R3, RZ, 0x17, R24.reuse ;  /* 0x00000017ff037819 */ /* 0x100fe20000011618 */
[----:B------:R-:W-:Y:S01]  /*271a0*/  BSSY.RECONVERGENT B1, `(.L_x_496) ;  /* 0x0000065000017945 */ /* 0x000fe20003800200 */
[--C-:B------:R-:W-:Y:S01]  /*271b0*/  SHF.R.U32.HI R8, RZ, 0x17, R33.reuse ;  /* 0x00000017ff087819 */ /* 0x100fe20000011621 */
[----:B------:R-:W-:Y:S01]  /*271c0*/  IMAD.MOV.U32 R7, RZ, RZ, R33 ;  /* 0x000000ffff077224 */ /* 0x000fe200078e0021 */
[----:B------:R-:W-:Y:S01]  /*271d0*/  LOP3.LUT R3, R3, 0xff, RZ, 0xc0, !PT ;  /* 0x000000ff03037812 */ /* 0x000fe200078ec0ff */
[----:B------:R-:W-:Y:S01]  /*271e0*/  IMAD.MOV.U32 R6, RZ, RZ, R24 ;  /* 0x000000ffff067224 */ /* 0x000fe200078e0018 */
[----:B------:R-:W-:-:S03]  /*271f0*/  LOP3.LUT R8, R8, 0xff, RZ, 0xc0, !PT ;  /* 0x000000ff08087812 */ /* 0x000fc600078ec0ff */
[----:B------:R-:W-:Y:S02]  /*27200*/  VIADD R0, R3, 0xffffffff ;  /* 0xffffffff03007836 */ /* 0x000fe40000000000 */
[----:B------:R-:W-:-:S03]  /*27210*/  VIADD R5, R8, 0xffffffff ;  /* 0xffffffff08057836 */ /* 0x000fc60000000000 */
[----:B------:R-:W-:-:S04]  /*27220*/  ISETP.GT.U32.AND P0, PT, R0, 0xfd, PT ;  /* 0x000000fd0000780c */ /* 0x000fc80003f04070 */
[----:B------:R-:W-:-:S13]  /*27230*/  ISETP.GT.U32.OR P0, PT, R5, 0xfd, P0 ;  /* 0x000000fd0500780c */ /* 0x000fda0000704470 */
[----:B------:R-:W-:Y:S01]  /*27240*/  @!P0 IMAD.MOV.U32 R10, RZ, RZ, RZ ;  /* 0x000000ffff0a8224 */ /* 0x000fe200078e00ff */
[----:B------:R-:W-:Y:S06]  /*27250*/  @!P0 BRA `(.L_x_497) ;  /* 0x00000000005c8947 */ /* 0x000fec0003800000 */
[----:B------:R-:W-:Y:S02]  /*27260*/  FSETP.GTU.FTZ.AND P2, PT, |R33|, +INF , PT ;  /* 0x7f8000002100780b */ /* 0x000fe40003f5c200 */
[----:B------:R-:W-:-:S04]  /*27270*/  FSETP.GTU.FTZ.AND P0, PT, |R24|, +INF , PT ;  /* 0x7f8000001800780b */ /* 0x000fc80003f1c200 */
[----:B------:R-:W-:-:S13]  /*27280*/  PLOP3.LUT P0, PT, P2, P0, PT, 0xf8, 0x8f ;  /* 0x00000000008f781c */ /* 0x000fda0001701f70 */
[----:B------:R-:W-:Y:S05]  /*27290*/  @P0 BRA `(.L_x_498) ;  /* 0x0000000400500947 */ /* 0x000fea0003800000 */
[----:B------:R-:W-:-:S13]  /*272a0*/  LOP3.LUT P0, RZ, R6, 0x7fffffff, R7, 0xc8, !PT ;  /* 0x7fffffff06ff7812 */ /* 0x000fda000780c807 */
[----:B------:R-:W-:Y:S05]  /*272b0*/  @!P0 BRA `(.L_x_499) ;  /* 0x0000000400408947 */ /* 0x000fea0003800000 */
[C---:B------:R-:W-:Y:S02]  /*272c0*/  FSETP.NEU.FTZ.AND P0, PT, |R33|.reuse, +INF , PT ;  /* 0x7f8000002100780b */ /* 0x040fe40003f1d200 */
[----:B------:R-:W-:Y:S02]  /*272d0*/  FSETP.NEU.FTZ.AND P2, PT, |R24|, +INF , PT ;  /* 0x7f8000001800780b */ /* 0x000fe40003f5d200 */
[----:B------:R-:W-:-:S11]  /*272e0*/  FSETP.NEU.FTZ.AND P3, PT, |R33|, +INF , PT ;  /* 0x7f8000002100780b */ /* 0x000fd60003f7d200 */
[----:B------:R-:W-:Y:S05]  /*272f0*/  @!P2 BRA !P0, `(.L_x_499) ;  /* 0x000000040030a947 */ /* 0x000fea0004000000 */
[----:B------:R-:W-:-:S04]  /*27300*/  LOP3.LUT P0, RZ, R7, 0x7fffffff, RZ, 0xc0, !PT ;  /* 0x7fffffff07ff7812 */ /* 0x000fc8000780c0ff */
[----:B------:R-:W-:-:S13]  /*27310*/  PLOP3.LUT P0, PT, P2, P0, PT, 0x2f, 0xf2 ;  /* 0x0000000000f2781c */ /* 0x000fda0001700577 */
[----:B------:R-:W-:Y:S05]  /*27320*/  @P0 BRA `(.L_x_500) ;  /* 0x00000004001c0947 */ /* 0x000fea0003800000 */
[----:B------:R-:W-:-:S04]  /*27330*/  LOP3.LUT P0, RZ, R6, 0x7fffffff, RZ, 0xc0, !PT ;  /* 0x7fffffff06ff7812 */ /* 0x000fc8000780c0ff */
[----:B------:R-:W-:-:S13]  /*27340*/  PLOP3.LUT P0, PT, P3, P0, PT, 0x2f, 0xf2 ;  /* 0x0000000000f2781c */ /* 0x000fda0001f00577 */
[----:B------:R-:W-:Y:S05]  /*27350*/  @P0 BRA `(.L_x_501) ;  /* 0x0000000400040947 */ /* 0x000fea0003800000 */
[----:B------:R-:W-:Y:S02]  /*27360*/  ISETP.GE.AND P2, PT, R5, RZ, PT ;  /* 0x000000ff0500720c */ /* 0x000fe40003f46270 */
[----:B------:R-:W-:-:S11]  /*27370*/  ISETP.GE.AND P0, PT, R0, RZ, PT ;  /* 0x000000ff0000720c */ /* 0x000fd60003f06270 */
[----:B------:R-:W-:Y:S01]  /*27380*/  @P2 MOV R10, RZ ;  /* 0x000000ff000a2202 */ /* 0x000fe20000000f00 */
[----:B------:R-:W-:Y:S01]  /*27390*/  @!P2 FFMA R7, R33, 1.84467440737095516160e+19, RZ ;  /* 0x5f8000002107a823 */ /* 0x000fe200000000ff */
[----:B------:R-:W-:Y:S01]  /*273a0*/  @!P2 MOV R10, 0xffffffc0 ;  /* 0xffffffc0000aa802 */ /* 0x000fe20000000f00 */
[----:B------:R-:W-:-:S03]  /*273b0*/  @!P0 FFMA R6, R24, 1.84467440737095516160e+19, RZ ;  /* 0x5f80000018068823 */ /* 0x000fc600000000ff */
[----:B------:R-:W-:-:S07]  /*273c0*/  @!P0 IADD3 R10, PT, PT, R10, 0x40, RZ ;  /* 0x000000400a0a8810 */ /* 0x000fce0007ffe0ff */
.L_x_497:
[----:B------:R-:W-:Y:S01]  /*273d0*/  LEA R11, R3, 0xc0800000, 0x17 ;  /* 0xc0800000030b7811 */ /* 0x000fe200078eb8ff */
[----:B------:R-:W-:Y:S01]  /*273e0*/  BSSY.RECONVERGENT B0, `(.L_x_502) ;  /* 0x0000036000007945 */ /* 0x000fe20003800200 */
[----:B------:R-:W-:Y:S02]  /*273f0*/  IADD3 R8, PT, PT, R8, -0x7f, RZ ;  /* 0xffffff8108087810 */ /* 0x000fe40007ffe0ff */
[----:B------:R-:W-:-:S03]  /*27400*/  IADD3 R11, PT, PT, -R11, R6, RZ ;  /* 0x000000060b0b7210 */ /* 0x000fc60007ffe1ff */
[----:B------:R-:W-:Y:S01]  /*27410*/  IMAD R9, R8, -0x800000, R7 ;  /* 0xff80000008097824 */ /* 0x000fe200078e0207 */
[----:B------:R-:W1:Y:S01]  /*27420*/  MUFU.RCP R5, R11 ;  /* 0x0000000b00057308 */ /* 0x000e620000001000 */
[----:B------:R-:W-:-:S04]  /*27430*/  FADD.FTZ R6, -R11, -RZ ;  /* 0x800000ff0b067221 */ /* 0x000fc80000010100 */
[----:B-1----:R-:W-:-:S04]  /*27440*/  FFMA R0, R5, R6, 1 ;  /* 0x3f80000005007423 */ /* 0x002fc80000000006 */
[----:B------:R-:W-:-:S04]  /*27450*/  FFMA R0, R5, R0, R5 ;  /* 0x0000000005007223 */ /* 0x000fc80000000005 */
[----:B------:R-:W-:-:S04]  /*27460*/  FFMA R7, R9, R0, RZ ;  /* 0x0000000009077223 */ /* 0x000fc800000000ff */
[----:B------:R-:W-:-:S04]  /*27470*/  FFMA R5, R6, R7, R9 ;  /* 0x0000000706057223 */ /* 0x000fc80000000009 */
[----:B------:R-:W-:-:S04]  /*27480*/  FFMA R5, R0, R5, R7 ;  /* 0x0000000500057223 */ /* 0x000fc80000000007 */
[----:B------:R-:W-:Y:S01]  /*27490*/  FFMA R6, R6, R5, R9 ;  /* 0x0000000506067223 */ /* 0x000fe20000000009 */
[----:B------:R-:W-:-:S03]  /*274a0*/  IADD3 R9, PT, PT, R8, 0x7f, -R3 ;  /* 0x0000007f08097810 */ /* 0x000fc60007ffe803 */
[----:B------:R-:W-:Y:S01]  /*274b0*/  FFMA R7, R0, R6, R5 ;  /* 0x0000000600077223 */ /* 0x000fe20000000005 */
[----:B------:R-:W-:-:S04]  /*274c0*/  IADD3 R10, PT, PT, R9, R10, RZ ;  /* 0x0000000a090a7210 */ /* 0x000fc80007ffe0ff */
[----:B------:R-:W-:-:S04]  /*274d0*/  SHF.R.U32.HI R3, RZ, 0x17, R7 ;  /* 0x00000017ff037819 */ /* 0x000fc80000011607 */
[----:B------:R-:W-:-:S04]  /*274e0*/  LOP3.LUT R3, R3, 0xff, RZ, 0xc0, !PT ;  /* 0x000000ff03037812 */ /* 0x000fc800078ec0ff */
[----:B------:R-:W-:-:S04]  /*274f0*/  IADD3 R3, PT, PT, R3, R10, RZ ;  /* 0x0000000a03037210 */ /* 0x000fc80007ffe0ff */
[----:B------:R-:W-:-:S04]  /*27500*/  IADD3 R8, PT, PT, R3, -0x1, RZ ;  /* 0xffffffff03087810 */ /* 0x000fc80007ffe0ff */
[----:B------:R-:W-:-:S13]  /*27510*/  ISETP.GE.U32.AND P0, PT, R8, 0xfe, PT ;  /* 0x000000fe0800780c */ /* 0x000fda0003f06070 */
[----:B------:R-:W-:Y:S05]  /*27520*/  @!P0 BRA `(.L_x_503) ;  /* 0x0000000000808947 */ /* 0x000fea0003800000 */
[----:B------:R-:W-:-:S13]  /*27530*/  ISETP.GT.AND P0, PT, R3, 0xfe, PT ;  /* 0x000000fe0300780c */ /* 0x000fda0003f04270 */
[----:B------:R-:W-:Y:S05]  /*27540*/  @P0 BRA `(.L_x_504) ;  /* 0x00000000006c0947 */ /* 0x000fea0003800000 */
[----:B------:R-:W-:-:S13]  /*27550*/  ISETP.GE.AND P0, PT, R3, 0x1, PT ;  /* 0x000000010300780c */ /* 0x000fda0003f06270 */
[----:B------:R-:W-:Y:S05]  /*27560*/  @P0 BRA `(.L_x_505) ;  /* 0x0000000000740947 */ /* 0x000fea0003800000 */
[----:B------:R-:W-:Y:S02]  /*27570*/  ISETP.GE.AND P0, PT, R3, -0x18, PT ;  /* 0xffffffe80300780c */ /* 0x000fe40003f06270 */
[----:B------:R-:W-:-:S11]  /*27580*/  LOP3.LUT R7, R7, 0x80000000, RZ, 0xc0, !PT ;  /* 0x8000000007077812 */ /* 0x000fd600078ec0ff */
[----:B------:R-:W-:Y:S05]  /*27590*/  @!P0 BRA `(.L_x_505) ;  /* 0x0000000000688947 */ /* 0x000fea0003800000 */
[CCC-:B------:R-:W-:Y:S01]  /*275a0*/  FFMA.RZ R8, R0.reuse, R6.reuse, R5.reuse ;  /* 0x0000000600087223 */ /* 0x1c0fe2000000c005 */
[CCC-:B------:R-:W-:Y:S01]  /*275b0*/  FFMA.RP R9, R0.reuse, R6.reuse, R5.reuse ;  /* 0x0000000600097223 */ /* 0x1c0fe20000008005 */
[----:B------:R-:W-:Y:S01]  /*275c0*/  FFMA.RM R6, R0, R6, R5 ;  /* 0x0000000600067223 */ /* 0x000fe20000004005 */
[C---:B------:R-:W-:Y:S01]  /*275d0*/  VIADD R0, R3.reuse, 0x20 ;  /* 0x0000002003007836 */ /* 0x040fe20000000000 */
[C---:B------:R-:W-:Y:S02]  /*275e0*/  ISETP.NE.AND P0, PT, R3.reuse, RZ, PT ;  /* 0x000000ff0300720c */ /* 0x040fe40003f05270 */
[----:B------:R-:W-:Y:S02]  /*275f0*/  LOP3.LUT R8, R8, 0x7fffff, RZ, 0xc0, !PT ;  /* 0x007fffff08087812 */ /* 0x000fe400078ec0ff */
[----:B------:R-:W-:Y:S01]  /*27600*/  ISETP.NE.AND P2, PT, R3, RZ, PT ;  /* 0x000000ff0300720c */ /* 0x000fe20003f45270 */
[----:B------:R-:W-:Y:S01]  /*27610*/  IMAD.MOV R3, RZ, RZ, -R3 ;  /* 0x000000ffff037224 */ /* 0x000fe200078e0a03 */
[----:B------:R-:W-:-:S02]  /*27620*/  LOP3.LUT R5, R8, 0x800000, RZ, 0xfc, !PT ;  /* 0x0080000008057812 */ /* 0x000fc400078efcff */
[----:B------:R-:W-:Y:S02]  /*27630*/  FSETP.NEU.FTZ.AND P3, PT, R9, R6, PT ;  /* 0x000000060900720b */ /* 0x000fe40003f7d000 */
[----:B------:R-:W-:Y:S02]  /*27640*/  SHF.L.U32 R0, R5, R0, RZ ;  /* 0x0000000005007219 */ /* 0x000fe400000006ff */
[----:B------:R-:W-:Y:S02]  /*27650*/  SEL R6, R3, RZ, P0 ;  /* 0x000000ff03067207 */ /* 0x000fe40000000000 */
[----:B------:R-:W-:Y:S02]  /*27660*/  ISETP.NE.AND P2, PT, R0, RZ, P2 ;  /* 0x000000ff0000720c */ /* 0x000fe40001745270 */
[----:B------:R-:W-:Y:S02]  /*27670*/  SHF.R.U32.HI R5, RZ, R6, R5 ;  /* 0x00000006ff057219 */ /* 0x000fe40000011605 */
[----:B------:R-:W-:-:S02]  /*27680*/  PLOP3.LUT P2, PT, P3, P2, PT, 0xf8, 0x8f ;  /* 0x00000000008f781c */ /* 0x000fc40001f45f70 */
[----:B------:R-:W-:Y:S02]  /*27690*/  SHF.R.U32.HI R3, RZ, 0x1, R5 ;  /* 0x00000001ff037819 */ /* 0x000fe40000011605 */
[----:B------:R-:W-:-:S04]  /*276a0*/  SEL R0, RZ, 0x1, !P2 ;  /* 0x00000001ff007807 */ /* 0x000fc80005000000 */
[----:B------:R-:W-:-:S04]  /*276b0*/  LOP3.LUT R0, R0, 0x1, R3, 0xf8, !PT ;  /* 0x0000000100007812 */ /* 0x000fc800078ef803 */
[----:B------:R-:W-:-:S05]  /*276c0*/  LOP3.LUT R0, R0, R5, RZ, 0xc0, !PT ;  /* 0x0000000500007212 */ /* 0x000fca00078ec0ff */
[----:B------:R-:W-:-:S05]  /*276d0*/  IMAD.IADD R0, R3, 0x1, R0 ;  /* 0x0000000103007824 */ /* 0x000fca00078e0200 */
[----:B------:R-:W-:Y:S01]  /*276e0*/  LOP3.LUT R7, R0, R7, RZ, 0xfc, !PT ;  /* 0x0000000700077212 */ /* 0x000fe200078efcff */
[----:B------:R-:W-:Y:S05]  /*276f0*/  BRA `(.L_x_505) ;  /* 0x0000000000107947 */ /* 0x000fea0003800000 */
.L_x_504:
[----:B------:R-:W-:-:S04]  /*27700*/  LOP3.LUT R7, R7, 0x80000000, RZ, 0xc0, !PT ;  /* 0x8000000007077812 */ /* 0x000fc800078ec0ff */
[----:B------:R-:W-:Y:S01]  /*27710*/  LOP3.LUT R7, R7, 0x7f800000, RZ, 0xfc, !PT ;  /* 0x7f80000007077812 */ /* 0x000fe200078efcff */
[----:B------:R-:W-:Y:S05]  /*27720*/  BRA `(.L_x_505) ;  /* 0x0000000000047947 */ /* 0x000fea0003800000 */
.L_x_503:
[----:B------:R-:W-:Y:S02]  /*27730*/  LEA R7, R10, R7, 0x17 ;  /* 0x000000070a077211 */ /* 0x000fe400078eb8ff */
.L_x_505:
[----:B------:R-:W-:Y:S05]  /*27740*/  BSYNC.RECONVERGENT B0 ;  /* 0x0000000000007941 */ /* 0x000fea0003800200 */
.L_x_502:
[----:B------:R-:W-:Y:S01]  /*27750*/  MOV R32, R7 ;  /* 0x0000000700207202 */ /* 0x000fe20000000f00 */
[----:B------:R-:W-:Y:S05]  /*27760*/  BRA `(.L_x_506) ;  /* 0x0000000000207947 */ /* 0x000fea0003800000 */
.L_x_501:
[----:B------:R-:W-:-:S04]  /*27770*/  LOP3.LUT R6, R6, 0x80000000, R7, 0x48, !PT ;  /* 0x8000000006067812 */ /* 0x000fc800078e4807 */
[----:B------:R-:W-:Y:S01]  /*27780*/  LOP3.LUT R32, R6, 0x7f800000, RZ, 0xfc, !PT ;  /* 0x7f80000006207812 */ /* 0x000fe200078efcff */
[----:B------:R-:W-:Y:S05]  /*27790*/  BRA `(.L_x_506) ;  /* 0x0000000000147947 */ /* 0x000fea0003800000 */
.L_x_500:
[----:B------:R-:W-:Y:S01]  /*277a0*/  LOP3.LUT R32, R6, 0x80000000, R7, 0x48, !PT ;  /* 0x8000000006207812 */ /* 0x000fe200078e4807 */
[----:B------:R-:W-:Y:S05]  /*277b0*/  BRA `(.L_x_506) ;  /* 0x00000000000c7947 */ /* 0x000fea0003800000 */
.L_x_499:
[----:B------:R-:W1:Y:S01]  /*277c0*/  MUFU.RSQ R32, -QNAN ;  /* 0xffc0000000207908 */ /* 0x000e620000001400 */
[----:B------:R-:W-:Y:S05]  /*277d0*/  BRA `(.L_x_506) ;  /* 0x0000000000047947 */ /* 0x000fea0003800000 */
.L_x_498:
[----:B------:R-:W-:-:S07]  /*277e0*/  FADD.FTZ R32, R33, R24 ;  /* 0x0000001821207221 */ /* 0x000fce0000010000 */
.L_x_506:
[----:B------:R-:W-:Y:S05]  /*277f0*/  BSYNC.RECONVERGENT B1 ;  /* 0x0000000000017941 */ /* 0x000fea0003800200 */
.L_x_496:
[----:B------:R-:W-:-:S04]  /*27800*/  HFMA2 R5, -RZ, RZ, 0, 0 ;  /* 0x00000000ff057431 */ /* 0x000fc800000001ff */
[----:B-1----:R-:W-:Y:S05]  /*27810*/  RET.REL.NODEC R4 `(_ZN7cutlass13device_kernelINS_4fmha6kernel36Sm100FmhaFwdKernelTmaWarpspecializedIN4cute5tupleIJiiiNS5_IJNS5_IJiiEEEiEEEEEENS1_10collective38Sm100FmhaFwdMainloopTmaWarpspecializedINS_10bfloat16_tEffNS5_IJNS4_1CILi256EEENSC_ILi64EEESD_EEENS5_IJiNSC_ILi1EEES7_EEENS5_IJiSG_NS5_IJNS5_IJNSC_ILi0EEEiEEEiEEEEEESL_NS9_12ResidualMaskENS5_IJNSC_ILi2EEESG_SG_EEENSC_ILb0EEEEENS9_38Sm100FmhaFwdEpilogueTmaWarpspecializedINS_6half_tEfNS5_IJNSC_ILi128EEESD_SE_EEESH_NS5_IJSG_S7_EEESP_EENS2_23IndividualTileSchedulerENS2_41Sm100FmhaCtxKernelWarpspecializedScheduleEEEEEvNT_6ParamsE) ;  /* 0xfffffd8404f87950 */ /* 0x002fea0003c3ffff */
.L_x_507:
[----:B------:R-:W-:-:S00]  /*27820*/  BRA `(.L_x_507) ;  /* 0xfffffffc00fc7947 */ /* 0x000fc0000383ffff */
[----:B------:R-:W-:-:S00]  /*27830*/  NOP ;  /* 0x0000000000007918 */ /* 0x000fc00000000000 */
        /* <DEDUP_REMOVED lines=12> */
.L_x_512:


//--------------------- .nv.global.init           --------------------------
	.section	.nv.global.init,"aw",@progbits
.nv.global.init:
	.type		$str$23,@object
	.size		$str$23,($str$37 - $str$23)
$str$23:
        /*0000*/ 	.byte	0x0a, 0x00
	.type		$str$37,@object
	.size		$str$37,($str$32 - $str$37)
$str$37:
        /*0002*/ 	.byte	0x3a, 0x00
	.type		$str$32,@object
	.size		$str$32,($str$29 - $str$32)
$str$32:
        /*0004*/ 	.byte	0x5f, 0x00
	.type		$str$29,@object
	.size		$str$29,($str$28 - $str$29)
$str$29:
        /*0006*/ 	.byte	0x25, 0x64, 0x00
	.type		$str$28,@object
	.size		$str$28,($str$30 - $str$28)
$str$28:
        /*0009*/ 	.byte	0x25, 0x63, 0x00
	.type		$str$30,@object
	.size		$str$30,($str$31 - $str$30)
$str$30:
        /*000c*/ 	.byte	0x25, 0x73, 0x00
	.type		$str$31,@object
	.size		$str$31,($str$35 - $str$31)
$str$31:
        /*000f*/ 	.byte	0x20, 0x6f, 0x20, 0x00
	.type		$str$35,@object
	.size		$str$35,($str$22 - $str$35)
$str$35:
        /*0013*/ 	.byte	0x70, 0x74, 0x72, 0x5b, 0x00
	.type		$str$22,@object
	.size		$str$22,($str$34 - $str$22)
$str$22:
        /*0018*/ 	.byte	0x73, 0x4f, 0x3a, 0x20, 0x00
	.type		$str$34,@object
	.size		$str$34,($str$36 - $str$34)
$str$34:
        /*001d*/ 	.byte	0x73, 0x6d, 0x65, 0x6d, 0x5f, 0x00
	.type		$str$36,@object
	.size		$str$36,($str$33 - $str$36)
$str$36:
        /*0023*/ 	.byte	0x62, 0x5d, 0x28, 0x25, 0x70, 0x29, 0x00
	.type		$str$33,@object
	.size		$str$33,($str$27 - $str$33)
$str$33:
        /*002a*/ 	.byte	0x53, 0x77, 0x3c, 0x25, 0x64, 0x2c, 0x25, 0x64, 0x2c, 0x25, 0x64, 0x3e, 0x00
	.type		$str$27,@object
	.size		$str$27,($str$26 - $str$27)
$str$27:
        /*0037*/ 	.byte	0x2f, 0x74, 0x6d, 0x70, 0x2f, 0x63, 0x75, 0x74, 0x6c, 0x61, 0x73, 0x73, 0x5f, 0x73, 0x77, 0x65
        /*0047*/ 	.byte	0x65, 0x70, 0x5f, 0x73, 0x72, 0x63, 0x2f, 0x69, 0x6e, 0x63, 0x6c, 0x75, 0x64, 0x65, 0x2f, 0x63
        /*0057*/ 	.byte	0x75, 0x74, 0x65, 0x2f, 0x61, 0x74, 0x6f, 0x6d, 0x2f, 0x63, 0x6f, 0x70, 0x79, 0x5f, 0x74, 0x72
        /*0067*/ 	.byte	0x61, 0x69, 0x74, 0x73, 0x5f, 0x73, 0x6d, 0x31, 0x30, 0x30, 0x2e, 0x68, 0x70, 0x70, 0x00
	.type		$str$26,@object
	.size		$str$26,(__unnamed_4 - $str$26)
$str$26:
        /*0076*/ 	.byte	0x28, 0x28, 0x75, 0x69, 0x6e, 0x74, 0x33, 0x32, 0x5f, 0x74, 0x28, 0x74, 0x68, 0x72, 0x65, 0x61
        /*0086*/ 	.byte	0x64, 0x49, 0x64, 0x78, 0x2e, 0x78, 0x29, 0x20, 0x2f, 0x20, 0x33, 0x32, 0x29, 0x20, 0x25, 0x20
        /*0096*/ 	.byte	0x34, 0x29, 0x20, 0x3d, 0x3d, 0x20, 0x28, 0x28, 0x28, 0x74, 0x6d, 0x65, 0x6d, 0x5f, 0x61, 0x64
        /*00a6*/ 	.byte	0x64, 0x72, 0x20, 0x3e, 0x3e, 0x20, 0x31, 0x36, 0x29, 0x20, 0x2f, 0x20, 0x33, 0x32, 0x29, 0x20
        /*00b6*/ 	.byte	0x25, 0x20, 0x34, 0x29, 0x00
	.type		__unnamed_4,@object
	.size		__unnamed_4,(__unnamed_1 - __unnamed_4)
__unnamed_4:
        /* <DEDUP_REMOVED lines=37> */
        /*030b*/ 	.byte	0x30, 0x3e, 0x3e, 0x3e, 0x3e, 0x5d, 0x00
	.type		__unnamed_1,@object
	.size		__unnamed_1,(__unnamed_5 - __unnamed_1)
__unnamed_1:
        /* <DEDUP_REMOVED lines=37> */
        /*0562*/ 	.byte	0x3a, 0x43, 0x3c, 0x30, 0x3e, 0x3e, 0x3e, 0x3e, 0x5d, 0x00
	.type		__unnamed_5,@object
	.size		__unnamed_5,(__unnamed_6 - __unnamed_5)
__unnamed_5:
        /* <DEDUP_REMOVED lines=38> */
	.type		__unnamed_6,@object
	.size		__unnamed_6,(__unnamed_7 - __unnamed_6)
__unnamed_6:
        /* <DEDUP_REMOVED lines=37> */
        /*0a16*/ 	.byte	0x74, 0x65, 0x3a, 0x3a, 0x43, 0x3c, 0x30, 0x3e, 0x3e, 0x3e, 0x3e, 0x5d, 0x00
	.type		__unnamed_7,@object
	.size		__unnamed_7,(__unnamed_2 - __unnamed_7)
__unnamed_7:
        /* <DEDUP_REMOVED lines=37> */
        /*0c73*/ 	.byte	0x63, 0x75, 0x74, 0x65, 0x3a, 0x3a, 0x43, 0x3c, 0x30, 0x3e, 0x3e, 0x3e, 0x3e, 0x5d, 0x00
	.type		__unnamed_2,@object
	.size		__unnamed_2,(__unnamed_3 - __unnamed_2)
__unnamed_2:
        /* <DEDUP_REMOVED lines=38> */
	.type		__unnamed_3,@object
	.size		__unnamed_3,(.L_3 - __unnamed_3)
__unnamed_3:
        /* <DEDUP_REMOVED lines=38> */
        /*1142*/ 	.byte	0x3e, 0x3e, 0x5d, 0x00
.L_3:


//--------------------- .nv.shared._ZN7cutlass13device_kernelINS_4fmha6kernel36Sm100FmhaFwdKernelTmaWarpspecializedIN4cute5tupleIJiiiNS5_IJNS5_IJiiEEEiEEEEEENS1_10collective38Sm100FmhaFwdMainloopTmaWarpspecializedINS_10bfloat16_tEffNS5_IJNS4_1CILi256EEENSC_ILi64EEESD_EEENS5_IJiNSC_ILi1EEES7_EEENS5_IJiSG_NS5_IJNS5_IJNSC_ILi0EEEiEEEiEEEEEESL_NS9_12ResidualMaskENS5_IJNSC_ILi2EEESG_SG_EEENSC_ILb0EEEEENS9_38Sm100FmhaFwdEpilogueTmaWarpspecializedINS_6half_tEfNS5_IJNSC_ILi128EEESD_SE_EEESH_NS5_IJSG_S7_EEESP_EENS2_23IndividualTileSchedulerENS2_41Sm100FmhaCtxKernelWarpspecializedScheduleEEEEEvNT_6ParamsE --------------------------
	.section	.nv.shared._ZN7cutlass13device_kernelINS_4fmha6kernel36Sm100FmhaFwdKernelTmaWarpspecializedIN4cute5tupleIJiiiNS5_IJNS5_IJiiEEEiEEEEEENS1_10collective38Sm100FmhaFwdMainloopTmaWarpspecializedINS_10bfloat16_tEffNS5_IJNS4_1CILi256EEENSC_ILi64EEESD_EEENS5_IJiNSC_ILi1EEES7_EEENS5_IJiSG_NS5_IJNS5_IJNSC_ILi0EEEiEEEiEEEEEESL_NS9_12ResidualMaskENS5_IJNSC_ILi2EEESG_SG_EEENSC_ILb0EEEEENS9_38Sm100FmhaFwdEpilogueTmaWarpspecializedINS_6half_tEfNS5_IJNSC_ILi128EEESD_SE_EEESH_NS5_IJSG_S7_EEESP_EENS2_23IndividualTileSchedulerENS2_41Sm100FmhaCtxKernelWarpspecializedScheduleEEEEEvNT_6ParamsE,"aw",@nobits
	.sectionflags	@""
	.align	16
	.zero		1024


//--------------------- .nv.shared.reserved.0     --------------------------
	.section	.nv.shared.reserved.0,"aw",@nobits
	.weak		__nv_reservedSMEM_offset_0_alias
	.size		__nv_reservedSMEM_offset_0_alias, 0, 64
	.other		__nv_reservedSMEM_offset_0_alias,@"STO_CUDA_RESERVED_SHARED STV_DEFAULT"
__nv_reservedSMEM_offset_0_alias:
	.zero		0
.nv.shared.reserved.0:
	.zero		64
	.weak		__nv_reservedSMEM_tcgen05_partition
	.type		__nv_reservedSMEM_tcgen05_partition,@object
	.size		__nv_reservedSMEM_tcgen05_partition,(.L_0 - __nv_reservedSMEM_tcgen05_partition)
__nv_reservedSMEM_tcgen05_partition:
	.zero		32
.L_0:


//--------------------- .nv.global                --------------------------
	.section	.nv.global,"aw",@nobits
.nv.global:
	.type		_ZN39_INTERNAL_af04c7d7_4_k_cu_a264c5a3_40594cute1_E,@object
	.size		_ZN39_INTERNAL_af04c7d7_4_k_cu_a264c5a3_40594cute1_E,(_ZN39_INTERNAL_af04c7d7_4_k_cu_a264c5a3_40594cuda3std3__45__cpo6cbeginE - _ZN39_INTERNAL_af04c7d7_4_k_cu_a264c5a3_40594cute1_E)
_ZN39_INTERNAL_af04c7d7_4_k_cu_a264c5a3_40594cute1_E:
	.zero		1
	.type		_ZN39_INTERNAL_af04c7d7_4_k_cu_a264c5a3_40594cuda3std3__45__cpo6cbeginE,@object
	.size		_ZN39_INTERNAL_af04c7d7_4_k_cu_a264c5a3_40594cuda3std3__45__cpo6cbeginE,(_ZN39_INTERNAL_af04c7d7_4_k_cu_a264c5a3_40594cuda3std3__48in_placeE - _ZN39_INTERNAL_af04c7d7_4_k_cu_a264c5a3_40594cuda3std3__45__cpo6cbeginE)
_ZN39_INTERNAL_af04c7d7_4_k_cu_a264c5a3_40594cuda3std3__45__cpo6cbeginE:
	.zero		1
	.type		_ZN39_INTERNAL_af04c7d7_4_k_cu_a264c5a3_40594cuda3std3__48in_placeE,@object
	.size		_ZN39_INTERNAL_af04c7d7_4_k_cu_a264c5a3_40594cuda3std3__48in_placeE,(_ZN39_INTERNAL_af04c7d7_4_k_cu_a264c5a3_40594cuda3std6ranges3__45__cpo9iter_moveE - _ZN39_INTERNAL_af04c7d7_4_k_cu_a264c5a3_40594cuda3std3__48in_placeE)
_ZN39_INTERNAL_af04c7d7_4_k_cu_a264c5a3_40594cuda3std3__48in_placeE:
	.zero		1
	.type		_ZN39_INTERNAL_af04c7d7_4_k_cu_a264c5a3_40594cuda3std6ranges3__45__cpo9iter_moveE,@object
	.size		_ZN39_INTERNAL_af04c7d7_4_k_cu_a264c5a3_40594cuda3std6ranges3__45__cpo9iter_moveE,(_ZN39_INTERNAL_af04c7d7_4_k_cu_a264c5a3_40594cuda3std3__45__cpo5beginE - _ZN39_INTERNAL_af04c7d7_4_k_cu_a264c5a3_40594cuda3std6ranges3__45__cpo9iter_moveE)
_ZN39_INTERNAL_af04c7d7_4_k_cu_a264c5a3_40594cuda3std6ranges3__45__cpo9iter_moveE:
	.zero		1
	.type		_ZN39_INTERNAL_af04c7d7_4_k_cu_a264c5a3_40594cuda3std3__45__cpo5beginE,@object
	.size		_ZN39_INTERNAL_af04c7d7_4_k_cu_a264c5a3_40594cuda3std3__45__cpo5beginE,(_ZN39_INTERNAL_af04c7d7_4_k_cu_a264c5a3_40594cuda3std3__441_GLOBAL__N__af04c7d7_4_k_cu_a264c5a3_40596ignoreE - _ZN39_INTERNAL_af04c7d7_4_k_cu_a264c5a3_40594cuda3std3__45__cpo5beginE)
_ZN39_INTERNAL_af04c7d7_4_k_cu_a264c5a3_40594cuda3std3__45__cpo5beginE:
	.zero		1
	.type		_ZN39_INTERNAL_af04c7d7_4_k_cu_a264c5a3_40594cuda3std3__441_GLOBAL__N__af04c7d7_4_k_cu_a264c5a3_40596ignoreE,@object
	.size		_ZN39_INTERNAL_af04c7d7_4_k_cu_a264c5a3_40594cuda3std3__441_GLOBAL__N__af04c7d7_4_k_cu_a264c5a3_40596ignoreE,(_ZN39_INTERNAL_af04c7d7_4_k_cu_a264c5a3_40594cute7productE - _ZN39_INTERNAL_af04c7d7_4_k_cu_a264c5a3_40594cuda3std3__441_GLOBAL__N__af04c7d7_4_k_cu_a264c5a3_40596ignoreE)
_ZN39_INTERNAL_af04c7d7_4_k_cu_a264c5a3_40594cuda3std3__441_GLOBAL__N__af04c7d7_4_k_cu_a264c5a3_40596ignoreE:
	.zero		1
	.type		_ZN39_INTERNAL_af04c7d7_4_k_cu_a264c5a3_40594cute7productE,@object
	.size		_ZN39_INTERNAL_af04c7d7_4_k_cu_a264c5a3_40594cute7productE,(_ZN39_INTERNAL_af04c7d7_4_k_cu_a264c5a3_40594cuda3std3__45__cpo3endE - _ZN39_INTERNAL_af04c7d7_4_k_cu_a264c5a3_40594cute7productE)
_ZN39_INTERNAL_af04c7d7_4_k_cu_a264c5a3_40594cute7productE:
	.zero		1
	.type		_ZN39_INTERNAL_af04c7d7_4_k_cu_a264c5a3_40594cuda3std3__45__cpo3endE,@object
	.size		_ZN39_INTERNAL_af04c7d7_4_k_cu_a264c5a3_40594cuda3std3__45__cpo3endE,(_ZN39_INTERNAL_af04c7d7_4_k_cu_a264c5a3_40594cuda3std3__419piecewise_constructE - _ZN39_INTERNAL_af04c7d7_4_k_cu_a264c5a3_40594cuda3std3__45__cpo3endE)
_ZN39_INTERNAL_af04c7d7_4_k_cu_a264c5a3_40594cuda3std3__45__cpo3endE:
	.zero		1
	.type		_ZN39_INTERNAL_af04c7d7_4_k_cu_a264c5a3_40594cuda3std3__419piecewise_constructE,@object
	.size		_ZN39_INTERNAL_af04c7d7_4_k_cu_a264c5a3_40594cuda3std3__419piecewise_constructE,(_ZN39_INTERNAL_af04c7d7_4_k_cu_a264c5a3_40594cuda3std3__45__cpo4cendE - _ZN39_INTERNAL_af04c7d7_4_k_cu_a264c5a3_40594cuda3std3__419piecewise_constructE)
_ZN39_INTERNAL_af04c7d7_4_k_cu_a264c5a3_40594cuda3std3__419piecewise_constructE:
	.zero		1
	.type		_ZN39_INTERNAL_af04c7d7_4_k_cu_a264c5a3_40594cuda3std3__45__cpo4cendE,@object
	.size		_ZN39_INTERNAL_af04c7d7_4_k_cu_a264c5a3_40594cuda3std3__45__cpo4cendE,(_ZN39_INTERNAL_af04c7d7_4_k_cu_a264c5a3_40594cuda3std6ranges3__45__cpo4swapE - _ZN39_INTERNAL_af04c7d7_4_k_cu_a264c5a3_40594cuda3std3__45__cpo4cendE)
_ZN39_INTERNAL_af04c7d7_4_k_cu_a264c5a3_40594cuda3std3__45__cpo4cendE:
	.zero		1
	.type		_ZN39_INTERNAL_af04c7d7_4_k_cu_a264c5a3_40594cuda3std6ranges3__45__cpo4swapE,@object
	.size		_ZN39_INTERNAL_af04c7d7_4_k_cu_a264c5a3_40594cuda3std6ranges3__45__cpo4swapE,(.L_15 - _ZN39_INTERNAL_af04c7d7_4_k_cu_a264c5a3_40594cuda3std6ranges3__45__cpo4swapE)
_ZN39_INTERNAL_af04c7d7_4_k_cu_a264c5a3_40594cuda3std6ranges3__45__cpo4swapE:
	.zero		1
.L_15:


//--------------------- .nv.constant0._ZN7cutlass13device_kernelINS_4fmha6kernel36Sm100FmhaFwdKernelTmaWarpspecializedIN4cute5tupleIJiiiNS5_IJNS5_IJiiEEEiEEEEEENS1_10collective38Sm100FmhaFwdMainloopTmaWarpspecializedINS_10bfloat16_tEffNS5_IJNS4_1CILi256EEENSC_ILi64EEESD_EEENS5_IJiNSC_ILi1EEES7_EEENS5_IJiSG_NS5_IJNS5_IJNSC_ILi0EEEiEEEiEEEEEESL_NS9_12ResidualMaskENS5_IJNSC_ILi2EEESG_SG_EEENSC_ILb0EEEEENS9_38Sm100FmhaFwdEpilogueTmaWarpspecializedINS_6half_tEfNS5_IJNSC_ILi128EEESD_SE_EEESH_NS5_IJSG_S7_EEESP_EENS2_23IndividualTileSchedulerENS2_41Sm100FmhaCtxKernelWarpspecializedScheduleEEEEEvNT_6ParamsE --------------------------
	.section	.nv.constant0._ZN7cutlass13device_kernelINS_4fmha6kernel36Sm100FmhaFwdKernelTmaWarpspecializedIN4cute5tupleIJiiiNS5_IJNS5_IJiiEEEiEEEEEENS1_10collective38Sm100FmhaFwdMainloopTmaWarpspecializedINS_10bfloat16_tEffNS5_IJNS4_1CILi256EEENSC_ILi64EEESD_EEENS5_IJiNSC_ILi1EEES7_EEENS5_IJiSG_NS5_IJNS5_IJNSC_ILi0EEEiEEEiEEEEEESL_NS9_12ResidualMaskENS5_IJNSC_ILi2EEESG_SG_EEENSC_ILb0EEEEENS9_38Sm100FmhaFwdEpilogueTmaWarpspecializedINS_6half_tEfNS5_IJNSC_ILi128EEESD_SE_EEESH_NS5_IJSG_S7_EEESP_EENS2_23IndividualTileSchedulerENS2_41Sm100FmhaCtxKernelWarpspecializedScheduleEEEEEvNT_6ParamsE,"a",@progbits
	.sectionflags	@""
	.align	4
.nv.constant0._ZN7cutlass13device_kernelINS_4fmha6kernel36Sm100FmhaFwdKernelTmaWarpspecializedIN4cute5tupleIJiiiNS5_IJNS5_IJiiEEEiEEEEEENS1_10collective38Sm100FmhaFwdMainloopTmaWarpspecializedINS_10bfloat16_tEffNS5_IJNS4_1CILi256EEENSC_ILi64EEESD_EEENS5_IJiNSC_ILi1EEES7_EEENS5_IJiSG_NS5_IJNS5_IJNSC_ILi0EEEiEEEiEEEEEESL_NS9_12ResidualMaskENS5_IJNSC_ILi2EEESG_SG_EEENSC_ILb0EEEEENS9_38Sm100FmhaFwdEpilogueTmaWarpspecializedINS_6half_tEfNS5_IJNSC_ILi128EEESD_SE_EEESH_NS5_IJSG_S7_EEESP_EENS2_23IndividualTileSchedulerENS2_41Sm100FmhaCtxKernelWarpspecializedScheduleEEEEEvNT_6ParamsE:
	.zero		2432


//--------------------- SYMBOLS --------------------------

	.type		.nv.reservedSmem.offset0,@object
	.size		.nv.reservedSmem.offset0,0x4
	.type		.nv.reservedSmem.cap,@object
	.size		.nv.reservedSmem.cap,0x4
	.type		vprintf,@function
	.type		__assertfail,@function
